def matmul_kernel(
    a_ptr,
    b_ptr,
    c_ptr,
    M,
    N,
    K,
    stride_am,
    stride_ak,
    stride_bk,
    stride_bn,
    stride_cm,
    stride_cn,
    BLOCK_M: tl.constexpr,
    BLOCK_N: tl.constexpr,
    BLOCK_K: tl.constexpr,
    GROUP_M: tl.constexpr,
):
    pid = tl.program_id(axis=0)
    num_pid_m = tl.cdiv(M, BLOCK_M)
    num_pid_n = tl.cdiv(N, BLOCK_N)
    num_pid_in_group = GROUP_M * num_pid_n
    group_id = pid // num_pid_in_group
    first_pid_m = group_id * GROUP_M
    group_size_m = min(num_pid_m - first_pid_m, GROUP_M)
    pid_m = first_pid_m + ((pid % num_pid_in_group) % group_size_m)
    pid_n = (pid % num_pid_in_group) // group_size_m

    offs_am = (pid_m * BLOCK_M + tl.arange(0, BLOCK_M)) % M
    offs_bn = (pid_n * BLOCK_N + tl.arange(0, BLOCK_N)) % N
    offs_k = tl.arange(0, BLOCK_K)
    a_ptrs = a_ptr + offs_am[:, None] * stride_am + offs_k[None, :] * stride_ak
    b_ptrs = b_ptr + offs_k[:, None] * stride_bk + offs_bn[None, :] * stride_bn

    acc = tl.zeros((BLOCK_M, BLOCK_N), dtype=tl.float32)
    for kk in range(0, tl.cdiv(K, BLOCK_K)):
        a = tl.load(a_ptrs, mask=offs_k[None, :] < K - kk * BLOCK_K, other=0.0)
        b = tl.load(b_ptrs, mask=offs_k[:, None] < K - kk * BLOCK_K, other=0.0)
        acc = tl.dot(a, b, acc)
        a_ptrs += BLOCK_K * stride_ak
        b_ptrs += BLOCK_K * stride_bk

    c = acc.to(c_ptr.dtype.element_ty)
    offs_cm = pid_m * BLOCK_M + tl.arange(0, BLOCK_M)
    offs_cn = pid_n * BLOCK_N + tl.arange(0, BLOCK_N)
    c_ptrs = c_ptr + offs_cm[:, None] * stride_cm + offs_cn[None, :] * stride_cn
    mask = (offs_cm[:, None] < M) & (offs_cn[None, :] < N)
    tl.store(c_ptrs, c, mask=mask)

# config = {"BLOCK_K": 64, "BLOCK_M": 128, "BLOCK_N": 256, "GROUP_M": 8, "arch": "sm_80", "dtype": "fp16", "num_ctas": 1, "num_stages": 3, "num_warps": 2}
# arch = sm_80


// ===== COMPILED SASS (sm_80) =====

	.target	sm_80

	.elftype	@"ET_EXEC"


//--------------------- .note.nv.tkinfo           --------------------------
	.section	.note.nv.tkinfo,"",@"SHT_NOTE"
	.sectionflags	@"SHF_NOTE_NV_TKINFO"
	.tkinfo
        /*0018*/ 	.word	0x00000002
        /*0030*/ 	.string	""
        /*0030*/ 	.string	"ptxas"
        /*0030*/ 	.string	"Cuda compilation tools, release 13.0, V13.0.88"
        /*0030*/ 	.string	"Build cuda_13.0.r13.0/compiler.36424714_0"
        /*0030*/ 	.string	"-v  -suppress-debug-info  -lineinfo  -arch sm_80 "



//--------------------- .note.nv.cuinfo           --------------------------
	.section	.note.nv.cuinfo,"",@"SHT_NOTE"
	.sectionflags	@"SHF_NOTE_NV_CUINFO"
        /*0018*/ 	.short	0x0002
        /*001a*/ 	.short	0x0050
        /*001c*/ 	.short	0x0082
	.zero		2


//--------------------- .nv.info                  --------------------------
	.section	.nv.info,"",@"SHT_CUDA_INFO"
	.align	4


	//----- nvinfo : EIATTR_REGCOUNT
	.align		4
        /*0000*/ 	.byte	0x04, 0x2f
        /*0002*/ 	.short	(.L_1 - .L_0)
	.align		4
.L_0:
        /*0004*/ 	.word	index@(matmul_kernel)
        /*0008*/ 	.word	0x00000020


	//----- nvinfo : EIATTR_FRAME_SIZE
	.align		4
.L_1:
        /*000c*/ 	.byte	0x04, 0x11
        /*000e*/ 	.short	(.L_3 - .L_2)
	.align		4
.L_2:
        /*0010*/ 	.word	index@(matmul_kernel)
        /*0014*/ 	.word	0x00004ac8


	//----- nvinfo : EIATTR_MIN_STACK_SIZE
	.align		4
.L_3:
        /*0018*/ 	.byte	0x04, 0x12
        /*001a*/ 	.short	(.L_5 - .L_4)
	.align		4
.L_4:
        /*001c*/ 	.word	index@(matmul_kernel)
        /*0020*/ 	.word	0x00004ac8
.L_5:


//--------------------- .nv.info.matmul_kernel    --------------------------
	.section	.nv.info.matmul_kernel,"",@"SHT_CUDA_INFO"
	.sectionflags	@""
	.align	4


	//----- nvinfo : EIATTR_CUDA_API_VERSION
	.align		4
        /*0000*/ 	.byte	0x04, 0x37
        /*0002*/ 	.short	(.L_7 - .L_6)
.L_6:
        /*0004*/ 	.word	0x00000082


	//----- nvinfo : EIATTR_SW2861232_WAR
	.align		4
.L_7:
        /*0008*/ 	.byte	0x01, 0x35
	.zero		2


	//----- nvinfo : EIATTR_PARAM_CBANK
	.align		4
        /*000c*/ 	.byte	0x04, 0x0a
        /*000e*/ 	.short	(.L_9 - .L_8)
	.align		4
.L_8:
        /*0010*/ 	.word	index@(.nv.constant0.matmul_kernel)
        /*0014*/ 	.short	0x0160
        /*0016*/ 	.short	0x0050


	//----- nvinfo : EIATTR_CBANK_PARAM_SIZE
	.align		4
.L_9:
        /*0018*/ 	.byte	0x03, 0x19
        /*001a*/ 	.short	0x0050


	//----- nvinfo : EIATTR_KPARAM_INFO
	.align		4
        /*001c*/ 	.byte	0x04, 0x17
        /*001e*/ 	.short	(.L_11 - .L_10)
.L_10:
        /*0020*/ 	.word	0x00000000
        /*0024*/ 	.short	0x000d
        /*0026*/ 	.short	0x0048
        /*0028*/ 	.byte	0x00, 0xf4, 0x21, 0x00


	//----- nvinfo : EIATTR_KPARAM_INFO
	.align		4
.L_11:
        /*002c*/ 	.byte	0x04, 0x17
        /*002e*/ 	.short	(.L_13 - .L_12)
.L_12:
        /*0030*/ 	.word	0x00000000
        /*0034*/ 	.short	0x000c
        /*0036*/ 	.short	0x0040
        /*0038*/ 	.byte	0x00, 0xf4, 0x21, 0x00


	//----- nvinfo : EIATTR_KPARAM_INFO
	.align		4
.L_13:
        /*003c*/ 	.byte	0x04, 0x17
        /*003e*/ 	.short	(.L_15 - .L_14)
.L_14:
        /*0040*/ 	.word	0x00000000
        /*0044*/ 	.short	0x000b
        /*0046*/ 	.short	0x0038
        /*0048*/ 	.byte	0x00, 0xf0, 0x11, 0x00


	//----- nvinfo : EIATTR_KPARAM_INFO
	.align		4
.L_15:
        /*004c*/ 	.byte	0x04, 0x17
        /*004e*/ 	.short	(.L_17 - .L_16)
.L_16:
        /*0050*/ 	.word	0x00000000
        /*0054*/ 	.short	0x000a
        /*0056*/ 	.short	0x0034
        /*0058*/ 	.byte	0x00, 0xf0, 0x11, 0x00


	//----- nvinfo : EIATTR_KPARAM_INFO
	.align		4
.L_17:
        /*005c*/ 	.byte	0x04, 0x17
        /*005e*/ 	.short	(.L_19 - .L_18)
.L_18:
        /*0060*/ 	.word	0x00000000
        /*0064*/ 	.short	0x0009
        /*0066*/ 	.short	0x0030
        /*0068*/ 	.byte	0x00, 0xf0, 0x11, 0x00


	//----- nvinfo : EIATTR_KPARAM_INFO
	.align		4
.L_19:
        /*006c*/ 	.byte	0x04, 0x17
        /*006e*/ 	.short	(.L_21 - .L_20)
.L_20:
        /*0070*/ 	.word	0x00000000
        /*0074*/ 	.short	0x0008
        /*0076*/ 	.short	0x002c
        /*0078*/ 	.byte	0x00, 0xf0, 0x11, 0x00


	//----- nvinfo : EIATTR_KPARAM_INFO
	.align		4
.L_21:
        /*007c*/ 	.byte	0x04, 0x17
        /*007e*/ 	.short	(.L_23 - .L_22)
.L_22:
        /*0080*/ 	.word	0x00000000
        /*0084*/ 	.short	0x0007
        /*0086*/ 	.short	0x0028
        /*0088*/ 	.byte	0x00, 0xf0, 0x11, 0x00


	//----- nvinfo : EIATTR_KPARAM_INFO
	.align		4
.L_23:
        /*008c*/ 	.byte	0x04, 0x17
        /*008e*/ 	.short	(.L_25 - .L_24)
.L_24:
        /*0090*/ 	.word	0x00000000
        /*0094*/ 	.short	0x0006
        /*0096*/ 	.short	0x0024
        /*0098*/ 	.byte	0x00, 0xf0, 0x11, 0x00


	//----- nvinfo : EIATTR_KPARAM_INFO
	.align		4
.L_25:
        /*009c*/ 	.byte	0x04, 0x17
        /*009e*/ 	.short	(.L_27 - .L_26)
.L_26:
        /*00a0*/ 	.word	0x00000000
        /*00a4*/ 	.short	0x0005
        /*00a6*/ 	.short	0x0020
        /*00a8*/ 	.byte	0x00, 0xf0, 0x11, 0x00


	//----- nvinfo : EIATTR_KPARAM_INFO
	.align		4
.L_27:
        /*00ac*/ 	.byte	0x04, 0x17
        /*00ae*/ 	.short	(.L_29 - .L_28)
.L_28:
        /*00b0*/ 	.word	0x00000000
        /*00b4*/ 	.short	0x0004
        /*00b6*/ 	.short	0x001c
        /*00b8*/ 	.byte	0x00, 0xf0, 0x11, 0x00


	//----- nvinfo : EIATTR_KPARAM_INFO
	.align		4
.L_29:
        /*00bc*/ 	.byte	0x04, 0x17
        /*00be*/ 	.short	(.L_31 - .L_30)
.L_30:
        /*00c0*/ 	.word	0x00000000
        /*00c4*/ 	.short	0x0003
        /*00c6*/ 	.short	0x0018
        /*00c8*/ 	.byte	0x00, 0xf0, 0x11, 0x00


	//----- nvinfo : EIATTR_KPARAM_INFO
	.align		4
.L_31:
        /*00cc*/ 	.byte	0x04, 0x17
        /*00ce*/ 	.short	(.L_33 - .L_32)
.L_32:
        /*00d0*/ 	.word	0x00000000
        /*00d4*/ 	.short	0x0002
        /*00d6*/ 	.short	0x0010
        /*00d8*/ 	.byte	0x00, 0xf4, 0x21, 0x00


	//----- nvinfo : EIATTR_KPARAM_INFO
	.align		4
.L_33:
        /*00dc*/ 	.byte	0x04, 0x17
        /*00de*/ 	.short	(.L_35 - .L_34)
.L_34:
        /*00e0*/ 	.word	0x00000000
        /*00e4*/ 	.short	0x0001
        /*00e6*/ 	.short	0x0008
        /*00e8*/ 	.byte	0x00, 0xf4, 0x21, 0x00


	//----- nvinfo : EIATTR_KPARAM_INFO
	.align		4
.L_35:
        /*00ec*/ 	.byte	0x04, 0x17
        /*00ee*/ 	.short	(.L_37 - .L_36)
.L_36:
        /*00f0*/ 	.word	0x00000000
        /*00f4*/ 	.short	0x0000
        /*00f6*/ 	.short	0x0000
        /*00f8*/ 	.byte	0x00, 0xf4, 0x21, 0x00


	//----- nvinfo : EIATTR_MAXREG_COUNT
	.align		4
.L_37:
        /*00fc*/ 	.byte	0x03, 0x1b
        /*00fe*/ 	.short	0x00ff


	//----- nvinfo : EIATTR_NUM_BARRIERS
	.align		4
        /*0100*/ 	.byte	0x02, 0x4c
        /*0102*/ 	.byte	0x01
	.zero		1


	//----- nvinfo : EIATTR_ANNOTATIONS
	.align		4
        /*0104*/ 	.byte	0x04, 0x55
        /*0106*/ 	.short	(.L_39 - .L_38)


	//   ....[0]....
.L_38:
        /*0108*/ 	.word	0x00000001
        /*010c*/ 	.byte	0xd0, 0x04, 0x00, 0x00, 0x01, 0x00, 0x00, 0x00, 0x30, 0x05, 0x00, 0x00, 0x01, 0x00, 0x00, 0x00
        /* <DEDUP_REMOVED lines=96> */
        /*071c*/ 	.byte	0x90, 0x1d, 0x00, 0x00, 0x01, 0x00, 0x00, 0x00, 0xa0, 0x1d, 0x00, 0x00


	//----- nvinfo : EIATTR_MERCURY_ISA_VERSION
	.align		4
.L_39:
        /*0728*/ 	.byte	0x03, 0x5f
        /*072a*/ 	.short	0x0000


	//----- nvinfo : EIATTR_EXIT_INSTR_OFFSETS
	.align		4
        /*072c*/ 	.byte	0x04, 0x1c
        /*072e*/ 	.short	(.L_41 - .L_40)


	//   ....[0]....
.L_40:
        /*0730*/ 	.word	0x000701a0


	//   ....[1]....
        /*0734*/ 	.word	0x000701d0


	//----- nvinfo : EIATTR_REQNTID
	.align		4
.L_41:
        /*0738*/ 	.byte	0x04, 0x10
        /*073a*/ 	.short	(.L_43 - .L_42)
.L_42:
        /*073c*/ 	.word	0x00000040
        /*0740*/ 	.word	0x00000001
        /*0744*/ 	.word	0x00000001
.L_43:


//--------------------- .nv.callgraph             --------------------------
	.section	.nv.callgraph,"",@"SHT_CUDA_CALLGRAPH"
	.align	4
	.sectionentsize	8
	.align		4
        /*0000*/ 	.word	0x00000000
	.align		4
        /*0004*/ 	.word	0xffffffff
	.align		4
        /*0008*/ 	.word	0x00000000
	.align		4
        /*000c*/ 	.word	0xfffffffe
	.align		4
        /*0010*/ 	.word	0x00000000
	.align		4
        /*0014*/ 	.word	0xfffffffd
	.align		4
        /*0018*/ 	.word	0x00000000
	.align		4
        /*001c*/ 	.word	0xfffffffc


//--------------------- .nv.rel.action            --------------------------
	.section	.nv.rel.action,"",@"SHT_CUDA_RELOCINFO"
	.align	8
	.sectionentsize	8
        /*0000*/ 	.byte	0x73, 0x00, 0x00, 0x00, 0x00, 0x00, 0x00, 0x00, 0x00, 0x00, 0x00, 0x11, 0x25, 0x00, 0x05, 0x36


//--------------------- .nv.constant0.matmul_kernel --------------------------
	.section	.nv.constant0.matmul_kernel,"a",@progbits
	.sectionflags	@""
	.align	4
.nv.constant0.matmul_kernel:
	.zero		432


//--------------------- .text.matmul_kernel       --------------------------
	.section	.text.matmul_kernel,"ax",@progbits
	.sectioninfo	@"SHI_REGISTERS=32"
	.align	128
        .global         matmul_kernel
        .type           matmul_kernel,@function
        .size           matmul_kernel,(.L_x_5 - matmul_kernel)
        .other          matmul_kernel,@"STO_CUDA_ENTRY STV_DEFAULT"
matmul_kernel:
.text.matmul_kernel:
[----:B------:R-:W-:-:S04]  /*0000*/  IMAD.MOV.U32 R1, RZ, RZ, c[0x0][0x28] ;  /* 0x00000a00ff017624 */ /* 0x000fc800078e00ff */
[----:B------:R-:W-:Y:S01]  /*0010*/  IMAD.MOV.U32 R0, RZ, RZ, c[0x0][0x17c] ;  /* 0x00005f00ff007624 */ /* 0x000fe200078e00ff */
[----:B------:R-:W-:Y:S01]  /*0020*/  IADD3 R1, R1, -0x4ac8, RZ ;  /* 0xffffb53801017810 */ /* 0x000fe20007ffe0ff */
[----:B------:R-:W0:Y:S01]  /*0030*/  S2R R12, SR_TID.X ;  /* 0x00000000000c7919 */ /* 0x000e220000002100 */
[----:B------:R-:W-:Y:S02]  /*0040*/  ULDC.64 UR6, c[0x0][0x118] ;  /* 0x0000460000067ab9 */ /* 0x000fe40000000a00 */
[----:B------:R-:W-:-:S04]  /*0050*/  IADD3 R0, R0, 0xff, RZ ;  /* 0x000000ff00007810 */ /* 0x000fc80007ffe0ff */
[----:B------:R-:W-:-:S04]  /*0060*/  SHF.R.S32.HI R3, RZ, 0x1f, R0 ;  /* 0x0000001fff037819 */ /* 0x000fc80000011400 */
[----:B------:R-:W-:-:S04]  /*0070*/  LEA.HI R3, R3, R0, RZ, 0x8 ;  /* 0x0000000003037211 */ /* 0x000fc800078f40ff */
[----:B------:R-:W-:Y:S02]  /*0080*/  SHF.R.S32.HI R0, RZ, 0x8, R3 ;  /* 0x00000008ff007819 */ /* 0x000fe40000011403 */
[----:B------:R-:W1:Y:S03]  /*0090*/  S2R R3, SR_CTAID.X ;  /* 0x0000000000037919 */ /* 0x000e660000002500 */
[----:B------:R-:W-:Y:S01]  /*00a0*/  IMAD.SHL.U32 R0, R0, 0x8, RZ ;  /* 0x0000000800007824 */ /* 0x000fe200078e00ff */
[----:B0-----:R-:W-:-:S04]  /*00b0*/  LOP3.LUT R15, R12, 0x3f, RZ, 0xc0, !PT ;  /* 0x0000003f0c0f7812 */ /* 0x001fc800078ec0ff */
[-C--:B------:R-:W-:Y:S02]  /*00c0*/  IABS R7, R0.reuse ;  /* 0x0000000000077213 */ /* 0x080fe40000000000 */
[----:B------:R-:W-:Y:S02]  /*00d0*/  IABS R10, R0 ;  /* 0x00000000000a7213 */ /* 0x000fe40000000000 */
[----:B------:R-:W0:Y:S01]  /*00e0*/  I2F.RP R2, R7 ;  /* 0x0000000700027306 */ /* 0x000e220000209400 */
[----:B-1----:R-:W-:-:S07]  /*00f0*/  IABS R8, R3 ;  /* 0x0000000300087213 */ /* 0x002fce0000000000 */
[----:B0-----:R-:W0:Y:S02]  /*0100*/  MUFU.RCP R2, R2 ;  /* 0x0000000200027308 */ /* 0x001e240000001000 */
[----:B0-----:R-:W-:Y:S01]  /*0110*/  IADD3 R4, R2, 0xffffffe, RZ ;  /* 0x0ffffffe02047810 */ /* 0x001fe20007ffe0ff */
[----:B------:R-:W-:-:S05]  /*0120*/  IMAD.MOV R2, RZ, RZ, -R10 ;  /* 0x000000ffff027224 */ /* 0x000fca00078e0a0a */
[----:B------:R0:W1:Y:S02]  /*0130*/  F2I.FTZ.U32.TRUNC.NTZ R5, R4 ;  /* 0x0000000400057305 */ /* 0x000064000021f000 */
[----:B0-----:R-:W-:Y:S02]  /*0140*/  IMAD.MOV.U32 R4, RZ, RZ, RZ ;  /* 0x000000ffff047224 */ /* 0x001fe400078e00ff */
[----:B-1----:R-:W-:-:S04]  /*0150*/  IMAD.MOV R6, RZ, RZ, -R5 ;  /* 0x000000ffff067224 */ /* 0x002fc800078e0a05 */
[----:B------:R-:W-:Y:S02]  /*0160*/  IMAD R9, R6, R7, RZ ;  /* 0x0000000706097224 */ /* 0x000fe400078e02ff */
[----:B------:R-:W-:Y:S02]  /*0170*/  IMAD.MOV.U32 R6, RZ, RZ, R8 ;  /* 0x000000ffff067224 */ /* 0x000fe400078e0008 */
[----:B------:R-:W-:-:S06]  /*0180*/  IMAD.HI.U32 R5, R5, R9, R4 ;  /* 0x0000000905057227 */ /* 0x000fcc00078e0004 */
[----:B------:R-:W-:-:S04]  /*0190*/  IMAD.HI.U32 R5, R5, R6, RZ ;  /* 0x0000000605057227 */ /* 0x000fc800078e00ff */
[----:B------:R-:W-:-:S05]  /*01a0*/  IMAD R2, R5, R2, R6 ;  /* 0x0000000205027224 */ /* 0x000fca00078e0206 */
[----:B------:R-:W-:-:S13]  /*01b0*/  ISETP.GT.U32.AND P1, PT, R7, R2, PT ;  /* 0x000000020700720c */ /* 0x000fda0003f24070 */
[----:B------:R-:W-:Y:S01]  /*01c0*/  @!P1 IMAD.IADD R2, R2, 0x1, -R7 ;  /* 0x0000000102029824 */ /* 0x000fe200078e0a07 */
[----:B------:R-:W-:Y:S02]  /*01d0*/  @!P1 IADD3 R5, R5, 0x1, RZ ;  /* 0x0000000105059810 */ /* 0x000fe40007ffe0ff */
[----:B------:R-:W-:Y:S02]  /*01e0*/  ISETP.NE.AND P1, PT, R0, RZ, PT ;  /* 0x000000ff0000720c */ /* 0x000fe40003f25270 */
[----:B------:R-:W-:Y:S02]  /*01f0*/  ISETP.GE.U32.AND P0, PT, R2, R7, PT ;  /* 0x000000070200720c */ /* 0x000fe40003f06070 */
[----:B------:R-:W-:-:S04]  /*0200*/  LOP3.LUT R2, R3, R0, RZ, 0x3c, !PT ;  /* 0x0000000003027212 */ /* 0x000fc800078e3cff */
[----:B------:R-:W-:Y:S01]  /*0210*/  ISETP.GE.AND P2, PT, R2, RZ, PT ;  /* 0x000000ff0200720c */ /* 0x000fe20003f46270 */
[----:B------:R-:W-:-:S05]  /*0220*/  IMAD.MOV.U32 R2, RZ, RZ, c[0x0][0x178] ;  /* 0x00005e00ff027624 */ /* 0x000fca00078e00ff */
[----:B------:R-:W-:Y:S02]  /*0230*/  IADD3 R2, R2, 0x7f, RZ ;  /* 0x0000007f02027810 */ /* 0x000fe40007ffe0ff */
[----:B------:R-:W-:-:S05]  /*0240*/  @P0 IADD3 R5, R5, 0x1, RZ ;  /* 0x0000000105050810 */ /* 0x000fca0007ffe0ff */
[----:B------:R-:W-:Y:S01]  /*0250*/  IMAD.MOV.U32 R4, RZ, RZ, R5 ;  /* 0x000000ffff047224 */ /* 0x000fe200078e0005 */
[----:B------:R-:W-:-:S03]  /*0260*/  SHF.R.S32.HI R5, RZ, 0x1f, R2 ;  /* 0x0000001fff057819 */ /* 0x000fc60000011402 */
[----:B------:R-:W-:Y:S01]  /*0270*/  @!P2 IMAD.MOV R4, RZ, RZ, -R4 ;  /* 0x000000ffff04a224 */ /* 0x000fe200078e0a04 */
[----:B------:R-:W-:Y:S02]  /*0280*/  @!P1 LOP3.LUT R4, RZ, R0, RZ, 0x33, !PT ;  /* 0x00000000ff049212 */ /* 0x000fe400078e33ff */
[----:B------:R-:W-:-:S03]  /*0290*/  LEA.HI R5, R5, R2, RZ, 0x7 ;  /* 0x0000000205057211 */ /* 0x000fc600078f38ff */
[----:B------:R-:W-:Y:S02]  /*02a0*/  IMAD.SHL.U32 R2, R4, 0x8, RZ ;  /* 0x0000000804027824 */ /* 0x000fe400078e00ff */
[----:B------:R-:W-:-:S03]  /*02b0*/  IMAD.MOV R4, RZ, RZ, -R4 ;  /* 0x000000ffff047224 */ /* 0x000fc600078e0a04 */
[----:B------:R-:W-:Y:S01]  /*02c0*/  LEA.HI.SX32 R5, R5, -R2, 0x19 ;  /* 0x8000000205057211 */ /* 0x000fe200078fcaff */
[----:B------:R-:W-:Y:S02]  /*02d0*/  IMAD R13, R0, R4, R3 ;  /* 0x00000004000d7224 */ /* 0x000fe400078e0203 */
[----:B------:R-:W-:Y:S01]  /*02e0*/  IMAD.MOV.U32 R4, RZ, RZ, RZ ;  /* 0x000000ffff047224 */ /* 0x000fe200078e00ff */
[----:B------:R-:W-:Y:S02]  /*02f0*/  IMNMX R6, R5, 0x8, PT ;  /* 0x0000000805067817 */ /* 0x000fe40003800200 */
[----:B------:R-:W-:Y:S02]  /*0300*/  IABS R11, R13 ;  /* 0x0000000d000b7213 */ /* 0x000fe40000000000 */
[----:B------:R-:W-:-:S04]  /*0310*/  IABS R9, R6 ;  /* 0x0000000600097213 */ /* 0x000fc80000000000 */
[----:B------:R-:W0:Y:S08]  /*0320*/  I2F.RP R7, R9 ;  /* 0x0000000900077306 */ /* 0x000e300000209400 */
[----:B0-----:R-:W0:Y:S02]  /*0330*/  MUFU.RCP R7, R7 ;  /* 0x0000000700077308 */ /* 0x001e240000001000 */
[----:B0-----:R-:W-:-:S06]  /*0340*/  IADD3 R5, R7, 0xffffffe, RZ ;  /* 0x0ffffffe07057810 */ /* 0x001fcc0007ffe0ff */
[----:B------:R-:W0:Y:S02]  /*0350*/  F2I.FTZ.U32.TRUNC.NTZ R5, R5 ;  /* 0x0000000500057305 */ /* 0x000e24000021f000 */
[----:B0-----:R-:W-:-:S04]  /*0360*/  IMAD.MOV R8, RZ, RZ, -R5 ;  /* 0x000000ffff087224 */ /* 0x001fc800078e0a05 */
[----:B------:R-:W-:-:S04]  /*0370*/  IMAD.MOV.U32 R0, RZ, RZ, R8 ;  /* 0x000000ffff007224 */ /* 0x000fc800078e0008 */
[----:B------:R-:W-:Y:S01]  /*0380*/  IMAD R3, R0, R9, RZ ;  /* 0x0000000900037224 */ /* 0x000fe200078e02ff */
[----:B------:R-:W-:-:S03]  /*0390*/  IABS R0, R6 ;  /* 0x0000000600007213 */ /* 0x000fc60000000000 */
[----:B------:R-:W-:-:S04]  /*03a0*/  IMAD.HI.U32 R4, R5, R3, R4 ;  /* 0x0000000305047227 */ /* 0x000fc800078e0004 */
[----:B------:R-:W-:Y:S02]  /*03b0*/  IMAD.MOV R0, RZ, RZ, -R0 ;  /* 0x000000ffff007224 */ /* 0x000fe400078e0a00 */
        /* <DEDUP_REMOVED lines=9> */
[----:B------:R-:W-:-:S06]  /*0450*/  IMAD.MOV.U32 R0, RZ, RZ, 0x3f ;  /* 0x0000003fff007424 */ /* 0x000fcc00078e00ff */
[----:B------:R-:W-:-:S06]  /*0460*/  @P0 IADD3 R4, R4, 0x1, RZ ;  /* 0x0000000104040810 */ /* 0x000fcc0007ffe0ff */
[----:B------:R-:W-:Y:S01]  /*0470*/  @!P2 IMAD.MOV R4, RZ, RZ, -R4 ;  /* 0x000000ffff04a224 */ /* 0x000fe200078e0a04 */
[----:B------:R-:W-:-:S05]  /*0480*/  @!P1 LOP3.LUT R4, RZ, R6, RZ, 0x33, !PT ;  /* 0x00000006ff049212 */ /* 0x000fca00078e33ff */
[----:B------:R-:W-:Y:S02]  /*0490*/  IMAD.MOV R3, RZ, RZ, -R4 ;  /* 0x000000ffff037224 */ /* 0x000fe400078e0a04 */
[----:B------:R-:W-:Y:S02]  /*04a0*/  IMAD.SHL.U32 R14, R4, 0x100, RZ ;  /* 0x00000100040e7824 */ /* 0x000fe400078e00ff */
[----:B------:R-:W-:Y:S01]  /*04b0*/  IMAD R3, R6, R3, R13 ;  /* 0x0000000306037224 */ /* 0x000fe200078e020d */
[----:B------:R-:W-:Y:S02]  /*04c0*/  IADD3 R6, R0, c[0x0][0x180], RZ ;  /* 0x0000600000067a10 */ /* 0x000fe40007ffe0ff */
[----:B------:R-:W-:Y:S01]  /*04d0*/  STL [R1+0xf74], R14 ;  /* 0x000f740e01007387 */ /* 0x000fe20000100800 */
[----:B------:R-:W-:Y:S01]  /*04e0*/  IMAD.IADD R0, R2, 0x1, R3 ;  /* 0x0000000102007824 */ /* 0x000fe200078e0203 */
[C---:B------:R-:W-:Y:S02]  /*04f0*/  IADD3 R3, R14.reuse, 0x1, RZ ;  /* 0x000000010e037810 */ /* 0x040fe40007ffe0ff */
[----:B------:R-:W-:Y:S01]  /*0500*/  IADD3 R2, R14, 0x2, RZ ;  /* 0x000000020e027810 */ /* 0x000fe20007ffe0ff */
[----:B------:R-:W-:Y:S01]  /*0510*/  IMAD R28, R0, 0x80, R15 ;  /* 0x00000080001c7824 */ /* 0x000fe200078e020f */
[C---:B------:R-:W-:Y:S01]  /*0520*/  IADD3 R4, R14.reuse, 0x3, RZ ;  /* 0x000000030e047810 */ /* 0x040fe20007ffe0ff */
[----:B------:R0:W-:Y:S01]  /*0530*/  STL [R1+0x1ba8], R3 ;  /* 0x001ba80301007387 */ /* 0x0001e20000100800 */
[----:B------:R-:W-:-:S02]  /*0540*/  IADD3 R0, R14, 0xee, RZ ;  /* 0x000000ee0e007810 */ /* 0x000fc40007ffe0ff */
[C---:B------:R-:W-:Y:S01]  /*0550*/  IADD3 R29, R14.reuse, 0xf2, RZ ;  /* 0x000000f20e1d7810 */ /* 0x040fe20007ffe0ff */
[----:B------:R1:W-:Y:S01]  /*0560*/  STL [R1+0x1bac], R2 ;  /* 0x001bac0201007387 */ /* 0x0003e20000100800 */
[C---:B------:R-:W-:Y:S02]  /*0570*/  IADD3 R5, R14.reuse, 0xf8, RZ ;  /* 0x000000f80e057810 */ /* 0x040fe40007ffe0ff */
[----:B------:R-:W-:Y:S01]  /*0580*/  IADD3 R7, R14, 0xfb, RZ ;  /* 0x000000fb0e077810 */ /* 0x000fe20007ffe0ff */
[----:B------:R2:W-:Y:S01]  /*0590*/  STL [R1+0x1bb0], R4 ;  /* 0x001bb00401007387 */ /* 0x0005e20000100800 */
[----:B------:R-:W-:Y:S02]  /*05a0*/  ISETP.GT.AND P0, PT, R6, 0x3f, PT ;  /* 0x0000003f0600780c */ /* 0x000fe40003f04270 */
[C---:B0-----:R-:W-:Y:S02]  /*05b0*/  IADD3 R3, R14.reuse, 0x4, RZ ;  /* 0x000000040e037810 */ /* 0x041fe40007ffe0ff */
[----:B-1----:R-:W-:-:S03]  /*05c0*/  IADD3 R2, R14, 0x5, RZ ;  /* 0x000000050e027810 */ /* 0x002fc60007ffe0ff */
[----:B------:R0:W-:Y:S01]  /*05d0*/  STL [R1+0x1bb8], R3 ;  /* 0x001bb80301007387 */ /* 0x0001e20000100800 */
[----:B--2---:R-:W-:-:S03]  /*05e0*/  IADD3 R4, R14, 0x6, RZ ;  /* 0x000000060e047810 */ /* 0x004fc60007ffe0ff */
[----:B------:R1:W-:Y:S04]  /*05f0*/  STL [R1+0x1bb4], R2 ;  /* 0x001bb40201007387 */ /* 0x0003e80000100800 */
[----:B------:R2:W-:Y:S01]  /*0600*/  STL [R1+0x1bbc], R4 ;  /* 0x001bbc0401007387 */ /* 0x0005e20000100800 */
        /* <DEDUP_REMOVED lines=460> */
[----:B------:R1:W-:Y:S01]  /*22d0*/  STL [R1+0x1f54], R2 ;  /* 0x001f540201007387 */ /* 0x0003e20000100800 */
[C---:B0-----:R-:W-:Y:S02]  /*22e0*/  IADD3 R3, R14.reuse, 0xed, RZ ;  /* 0x000000ed0e037810 */ /* 0x041fe40007ffe0ff */
[----:B-1----:R-:W-:-:S03]  /*22f0*/  IADD3 R2, R14, 0xef, RZ ;  /* 0x000000ef0e027810 */ /* 0x002fc60007ffe0ff */
[----:B------:R0:W-:Y:S04]  /*2300*/  STL [R1+0x1f58], R3 ;  /* 0x001f580301007387 */ /* 0x0001e80000100800 */
[----:B------:R-:W-:Y:S04]  /*2310*/  STL [R1+0xf78], R28 ;  /* 0x000f781c01007387 */ /* 0x000fe80000100800 */
[----:B------:R1:W-:Y:S01]  /*2320*/  STL [R1+0x1f5c], R0 ;  /* 0x001f5c0001007387 */ /* 0x0003e20000100800 */
[----:B0-----:R-:W-:-:S03]  /*2330*/  IADD3 R3, R14, 0xf3, RZ ;  /* 0x000000f30e037810 */ /* 0x001fc60007ffe0ff */
[----:B------:R0:W-:Y:S01]  /*2340*/  STL [R1+0x1f60], R2 ;  /* 0x001f600201007387 */ /* 0x0001e20000100800 */
[C---:B-1----:R-:W-:Y:S02]  /*2350*/  IADD3 R0, R14.reuse, 0xf0, RZ ;  /* 0x000000f00e007810 */ /* 0x042fe40007ffe0ff */
[----:B0-----:R-:W-:-:S03]  /*2360*/  IADD3 R2, R14, 0xf1, RZ ;  /* 0x000000f10e027810 */ /* 0x001fc60007ffe0ff */
[----:B------:R0:W-:Y:S04]  /*2370*/  STL [R1+0x1f64], R0 ;  /* 0x001f640001007387 */ /* 0x0001e80000100800 */
[----:B------:R-:W-:Y:S04]  /*2380*/  STL [R1+0x1f68], R2 ;  /* 0x001f680201007387 */ /* 0x000fe80000100800 */
[----:B------:R1:W-:Y:S01]  /*2390*/  STL [R1+0x1f70], R3 ;  /* 0x001f700301007387 */ /* 0x0003e20000100800 */
[----:B0-----:R-:W-:-:S03]  /*23a0*/  IADD3 R0, R14, 0xf4, RZ ;  /* 0x000000f40e007810 */ /* 0x001fc60007ffe0ff */
[----:B------:R-:W-:Y:S04]  /*23b0*/  STL [R1+0x1f6c], R29 ;  /* 0x001f6c1d01007387 */ /* 0x000fe80000100800 */
[----:B------:R0:W-:Y:S01]  /*23c0*/  STL [R1+0x1f74], R0 ;  /* 0x001f740001007387 */ /* 0x0001e20000100800 */
[----:B-1----:R-:W-:-:S03]  /*23d0*/  IADD3 R3, R14, 0xf7, RZ ;  /* 0x000000f70e037810 */ /* 0x002fc60007ffe0ff */
[----:B------:R1:W-:Y:S01]  /*23e0*/  STL [R1+0x1f78], R4 ;  /* 0x001f780401007387 */ /* 0x0003e20000100800 */
[C---:B0-----:R-:W-:Y:S02]  /*23f0*/  IADD3 R0, R14.reuse, 0xf6, RZ ;  /* 0x000000f60e007810 */ /* 0x041fe40007ffe0ff */
[----:B-1----:R-:W-:-:S03]  /*2400*/  IADD3 R4, R14, 0xf9, RZ ;  /* 0x000000f90e047810 */ /* 0x002fc60007ffe0ff */
[----:B------:R-:W-:Y:S04]  /*2410*/  STL [R1+0x1f7c], R0 ;  /* 0x001f7c0001007387 */ /* 0x000fe80000100800 */
[----:B------:R0:W-:Y:S04]  /*2420*/  STL [R1+0x1f80], R5 ;  /* 0x001f800501007387 */ /* 0x0001e80000100800 */
[----:B------:R-:W-:Y:S04]  /*2430*/  STL [R1+0x1f84], R3 ;  /* 0x001f840301007387 */ /* 0x000fe80000100800 */
[----:B------:R1:W-:Y:S01]  /*2440*/  STL [R1+0x1f8c], R4 ;  /* 0x001f8c0401007387 */ /* 0x0003e20000100800 */
[----:B0-----:R-:W-:-:S02]  /*2450*/  IADD3 R5, R14, 0xfc, RZ ;  /* 0x000000fc0e057810 */ /* 0x001fc40007ffe0ff */
[----:B-1----:R-:W-:-:S05]  /*2460*/  IADD3 R4, R14, 0xfa, RZ ;  /* 0x000000fa0e047810 */ /* 0x002fca0007ffe0ff */
[----:B------:R0:W-:Y:S04]  /*2470*/  STL [R1+0x1f88], R4 ;  /* 0x001f880401007387 */ /* 0x0001e80000100800 */
        /* <DEDUP_REMOVED lines=8> */
[----:B0-----:R-:W-:-:S05]  /*2500*/  IADD3 R4, R28, 0x40, RZ ;  /* 0x000000401c047810 */ /* 0x001fca0007ffe0ff */
[----:B------:R1:W-:Y:S01]  /*2510*/  STL [R1+0xf7c], R4 ;  /* 0x000f7c0401007387 */ /* 0x0003e20000100800 */
[----:B------:R-:W-:Y:S05]  /*2520*/  @P0 BRA `(.L_x_0) ;  /* 0x00000f7000000947 */ /* 0x000fea0003800000 */
[----:B------:R-:W-:Y:S01]  /*2530*/  IMAD.SHL.U32 R0, R12, 0x20, RZ ;  /* 0x000000200c007824 */ /* 0x000fe200078e00ff */
[----:B------:R-:W-:Y:S01]  /*2540*/  CS2R R24, SRZ ;  /* 0x0000000000187805 */ /* 0x000fe2000001ff00 */
[----:B------:R-:W-:Y:S01]  /*2550*/  CS2R R26, SRZ ;  /* 0x00000000001a7805 */ /* 0x000fe2000001ff00 */
[----:B------:R-:W-:Y:S01]  /*2560*/  CS2R R20, SRZ ;  /* 0x0000000000147805 */ /* 0x000fe2000001ff00 */
[----:B------:R-:W-:Y:S01]  /*2570*/  CS2R R22, SRZ ;  /* 0x0000000000167805 */ /* 0x000fe2000001ff00 */
[----:B------:R0:W-:Y:S01]  /*2580*/  STL [R1+0x1ba4], R0 ;  /* 0x001ba40001007387 */ /* 0x0001e20000100800 */
[----:B------:R-:W-:Y:S01]  /*2590*/  CS2R R16, SRZ ;  /* 0x0000000000107805 */ /* 0x000fe2000001ff00 */
[----:B------:R-:W-:Y:S01]  /*25a0*/  CS2R R18, SRZ ;  /* 0x0000000000127805 */ /* 0x000fe2000001ff00 */
[----:B------:R-:W-:Y:S01]  /*25b0*/  CS2R R12, SRZ ;  /* 0x00000000000c7805 */ /* 0x000fe2000001ff00 */
[----:B------:R0:W-:Y:S01]  /*25c0*/  STL [R1], RZ ;  /* 0x000000ff01007387 */ /* 0x0001e20000100800 */
[----:B------:R-:W-:Y:S01]  /*25d0*/  CS2R R14, SRZ ;  /* 0x00000000000e7805 */ /* 0x000fe2000001ff00 */
[----:B------:R-:W-:Y:S01]  /*25e0*/  CS2R R8, SRZ ;  /* 0x0000000000087805 */ /* 0x000fe2000001ff00 */
[----:B------:R-:W-:Y:S01]  /*25f0*/  CS2R R10, SRZ ;  /* 0x00000000000a7805 */ /* 0x000fe2000001ff00 */
[----:B------:R0:W-:Y:S01]  /*2600*/  STL [R1+0x4], RZ ;  /* 0x000004ff01007387 */ /* 0x0001e20000100800 */
[----:B-1----:R-:W-:Y:S01]  /*2610*/  CS2R R4, SRZ ;  /* 0x0000000000047805 */ /* 0x002fe2000001ff00 */
[----:B------:R-:W-:-:S02]  /*2620*/  CS2R R6, SRZ ;  /* 0x0000000000067805 */ /* 0x000fc4000001ff00 */
[----:B------:R0:W-:Y:S04]  /*2630*/  STL [R1+0x8], RZ ;  /* 0x000008ff01007387 */ /* 0x0001e80000100800 */
        /* <DEDUP_REMOVED lines=228> */
[----:B------:R0:W-:Y:S01]  /*3480*/  STL [R1+0x3ac], RZ ;  /* 0x0003acff01007387 */ /* 0x0001e20000100800 */
[----:B------:R-:W-:Y:S05]  /*3490*/  BRA `(.L_x_1) ;  /* 0x0005efb000007947 */ /* 0x000fea0003800000 */
.L_x_0:
[----:B------:R-:W2:Y:S04]  /*34a0*/  LDL R21, [R1+0x1fa0] ;  /* 0x001fa00001157983 */ /* 0x000ea80000100800 */
[----:B------:R-:W3:Y:S04]  /*34b0*/  LDL R16, [R1+0x1f8c] ;  /* 0x001f8c0001107983 */ /* 0x000ee80000100800 */
[----:B------:R-:W4:Y:S04]  /*34c0*/  LDL R19, [R1+0x1f94] ;  /* 0x001f940001137983 */ /* 0x000f280000100800 */
[----:B------:R-:W5:Y:S04]  /*34d0*/  LDL R20, [R1+0x1f9c] ;  /* 0x001f9c0001147983 */ /* 0x000f680000100800 */
[----:B------:R-:W5:Y:S01]  /*34e0*/  LDL R8, [R1+0x1f88] ;  /* 0x001f880001087983 */ /* 0x000f620000100800 */
[----:B------:R-:W-:Y:S01]  /*34f0*/  IMAD.MOV.U32 R9, RZ, RZ, R29 ;  /* 0x000000ffff097224 */ /* 0x000fe200078e001d */
[----:B------:R-:W-:Y:S01]  /*3500*/  IABS R29, c[0x0][0x17c] ;  /* 0x00005f00001d7a13 */ /* 0x000fe20000000000 */
[----:B-1----:R-:W-:Y:S01]  /*3510*/  IMAD.MOV.U32 R7, RZ, RZ, R0 ;  /* 0x000000ffff077224 */ /* 0x002fe200078e0000 */
[----:B------:R-:W5:Y:S02]  /*3520*/  LDL R17, [R1+0x1f90] ;  /* 0x001f900001117983 */ /* 0x000f640000100800 */
[----:B------:R-:W0:Y:S02]  /*3530*/  I2F.RP R0, R29 ;  /* 0x0000001d00007306 */ /* 0x000e240000209400 */
[----:B------:R-:W1:Y:S04]  /*3540*/  S2R R27, SR_TID.X ;  /* 0x00000000001b7919 */ /* 0x000e680000002100 */
[----:B------:R-:W5:Y:S04]  /*3550*/  LDL R23, [R1+0x1f80] ;  /* 0x001f800001177983 */ /* 0x000f680000100800 */
[----:B------:R-:W5:Y:S04]  /*3560*/  LDL R12, [R1+0x1f74] ;  /* 0x001f7400010c7983 */ /* 0x000f680000100800 */
[----:B------:R-:W5:Y:S01]  /*3570*/  LDL R18, [R1+0x1f78] ;  /* 0x001f780001127983 */ /* 0x000f620000100800 */
[----:B0-----:R-:W0:Y:S01]  /*3580*/  MUFU.RCP R0, R0 ;  /* 0x0000000000007308 */ /* 0x001e220000001000 */
[----:B------:R-:W-:-:S02]  /*3590*/  IMAD.MOV.U32 R10, RZ, RZ, R3 ;  /* 0x000000ffff0a7224 */ /* 0x000fc400078e0003 */
[----:B------:R-:W5:Y:S04]  /*35a0*/  LDL R14, [R1+0x1f70] ;  /* 0x001f7000010e7983 */ /* 0x000f680000100800 */
[----:B------:R-:W5:Y:S01]  /*35b0*/  LDL R15, [R1+0x1f60] ;  /* 0x001f6000010f7983 */ /* 0x000f620000100800 */
[----:B-1----:R-:W-:-:S03]  /*35c0*/  LOP3.LUT R4, R27, 0x7, RZ, 0xc0, !PT ;  /* 0x000000071b047812 */ /* 0x002fc600078ec0ff */
[----:B------:R-:W5:Y:S01]  /*35d0*/  LDL R13, [R1+0x1f64] ;  /* 0x001f6400010d7983 */ /* 0x000f620000100800 */
[----:B0-----:R-:W-:-:S04]  /*35e0*/  IADD3 R0, R0, 0xffffffe, RZ ;  /* 0x0ffffffe00007810 */ /* 0x001fc80007ffe0ff */
[----:B------:R0:W-:Y:S02]  /*35f0*/  F2I.FTZ.U32.TRUNC.NTZ R5, R0 ;  /* 0x0000000000057305 */ /* 0x0001e4000021f000 */
[----:B0-----:R-:W-:Y:S02]  /*3600*/  IMAD.SHL.U32 R0, R27, 0x2, RZ ;  /* 0x000000021b007824 */ /* 0x001fe400078e00ff */
[----:B--2---:R-:W-:Y:S02]  /*3610*/  IMAD.MOV.U32 R25, RZ, RZ, R21 ;  /* 0x000000ffff197224 */ /* 0x004fe400078e0015 */
[----:B---3--:R-:W-:Y:S02]  /*3620*/  IMAD.MOV.U32 R21, RZ, RZ, R16 ;  /* 0x000000ffff157224 */ /* 0x008fe400078e0010 */
[----:B------:R-:W-:Y:S02]  /*3630*/  IMAD.MOV.U32 R16, RZ, RZ, R10 ;  /* 0x000000ffff107224 */ /* 0x000fe400078e000a */
[----:B----4-:R-:W-:-:S02]  /*3640*/  IMAD.MOV.U32 R27, RZ, RZ, R19 ;  /* 0x000000ffff1b7224 */ /* 0x010fc400078e0013 */
[----:B------:R-:W-:Y:S02]  /*3650*/  IMAD.MOV.U32 R19, RZ, RZ, R9 ;  /* 0x000000ffff137224 */ /* 0x000fe400078e0009 */
[C---:B------:R-:W-:Y:S02]  /*3660*/  IMAD R10, R4.reuse, 0x110, RZ ;  /* 0x00000110040a7824 */ /* 0x040fe400078e02ff */
[----:B------:R-:W-:Y:S02]  /*3670*/  IMAD R9, R4, 0x90, RZ ;  /* 0x0000009004097824 */ /* 0x000fe400078e02ff */
[----:B------:R-:W2:Y:S01]  /*3680*/  LDL R4, [R1+0x1f98] ;  /* 0x001f980001047983 */ /* 0x000ea20000100800 */
[----:B-----5:R-:W-:Y:S02]  /*3690*/  IMAD.MOV.U32 R24, RZ, RZ, R20 ;  /* 0x000000ffff187224 */ /* 0x020fe400078e0014 */
[----:B------:R-:W-:Y:S01]  /*36a0*/  IMAD.MOV.U32 R20, RZ, RZ, R8 ;  /* 0x000000ffff147224 */ /* 0x000fe200078e0008 */
[----:B------:R-:W-:-:S04]  /*36b0*/  SHF.R.S32.HI R8, RZ, 0x1f, R6 ;  /* 0x0000001fff087819 */ /* 0x000fc80000011406 */
[----:B------:R-:W-:Y:S02]  /*36c0*/  LEA.HI R6, R8, R6, RZ, 0x6 ;  /* 0x0000000608067211 */ /* 0x000fe400078f30ff */
[----:B------:R-:W3:Y:S01]  /*36d0*/  LDL R8, [R1+0xf7c] ;  /* 0x000f7c0001087983 */ /* 0x000ee20000100800 */
[----:B------:R-:W-:Y:S01]  /*36e0*/  IABS R22, c[0x0][0x178] ;  /* 0x00005e0000167a13 */ /* 0x000fe20000000000 */
[----:B------:R-:W-:-:S03]  /*36f0*/  IMAD.MOV.U32 R11, RZ, RZ, R2 ;  /* 0x000000ffff0b7224 */ /* 0x000fc600078e0002 */
[----:B------:R-:W0:Y:S08]  /*3700*/  I2F.RP R2, R22 ;  /* 0x0000001600027306 */ /* 0x000e300000209400 */
[----:B0-----:R-:W0:Y:S02]  /*3710*/  MUFU.RCP R2, R2 ;  /* 0x0000000200027308 */ /* 0x001e240000001000 */
[----:B0-----:R-:W-:-:S06]  /*3720*/  IADD3 R2, R2, 0xffffffe, RZ ;  /* 0x0ffffffe02027810 */ /* 0x001fcc0007ffe0ff */
[----:B------:R-:W0:Y:S01]  /*3730*/  F2I.FTZ.U32.TRUNC.NTZ R3, R2 ;  /* 0x0000000200037305 */ /* 0x000e22000021f000 */
[----:B------:R2:W-:Y:S01]  /*3740*/  STL [R1+0x43c], R6 ;  /* 0x00043c0601007387 */ /* 0x0005e20000100800 */
[----:B------:R-:W-:Y:S02]  /*3750*/  IMAD.MOV.U32 R26, RZ, RZ, R17 ;  /* 0x000000ffff1a7224 */ /* 0x000fe400078e0011 */
[----:B------:R-:W-:Y:S02]  /*3760*/  IMAD.MOV.U32 R17, RZ, RZ, R7 ;  /* 0x000000ffff117224 */ /* 0x000fe400078e0007 */
[----:B------:R-:W-:Y:S02]  /*3770*/  IMAD.MOV R7, RZ, RZ, -R5 ;  /* 0x000000ffff077224 */ /* 0x000fe400078e0a05 */
[----:B0-----:R-:W-:Y:S02]  /*3780*/  IMAD.MOV R2, RZ, RZ, -R3 ;  /* 0x000000ffff027224 */ /* 0x001fe400078e0a03 */
[----:B------:R-:W-:-:S02]  /*3790*/  IMAD R7, R7, R29, RZ ;  /* 0x0000001d07077224 */ /* 0x000fc400078e02ff */
[----:B--2---:R-:W-:Y:S01]  /*37a0*/  IMAD.MOV.U32 R6, RZ, RZ, R4 ;  /* 0x000000ffff067224 */ /* 0x004fe200078e0004 */
[----:B------:R-:W-:-:S05]  /*37b0*/  LOP3.LUT R4, R10, 0x10, R0, 0x78, !PT ;  /* 0x000000100a047812 */ /* 0x000fca00078e7800 */
[----:B------:R0:W-:Y:S01]  /*37c0*/  STL [R1+0x39c], R4 ;  /* 0x00039c0401007387 */ /* 0x0001e20000100800 */
[----:B------:R-:W-:Y:S01]  /*37d0*/  IMAD.MOV.U32 R10, RZ, RZ, R28 ;  /* 0x000000ffff0a7224 */ /* 0x000fe200078e001c */
[----:B------:R-:W-:Y:S01]  /*37e0*/  LOP3.LUT R0, R9, 0x30, R0, 0x78, !PT ;  /* 0x0000003009007812 */ /* 0x000fe200078e7800 */
[----:B0-----:R-:W-:Y:S02]  /*37f0*/  IMAD R4, R2, R22, RZ ;  /* 0x0000001602047224 */ /* 0x001fe400078e02ff */
[----:B------:R-:W-:-:S04]  /*3800*/  IMAD.MOV.U32 R2, RZ, RZ, RZ ;  /* 0x000000ffff027224 */ /* 0x000fc800078e00ff */
[----:B------:R-:W-:-:S04]  /*3810*/  IMAD.HI.U32 R2, R3, R4, R2 ;  /* 0x0000000403027227 */ /* 0x000fc800078e0002 */
[----:B------:R-:W-:Y:S01]  /*3820*/  IMAD.MOV.U32 R4, RZ, RZ, RZ ;  /* 0x000000ffff047224 */ /* 0x000fe200078e00ff */
[----:B------:R-:W-:-:S03]  /*3830*/  IABS R9, R10 ;  /* 0x0000000a00097213 */ /* 0x000fc60000000000 */
[----:B------:R-:W-:Y:S01]  /*3840*/  IMAD.HI.U32 R28, R5, R7, R4 ;  /* 0x00000007051c7227 */ /* 0x000fe200078e0004 */
[----:B---3--:R-:W-:Y:S01]  /*3850*/  IABS R7, R8 ;  /* 0x0000000800077213 */ /* 0x008fe20000000000 */
[----:B------:R0:W-:Y:S01]  /*3860*/  STL [R1+0x440], R0 ;  /* 0x0004400001007387 */ /* 0x0001e20000100800 */
[----:B------:R-:W-:Y:S02]  /*3870*/  IABS R5, R6 ;  /* 0x0000000600057213 */ /* 0x000fe40000000000 */
[----:B------:R-:W-:Y:S01]  /*3880*/  IABS R3, R24 ;  /* 0x0000001800037213 */ /* 0x000fe20000000000 */
[----:B------:R-:W-:-:S04]  /*3890*/  IMAD.HI.U32 R10, R2, R9, RZ ;  /* 0x00000009020a7227 */ /* 0x000fc800078e00ff */
[----:B------:R-:W-:Y:S01]  /*38a0*/  IMAD.HI.U32 R8, R2, R7, RZ ;  /* 0x0000000702087227 */ /* 0x000fe200078e00ff */
[----:B0-----:R-:W-:-:S03]  /*38b0*/  IABS R0, R25 ;  /* 0x0000001900007213 */ /* 0x001fc60000000000 */
[----:B------:R-:W-:-:S04]  /*38c0*/  IMAD.HI.U32 R6, R28, R5, RZ ;  /* 0x000000051c067227 */ /* 0x000fc800078e00ff */
[----:B------:R-:W-:-:S04]  /*38d0*/  IMAD.HI.U32 R4, R28, R3, RZ ;  /* 0x000000031c047227 */ /* 0x000fc800078e00ff */
[----:B------:R-:W-:-:S04]  /*38e0*/  IMAD.HI.U32 R2, R28, R0, RZ ;  /* 0x000000001c027227 */ /* 0x000fc800078e00ff */
[----:B------:R-:W-:Y:S02]  /*38f0*/  IMAD.MOV R10, RZ, RZ, -R10 ;  /* 0x000000ffff0a7224 */ /* 0x000fe400078e0a0a */
[----:B------:R-:W-:Y:S02]  /*3900*/  IMAD.MOV R8, RZ, RZ, -R8 ;  /* 0x000000ffff087224 */ /* 0x000fe400078e0a08 */
[----:B------:R-:W-:Y:S02]  /*3910*/  IMAD.MOV R6, RZ, RZ, -R6 ;  /* 0x000000ffff067224 */ /* 0x000fe400078e0a06 */
[----:B------:R-:W-:Y:S02]  /*3920*/  IMAD.MOV R4, RZ, RZ, -R4 ;  /* 0x000000ffff047224 */ /* 0x000fe400078e0a04 */
[----:B------:R-:W-:Y:S02]  /*3930*/  IMAD.MOV R2, RZ, RZ, -R2 ;  /* 0x000000ffff027224 */ /* 0x000fe400078e0a02 */
[----:B------:R-:W-:-:S02]  /*3940*/  IMAD R9, R22, R10, R9 ;  /* 0x0000000a16097224 */ /* 0x000fc400078e0209 */
[----:B------:R-:W-:Y:S02]  /*3950*/  IMAD R7, R22, R8, R7 ;  /* 0x0000000816077224 */ /* 0x000fe400078e0207 */
[C---:B------:R-:W-:Y:S02]  /*3960*/  IMAD R5, R29.reuse, R6, R5 ;  /* 0x000000061d057224 */ /* 0x040fe400078e0205 */
[C---:B------:R-:W-:Y:S01]  /*3970*/  IMAD R3, R29.reuse, R4, R3 ;  /* 0x000000041d037224 */ /* 0x040fe200078e0203 */
[----:B------:R0:W-:Y:S01]  /*3980*/  STL [R1+0x70], R9 ;  /* 0x0000700901007387 */ /* 0x0001e20000100800 */
[----:B------:R-:W-:-:S03]  /*3990*/  IMAD R0, R29, R2, R0 ;  /* 0x000000021d007224 */ /* 0x000fc600078e0200 */
[----:B------:R1:W-:Y:S04]  /*39a0*/  STL [R1+0x6c], R7 ;  /* 0x00006c0701007387 */ /* 0x0003e80000100800 */
[----:B------:R2:W-:Y:S01]  /*39b0*/  STL [R1+0x68], R5 ;  /* 0x0000680501007387 */ /* 0x0005e20000100800 */
[----:B0-----:R-:W-:-:S03]  /*39c0*/  IABS R9, R26 ;  /* 0x0000001a00097213 */ /* 0x001fc60000000000 */
[----:B------:R0:W-:Y:S01]  /*39d0*/  STL [R1+0x64], R3 ;  /* 0x0000640301007387 */ /* 0x0001e20000100800 */
[----:B-1----:R-:W-:-:S03]  /*39e0*/  IABS R7, R27 ;  /* 0x0000001b00077213 */ /* 0x002fc60000000000 */
[----:B------:R1:W-:Y:S01]  /*39f0*/  STL [R1+0x60], R0 ;  /* 0x0000600001007387 */ /* 0x0003e20000100800 */
[----:B--2---:R-:W-:Y:S01]  /*3a00*/  IABS R5, R20 ;  /* 0x0000001400057213 */ /* 0x004fe20000000000 */
[----:B------:R-:W-:Y:S01]  /*3a10*/  IMAD.HI.U32 R10, R28, R9, RZ ;  /* 0x000000091c0a7227 */ /* 0x000fe200078e00ff */
[----:B0-----:R-:W-:-:S03]  /*3a20*/  IABS R3, R21 ;  /* 0x0000001500037213 */ /* 0x001fc60000000000 */
[----:B------:R-:W-:Y:S01]  /*3a30*/  IMAD.HI.U32 R8, R28, R7, RZ ;  /* 0x000000071c087227 */ /* 0x000fe200078e00ff */
[----:B-1----:R-:W-:-:S03]  /*3a40*/  IABS R0, R23 ;  /* 0x0000001700007213 */ /* 0x002fc60000000000 */
        /* <DEDUP_REMOVED lines=9> */
[C---:B------:R-:W-:Y:S02]  /*3ae0*/  IMAD R7, R29.reuse, R8, R7 ;  /* 0x000000081d077224 */ /* 0x040fe400078e0207 */
        /* <DEDUP_REMOVED lines=11> */
[C---:B------:R-:W-:Y:S01]  /*3ba0*/  IMAD.HI.U32 R10, R28.reuse, R9, RZ ;  /* 0x000000091c0a7227 */ /* 0x040fe200078e00ff */
[----:B0-----:R-:W-:Y:S02]  /*3bb0*/  IABS R3, R12 ;  /* 0x0000000c00037213 */ /* 0x001fe40000000000 */
[----:B------:R-:W2:Y:S01]  /*3bc0*/  LDL R12, [R1+0x1f5c] ;  /* 0x001f5c00010c7983 */ /* 0x000ea20000100800 */
[----:B------:R-:W-:-:S04]  /*3bd0*/  IMAD.HI.U32 R8, R28, R7, RZ ;  /* 0x000000071c087227 */ /* 0x000fc800078e00ff */
[----:B------:R-:W-:-:S04]  /*3be0*/  IMAD.HI.U32 R6, R28, R5, RZ ;  /* 0x000000051c067227 */ /* 0x000fc800078e00ff */
[----:B------:R-:W-:Y:S02]  /*3bf0*/  IMAD.MOV R10, RZ, RZ, -R10 ;  /* 0x000000ffff0a7224 */ /* 0x000fe400078e0a0a */
[----:B------:R-:W-:Y:S02]  /*3c00*/  IMAD.MOV R8, RZ, RZ, -R8 ;  /* 0x000000ffff087224 */ /* 0x000fe400078e0a08 */
[----:B------:R-:W-:Y:S02]  /*3c10*/  IMAD.MOV R6, RZ, RZ, -R6 ;  /* 0x000000ffff067224 */ /* 0x000fe400078e0a06 */
[C---:B------:R-:W-:Y:S02]  /*3c20*/  IMAD R9, R29.reuse, R10, R9 ;  /* 0x0000000a1d097224 */ /* 0x040fe400078e0209 */
[C---:B------:R-:W-:Y:S02]  /*3c30*/  IMAD R7, R29.reuse, R8, R7 ;  /* 0x000000081d077224 */ /* 0x040fe400078e0207 */
[----:B------:R-:W-:Y:S01]  /*3c40*/  IMAD R5, R29, R6, R5 ;  /* 0x000000061d057224 */ /* 0x000fe200078e0205 */
[----:B------:R0:W-:Y:S01]  /*3c50*/  STL [R1+0x48], R9 ;  /* 0x0000480901007387 */ /* 0x0001e20000100800 */
[----:B-1----:R-:W-:-:S03]  /*3c60*/  IABS R0, R14 ;  /* 0x0000000e00007213 */ /* 0x002fc60000000000 */
[----:B------:R1:W-:Y:S04]  /*3c70*/  STL [R1+0x44], R7 ;  /* 0x0000440701007387 */ /* 0x0003e80000100800 */
[----:B------:R3:W-:Y:S01]  /*3c80*/  STL [R1+0x40], R5 ;  /* 0x0000400501007387 */ /* 0x0007e20000100800 */
[----:B------:R-:W-:-:S03]  /*3c90*/  IMAD.HI.U32 R4, R28, R3, RZ ;  /* 0x000000031c047227 */ /* 0x000fc600078e00ff */
[----:B------:R-:W4:Y:S01]  /*3ca0*/  LDL R14, [R1+0x1f58] ;  /* 0x001f5800010e7983 */ /* 0x000f220000100800 */
[----:B------:R-:W-:-:S04]  /*3cb0*/  IMAD.HI.U32 R2, R28, R0, RZ ;  /* 0x000000001c027227 */ /* 0x000fc800078e00ff */
[----:B------:R-:W-:Y:S02]  /*3cc0*/  IMAD.MOV R4, RZ, RZ, -R4 ;  /* 0x000000ffff047224 */ /* 0x000fe400078e0a04 */
[----:B------:R-:W-:Y:S02]  /*3cd0*/  IMAD.MOV R2, RZ, RZ, -R2 ;  /* 0x000000ffff027224 */ /* 0x000fe400078e0a02 */
[C---:B------:R-:W-:Y:S02]  /*3ce0*/  IMAD R3, R29.reuse, R4, R3 ;  /* 0x000000041d037224 */ /* 0x040fe400078e0203 */
[----:B------:R-:W-:Y:S01]  /*3cf0*/  IMAD R0, R29, R2, R0 ;  /* 0x000000021d007224 */ /* 0x000fe200078e0200 */
[----:B0-----:R-:W-:Y:S02]  /*3d00*/  IABS R9, R19 ;  /* 0x0000001300097213 */ /* 0x001fe40000000000 */
[----:B------:R0:W-:Y:S04]  /*3d10*/  STL [R1+0x3c], R3 ;  /* 0x00003c0301007387 */ /* 0x0001e80000100800 */
[----:B------:R2:W-:Y:S04]  /*3d20*/  STL [R1+0x398], R0 ;  /* 0x0003980001007387 */ /* 0x0005e80000100800 */
[----:B------:R-:W5:Y:S01]  /*3d30*/  LDL R19, [R1+0x1f54] ;  /* 0x001f540001137983 */ /* 0x000f620000100800 */
[----:B-1----:R-:W-:-:S03]  /*3d40*/  IABS R7, R11 ;  /* 0x0000000b00077213 */ /* 0x002fc60000000000 */
[----:B------:R-:W5:Y:S01]  /*3d50*/  LDL R11, [R1+0x1f50] ;  /* 0x001f5000010b7983 */ /* 0x000f620000100800 */
[----:B---3--:R-:W-:-:S03]  /*3d60*/  IABS R5, R13 ;  /* 0x0000000d00057213 */ /* 0x008fc60000000000 */
[----:B------:R-:W3:Y:S01]  /*3d70*/  LDL R13, [R1+0x1f4c] ;  /* 0x001f4c00010d7983 */ /* 0x000ee20000100800 */
[----:B0-----:R-:W-:Y:S01]  /*3d80*/  IABS R3, R15 ;  /* 0x0000000f00037213 */ /* 0x001fe20000000000 */
[C---:B------:R-:W-:Y:S02]  /*3d90*/  IMAD.HI.U32 R10, R28.reuse, R9, RZ ;  /* 0x000000091c0a7227 */ /* 0x040fe400078e00ff */
[----:B------:R-:W3:Y:S02]  /*3da0*/  LDL R15, [R1+0x1f48] ;  /* 0x001f4800010f7983 */ /* 0x000ee40000100800 */
        /* <DEDUP_REMOVED lines=8> */
[----:B------:R4:W-:Y:S04]  /*3e30*/  STL [R1+0x384], R9 ;  /* 0x0003840901007387 */ /* 0x0009e80000100800 */
[----:B------:R5:W-:Y:S04]  /*3e40*/  STL [R1+0x388], R7 ;  /* 0x0003880701007387 */ /* 0x000be80000100800 */
[----:B------:R0:W-:Y:S01]  /*3e50*/  STL [R1+0x38c], R5 ;  /* 0x00038c0501007387 */ /* 0x0001e20000100800 */
[----:B------:R-:W-:-:S04]  /*3e60*/  IMAD.HI.U32 R4, R28, R3, RZ ;  /* 0x000000031c047227 */ /* 0x000fc800078e00ff */
[----:B------:R-:W-:-:S04]  /*3e70*/  IMAD.MOV R4, RZ, RZ, -R4 ;  /* 0x000000ffff047224 */ /* 0x000fc800078e0a04 */
[----:B------:R-:W-:Y:S01]  /*3e80*/  IMAD R3, R29, R4, R3 ;  /* 0x000000041d037224 */ /* 0x000fe200078e0203 */
[----:B--2---:R-:W-:Y:S02]  /*3e90*/  IABS R0, R12 ;  /* 0x0000000c00007213 */ /* 0x004fe40000000000 */
[----:B------:R-:W2:Y:S03]  /*3ea0*/  LDL R12, [R1+0x1f44] ;  /* 0x001f4400010c7983 */ /* 0x000ea60000100800 */
[----:B------:R-:W-:-:S04]  /*3eb0*/  IMAD.HI.U32 R2, R28, R0, RZ ;  /* 0x000000001c027227 */ /* 0x000fc800078e00ff */
[----:B------:R-:W-:-:S04]  /*3ec0*/  IMAD.MOV R2, RZ, RZ, -R2 ;  /* 0x000000ffff027224 */ /* 0x000fc800078e0a02 */
[----:B------:R-:W-:Y:S01]  /*3ed0*/  IMAD R0, R29, R2, R0 ;  /* 0x000000021d007224 */ /* 0x000fe200078e0200 */
[----:B------:R3:W-:Y:S04]  /*3ee0*/  STL [R1+0x390], R3 ;  /* 0x0003900301007387 */ /* 0x0007e80000100800 */
[----:B------:R1:W-:Y:S01]  /*3ef0*/  STL [R1+0x394], R0 ;  /* 0x0003940001007387 */ /* 0x0003e20000100800 */
[----:B----4-:R-:W-:-:S03]  /*3f00*/  IABS R9, R14 ;  /* 0x0000000e00097213 */ /* 0x010fc60000000000 */
[----:B------:R-:W4:Y:S01]  /*3f10*/  LDL R14, [R1+0x1f40] ;  /* 0x001f4000010e7983 */ /* 0x000f220000100800 */
[----:B-----5:R-:W-:-:S03]  /*3f20*/  IABS R7, R19 ;  /* 0x0000001300077213 */ /* 0x020fc60000000000 */
[----:B------:R-:W5:Y:S01]  /*3f30*/  LDL R19, [R1+0x1f3c] ;  /* 0x001f3c0001137983 */ /* 0x000f620000100800 */
[----:B0-----:R-:W-:-:S03]  /*3f40*/  IABS R5, R11 ;  /* 0x0000000b00057213 */ /* 0x001fc60000000000 */
[----:B------:R-:W5:Y:S01]  /*3f50*/  LDL R11, [R1+0x1f38] ;  /* 0x001f3800010b7983 */ /* 0x000f620000100800 */
[----:B---3--:R-:W-:-:S03]  /*3f60*/  IABS R3, R13 ;  /* 0x0000000d00037213 */ /* 0x008fc60000000000 */
[----:B------:R-:W3:Y:S01]  /*3f70*/  LDL R13, [R1+0x1f34] ;  /* 0x001f3400010d7983 */ /* 0x000ee20000100800 */
[----:B------:R-:W-:-:S04]  /*3f80*/  IMAD.HI.U32 R10, R28, R9, RZ ;  /* 0x000000091c0a7227 */ /* 0x000fc800078e00ff */
        /* <DEDUP_REMOVED lines=13> */
[----:B------:R-:W3:Y:S01]  /*4060*/  LDL R15, [R1+0x1f30] ;  /* 0x001f3000010f7983 */ /* 0x000ee20000100800 */
[----:B------:R-:W-:-:S04]  /*4070*/  IMAD.HI.U32 R2, R28, R0, RZ ;  /* 0x000000001c027227 */ /* 0x000fc800078e00ff */
[----:B------:R-:W-:Y:S02]  /*4080*/  IMAD.MOV R4, RZ, RZ, -R4 ;  /* 0x000000ffff047224 */ /* 0x000fe400078e0a04 */
[----:B------:R-:W-:Y:S02]  /*4090*/  IMAD.MOV R2, RZ, RZ, -R2 ;  /* 0x000000ffff027224 */ /* 0x000fe400078e0a02 */
[C---:B------:R-:W-:Y:S02]  /*40a0*/  IMAD R3, R29.reuse, R4, R3 ;  /* 0x000000041d037224 */ /* 0x040fe400078e0203 */
[----:B------:R-:W-:-:S03]  /*40b0*/  IMAD R0, R29, R2, R0 ;  /* 0x000000021d007224 */ /* 0x000fc600078e0200 */
[----:B------:R0:W-:Y:S04]  /*40c0*/  STL [R1+0x37c], R3 ;  /* 0x00037c0301007387 */ /* 0x0001e80000100800 */
[----:B------:R3:W-:Y:S01]  /*40d0*/  STL [R1+0x380], R0 ;  /* 0x0003800001007387 */ /* 0x0007e20000100800 */
[----:B--2---:R-:W-:-:S03]  /*40e0*/  IABS R9, R12 ;  /* 0x0000000c00097213 */ /* 0x004fc60000000000 */
[----:B------:R-:W2:Y:S01]  /*40f0*/  LDL R12, [R1+0x1f2c] ;  /* 0x001f2c00010c7983 */ /* 0x000ea20000100800 */
[----:B----4-:R-:W-:-:S03]  /*4100*/  IABS R7, R14 ;  /* 0x0000000e00077213 */ /* 0x010fc60000000000 */
[----:B------:R-:W4:Y:S01]  /*4110*/  LDL R14, [R1+0x1f28] ;  /* 0x001f2800010e7983 */ /* 0x000f220000100800 */
[----:B-----5:R-:W-:-:S03]  /*4120*/  IABS R5, R19 ;  /* 0x0000001300057213 */ /* 0x020fc60000000000 */
[----:B------:R-:W5:Y:S01]  /*4130*/  LDL R19, [R1+0x1f24] ;  /* 0x001f240001137983 */ /* 0x000f620000100800 */
[----:B0-----:R-:W-:-:S03]  /*4140*/  IABS R3, R11 ;  /* 0x0000000b00037213 */ /* 0x001fc60000000000 */
[----:B------:R-:W5:Y:S01]  /*4150*/  LDL R11, [R1+0x1f20] ;  /* 0x001f2000010b7983 */ /* 0x000f620000100800 */
        /* <DEDUP_REMOVED lines=10> */
[----:B---3--:R-:W-:-:S03]  /*4200*/  IABS R0, R13 ;  /* 0x0000000d00007213 */ /* 0x008fc60000000000 */
[----:B------:R2:W-:Y:S04]  /*4210*/  STL [R1+0x360], R7 ;  /* 0x0003600701007387 */ /* 0x0005e80000100800 */
[----:B------:R4:W-:Y:S04]  /*4220*/  STL [R1+0x364], R5 ;  /* 0x0003640501007387 */ /* 0x0009e80000100800 */
[----:B------:R-:W3:Y:S01]  /*4230*/  LDL R13, [R1+0x1f1c] ;  /* 0x001f1c00010d7983 */ /* 0x000ee20000100800 */
[----:B------:R-:W-:-:S04]  /*4240*/  IMAD.HI.U32 R2, R28, R0, RZ ;  /* 0x000000001c027227 */ /* 0x000fc800078e00ff */
[----:B------:R-:W-:-:S04]  /*4250*/  IMAD.MOV R2, RZ, RZ, -R2 ;  /* 0x000000ffff027224 */ /* 0x000fc800078e0a02 */
[----:B------:R-:W-:Y:S01]  /*4260*/  IMAD R0, R29, R2, R0 ;  /* 0x000000021d007224 */ /* 0x000fe200078e0200 */
[----:B0-----:R-:W-:-:S04]  /*4270*/  IABS R9, R15 ;  /* 0x0000000f00097213 */ /* 0x001fc80000000000 */
[----:B------:R0:W-:Y:S04]  /*4280*/  STL [R1+0x36c], R0 ;  /* 0x00036c0001007387 */ /* 0x0001e80000100800 */
[----:B------:R-:W3:Y:S01]  /*4290*/  LDL R15, [R1+0x1f18] ;  /* 0x001f1800010f7983 */ /* 0x000ee20000100800 */
[----:B------:R-:W-:-:S04]  /*42a0*/  IMAD.HI.U32 R4, R28, R3, RZ ;  /* 0x000000031c047227 */ /* 0x000fc800078e00ff */
[----:B------:R-:W-:-:S04]  /*42b0*/  IMAD.MOV R4, RZ, RZ, -R4 ;  /* 0x000000ffff047224 */ /* 0x000fc800078e0a04 */
[----:B------:R-:W-:Y:S02]  /*42c0*/  IMAD R24, R29, R4, R3 ;  /* 0x000000041d187224 */ /* 0x000fe400078e0203 */
[----:B------:R-:W-:-:S04]  /*42d0*/  IMAD.HI.U32 R10, R28, R9, RZ ;  /* 0x000000091c0a7227 */ /* 0x000fc800078e00ff */
[----:B------:R-:W-:-:S04]  /*42e0*/  IMAD.MOV R10, RZ, RZ, -R10 ;  /* 0x000000ffff0a7224 */ /* 0x000fc800078e0a0a */
[----:B------:R-:W-:Y:S01]  /*42f0*/  IMAD R9, R29, R10, R9 ;  /* 0x0000000a1d097224 */ /* 0x000fe200078e0209 */
[----:B--2---:R-:W-:Y:S02]  /*4300*/  IABS R7, R12 ;  /* 0x0000000c00077213 */ /* 0x004fe40000000000 */
[----:B------:R-:W2:Y:S03]  /*4310*/  LDL R12, [R1+0x1f14] ;  /* 0x001f1400010c7983 */ /* 0x000ea60000100800 */
[C---:B------:R-:W-:Y:S01]  /*4320*/  IMAD.HI.U32 R8, R28.reuse, R7, RZ ;  /* 0x000000071c087227 */ /* 0x040fe200078e00ff */
[----:B----4-:R-:W-:Y:S02]  /*4330*/  IABS R5, R14 ;  /* 0x0000000e00057213 */ /* 0x010fe40000000000 */
[----:B------:R-:W4:Y:S03]  /*4340*/  LDL R14, [R1+0x1f10] ;  /* 0x001f1000010e7983 */ /* 0x000f260000100800 */
[----:B------:R-:W-:-:S04]  /*4350*/  IMAD.HI.U32 R6, R28, R5, RZ ;  /* 0x000000051c067227 */ /* 0x000fc800078e00ff */
[----:B------:R-:W-:Y:S02]  /*4360*/  IMAD.MOV R8, RZ, RZ, -R8 ;  /* 0x000000ffff087224 */ /* 0x000fe400078e0a08 */
[----:B------:R-:W-:Y:S01]  /*4370*/  IMAD.MOV R6, RZ, RZ, -R6 ;  /* 0x000000ffff067224 */ /* 0x000fe200078e0a06 */
[----:B-----5:R-:W-:Y:S02]  /*4380*/  IABS R3, R19 ;  /* 0x0000001300037213 */ /* 0x020fe40000000000 */
[----:B------:R-:W5:Y:S01]  /*4390*/  LDL R19, [R1+0x1f0c] ;  /* 0x001f0c0001137983 */ /* 0x000f620000100800 */
[C---:B------:R-:W-:Y:S02]  /*43a0*/  IMAD R7, R29.reuse, R8, R7 ;  /* 0x000000081d077224 */ /* 0x040fe400078e0207 */
[----:B------:R-:W-:Y:S01]  /*43b0*/  IMAD R5, R29, R6, R5 ;  /* 0x000000061d057224 */ /* 0x000fe200078e0205 */
[----:B------:R3:W-:Y:S01]  /*43c0*/  STL [R1+0x348], R9 ;  /* 0x0003480901007387 */ /* 0x0007e20000100800 */
[----:B0-----:R-:W-:-:S03]  /*43d0*/  IABS R0, R11 ;  /* 0x0000000b00007213 */ /* 0x001fc60000000000 */
[----:B------:R0:W-:Y:S04]  /*43e0*/  STL [R1+0x34c], R7 ;  /* 0x00034c0701007387 */ /* 0x0001e80000100800 */
[----:B------:R2:W-:Y:S04]  /*43f0*/  STL [R1+0x350], R5 ;  /* 0x0003500501007387 */ /* 0x0005e80000100800 */
[----:B------:R-:W5:Y:S01]  /*4400*/  LDL R11, [R1+0x1f08] ;  /* 0x001f0800010b7983 */ /* 0x000f620000100800 */
[----:B------:R-:W-:-:S04]  /*4410*/  IMAD.HI.U32 R4, R28, R3, RZ ;  /* 0x000000031c047227 */ /* 0x000fc800078e00ff */
[----:B------:R-:W-:-:S04]  /*4420*/  IMAD.HI.U32 R2, R28, R0, RZ ;  /* 0x000000001c027227 */ /* 0x000fc800078e00ff */
[----:B------:R-:W-:Y:S02]  /*4430*/  IMAD.MOV R4, RZ, RZ, -R4 ;  /* 0x000000ffff047224 */ /* 0x000fe400078e0a04 */
[----:B------:R-:W-:Y:S02]  /*4440*/  IMAD.MOV R2, RZ, RZ, -R2 ;  /* 0x000000ffff027224 */ /* 0x000fe400078e0a02 */
[C---:B------:R-:W-:Y:S02]  /*4450*/  IMAD R3, R29.reuse, R4, R3 ;  /* 0x000000041d037224 */ /* 0x040fe400078e0203 */
[----:B------:R-:W-:-:S03]  /*4460*/  IMAD R0, R29, R2, R0 ;  /* 0x000000021d007224 */ /* 0x000fc600078e0200 */
[----:B------:R4:W-:Y:S01]  /*4470*/  STL [R1+0x354], R3 ;  /* 0x0003540301007387 */ /* 0x0009e20000100800 */
[----:B---3--:R-:W-:-:S03]  /*4480*/  IABS R9, R13 ;  /* 0x0000000d00097213 */ /* 0x008fc60000000000 */
[----:B------:R5:W-:Y:S04]  /*4490*/  STL [R1+0x358], R0 ;  /* 0x0003580001007387 */ /* 0x000be80000100800 */
[----:B------:R-:W3:Y:S01]  /*44a0*/  LDL R13, [R1+0x1f04] ;  /* 0x001f0400010d7983 */ /* 0x000ee20000100800 */
[----:B0-----:R-:W-:-:S03]  /*44b0*/  IABS R7, R15 ;  /* 0x0000000f00077213 */ /* 0x001fc60000000000 */
[----:B------:R-:W3:Y:S01]  /*44c0*/  LDL R15, [R1+0x1f00] ;  /* 0x001f0000010f7983 */ /* 0x000ee20000100800 */
[----:B------:R-:W-:-:S04]  /*44d0*/  IMAD.HI.U32 R10, R28, R9, RZ ;  /* 0x000000091c0a7227 */ /* 0x000fc800078e00ff */
[----:B------:R-:W-:-:S04]  /*44e0*/  IMAD.HI.U32 R8, R28, R7, RZ ;  /* 0x000000071c087227 */ /* 0x000fc800078e00ff */
[----:B------:R-:W-:Y:S02]  /*44f0*/  IMAD.MOV R10, RZ, RZ, -R10 ;  /* 0x000000ffff0a7224 */ /* 0x000fe400078e0a0a */
[----:B------:R-:W-:Y:S02]  /*4500*/  IMAD.MOV R8, RZ, RZ, -R8 ;  /* 0x000000ffff087224 */ /* 0x000fe400078e0a08 */
[C---:B------:R-:W-:Y:S02]  /*4510*/  IMAD R9, R29.reuse, R10, R9 ;  /* 0x0000000a1d097224 */ /* 0x040fe400078e0209 */
[----:B------:R-:W-:Y:S01]  /*4520*/  IMAD R7, R29, R8, R7 ;  /* 0x000000081d077224 */ /* 0x000fe200078e0207 */
[----:B--2---:R-:W-:Y:S02]  /*4530*/  IABS R5, R12 ;  /* 0x0000000c00057213 */ /* 0x004fe40000000000 */
[----:B------:R-:W2:Y:S03]  /*4540*/  LDL R12, [R1+0x1efc] ;  /* 0x001efc00010c7983 */ /* 0x000ea60000100800 */
[----:B------:R-:W-:-:S04]  /*4550*/  IMAD.HI.U32 R6, R28, R5, RZ ;  /* 0x000000051c067227 */ /* 0x000fc800078e00ff */
[----:B------:R-:W-:-:S04]  /*4560*/  IMAD.MOV R6, RZ, RZ, -R6 ;  /* 0x000000ffff067224 */ /* 0x000fc800078e0a06 */
[----:B------:R-:W-:Y:S01]  /*4570*/  IMAD R5, R29, R6, R5 ;  /* 0x000000061d057224 */ /* 0x000fe200078e0205 */
[----:B----4-:R-:W-:Y:S02]  /*4580*/  IABS R3, R14 ;  /* 0x0000000e00037213 */ /* 0x010fe40000000000 */
[----:B------:R-:W4:Y:S04]  /*4590*/  LDL R14, [R1+0x1ef8] ;  /* 0x001ef800010e7983 */ /* 0x000f280000100800 */
[----:B------:R0:W-:Y:S04]  /*45a0*/  STL [R1+0x334], R9 ;  /* 0x0003340901007387 */ /* 0x0001e80000100800 */
[----:B------:R3:W-:Y:S04]  /*45b0*/  STL [R1+0x338], R7 ;  /* 0x0003380701007387 */ /* 0x0007e80000100800 */
[----:B------:R1:W-:Y:S01]  /*45c0*/  STL [R1+0x33c], R5 ;  /* 0x00033c0501007387 */ /* 0x0003e20000100800 */
[----:B------:R-:W-:Y:S01]  /*45d0*/  IMAD.HI.U32 R4, R28, R3, RZ ;  /* 0x000000031c047227 */ /* 0x000fe200078e00ff */
[----:B-----5:R-:W-:-:S02]  /*45e0*/  IABS R0, R19 ;  /* 0x0000001300007213 */ /* 0x020fc40000000000 */
[----:B------:R-:W5:Y:S03]  /*45f0*/  LDL R19, [R1+0x1ef4] ;  /* 0x001ef40001137983 */ /* 0x000f660000100800 */
        /* <DEDUP_REMOVED lines=9> */
[----:B---3--:R-:W-:-:S03]  /*4690*/  IABS R7, R13 ;  /* 0x0000000d00077213 */ /* 0x008fc60000000000 */
[----:B------:R-:W3:Y:S01]  /*46a0*/  LDL R13, [R1+0x1eec] ;  /* 0x001eec00010d7983 */ /* 0x000ee20000100800 */
[----:B-1----:R-:W-:-:S03]  /*46b0*/  IABS R5, R15 ;  /* 0x0000000f00057213 */ /* 0x002fc60000000000 */
        /* <DEDUP_REMOVED lines=10> */
[----:B--2---:R-:W-:-:S02]  /*4760*/  IABS R3, R12 ;  /* 0x0000000c00037213 */ /* 0x004fc40000000000 */
[----:B------:R-:W2:Y:S04]  /*4770*/  LDL R12, [R1+0x1ee4] ;  /* 0x001ee400010c7983 */ /* 0x000ea80000100800 */
[----:B------:R5:W-:Y:S04]  /*4780*/  STL [R1+0x320], R9 ;  /* 0x0003200901007387 */ /* 0x000be80000100800 */
[----:B------:R0:W-:Y:S04]  /*4790*/  STL [R1+0x324], R7 ;  /* 0x0003240701007387 */ /* 0x0001e80000100800 */
[----:B------:R3:W-:Y:S01]  /*47a0*/  STL [R1+0x328], R5 ;  /* 0x0003280501007387 */ /* 0x0007e20000100800 */
[----:B------:R-:W-:-:S04]  /*47b0*/  IMAD.HI.U32 R4, R28, R3, RZ ;  /* 0x000000031c047227 */ /* 0x000fc800078e00ff */
[----:B------:R-:W-:Y:S01]  /*47c0*/  IMAD.MOV R4, RZ, RZ, -R4 ;  /* 0x000000ffff047224 */ /* 0x000fe200078e0a04 */
[----:B----4-:R-:W-:Y:S02]  /*47d0*/  IABS R0, R14 ;  /* 0x0000000e00007213 */ /* 0x010fe40000000000 */
[----:B------:R-:W4:Y:S03]  /*47e0*/  LDL R14, [R1+0x1ee0] ;  /* 0x001ee000010e7983 */ /* 0x000f260000100800 */
[----:B------:R-:W-:-:S04]  /*47f0*/  IMAD.HI.U32 R2, R28, R0, RZ ;  /* 0x000000001c027227 */ /* 0x000fc800078e00ff */
[----:B------:R-:W-:Y:S02]  /*4800*/  IMAD.MOV R2, RZ, RZ, -R2 ;  /* 0x000000ffff027224 */ /* 0x000fe400078e0a02 */
[C---:B------:R-:W-:Y:S02]  /*4810*/  IMAD R3, R29.reuse, R4, R3 ;  /* 0x000000041d037224 */ /* 0x040fe400078e0203 */
[----:B------:R-:W-:-:S03]  /*4820*/  IMAD R0, R29, R2, R0 ;  /* 0x000000021d007224 */ /* 0x000fc600078e0200 */
[----:B------:R1:W-:Y:S04]  /*4830*/  STL [R1+0x32c], R3 ;  /* 0x00032c0301007387 */ /* 0x0003e80000100800 */
[----:B------:R2:W-:Y:S01]  /*4840*/  STL [R1+0x330], R0 ;  /* 0x0003300001007387 */ /* 0x0005e20000100800 */
[----:B-----5:R-:W-:-:S03]  /*4850*/  IABS R9, R19 ;  /* 0x0000001300097213 */ /* 0x020fc60000000000 */
[----:B------:R-:W5:Y:S01]  /*4860*/  LDL R19, [R1+0x1ed8] ;  /* 0x001ed80001137983 */ /* 0x000f620000100800 */
[----:B0-----:R-:W-:-:S03]  /*4870*/  IABS R7, R11 ;  /* 0x0000000b00077213 */ /* 0x001fc60000000000 */
[----:B------:R-:W5:Y:S01]  /*4880*/  LDL R11, [R1+0x1edc] ;  /* 0x001edc00010b7983 */ /* 0x000f620000100800 */
[----:B---3--:R-:W-:-:S03]  /*4890*/  IABS R5, R13 ;  /* 0x0000000d00057213 */ /* 0x008fc60000000000 */
[----:B------:R-:W3:Y:S01]  /*48a0*/  LDL R13, [R1+0x1ed0] ;  /* 0x001ed000010d7983 */ /* 0x000ee20000100800 */
[----:B------:R-:W-:-:S04]  /*48b0*/  IMAD.HI.U32 R10, R28, R9, RZ ;  /* 0x000000091c0a7227 */ /* 0x000fc800078e00ff */
[C---:B------:R-:W-:Y:S01]  /*48c0*/  IMAD.HI.U32 R8, R28.reuse, R7, RZ ;  /* 0x000000071c087227 */ /* 0x040fe200078e00ff */
[----:B-1----:R-:W-:Y:S02]  /*48d0*/  IABS R3, R15 ;  /* 0x0000000f00037213 */ /* 0x002fe40000000000 */
[----:B------:R-:W3:Y:S01]  /*48e0*/  LDL R15, [R1+0x1ed4] ;  /* 0x001ed400010f7983 */ /* 0x000ee20000100800 */
        /* <DEDUP_REMOVED lines=28> */
[----:B------:R-:W-:Y:S01]  /*4ab0*/  IMAD.HI.U32 R6, R28, R5, RZ ;  /* 0x000000051c067227 */ /* 0x000fe200078e00ff */
[----:B---3--:R-:W-:Y:S02]  /*4ac0*/  IABS R3, R13 ;  /* 0x0000000d00037213 */ /* 0x008fe40000000000 */
[----:B------:R-:W3:Y:S01]  /*4ad0*/  LDL R13, [R1+0x1ebc] ;  /* 0x001ebc00010d7983 */ /* 0x000ee20000100800 */
[----:B------:R-:W-:Y:S02]  /*4ae0*/  IMAD.MOV R10, RZ, RZ, -R10 ;  /* 0x000000ffff0a7224 */ /* 0x000fe400078e0a0a */
[----:B------:R-:W-:Y:S02]  /*4af0*/  IMAD.MOV R8, RZ, RZ, -R8 ;  /* 0x000000ffff087224 */ /* 0x000fe400078e0a08 */
[----:B------:R-:W-:Y:S02]  /*4b00*/  IMAD.MOV R6, RZ, RZ, -R6 ;  /* 0x000000ffff067224 */ /* 0x000fe400078e0a06 */
[----:B------:R-:W-:-:S02]  /*4b10*/  IMAD R9, R29, R10, R9 ;  /* 0x0000000a1d097224 */ /* 0x000fc400078e0209 */
        /* <DEDUP_REMOVED lines=25> */
[----:B------:R-:W-:Y:S02]  /*4cb0*/  IMAD.MOV R8, RZ, RZ, -R8 ;  /* 0x000000ffff087224 */ /* 0x000fe400078e0a08 */
[----:B------:R-:W-:Y:S02]  /*4cc0*/  IMAD.MOV R6, RZ, RZ, -R6 ;  /* 0x000000ffff067224 */ /* 0x000fe400078e0a06 */
[C---:B------:R-:W-:Y:S02]  /*4cd0*/  IMAD R7, R29.reuse, R8, R7 ;  /* 0x000000081d077224 */ /* 0x040fe400078e0207 */
[----:B------:R-:W-:Y:S01]  /*4ce0*/  IMAD R5, R29, R6, R5 ;  /* 0x000000061d057224 */ /* 0x000fe200078e0205 */
[----:B---3--:R-:W-:Y:S02]  /*4cf0*/  IABS R0, R13 ;  /* 0x0000000d00007213 */ /* 0x008fe40000000000 */
[----:B------:R2:W-:Y:S04]  /*4d00*/  STL [R1+0x2e8], R7 ;  /* 0x0002e80701007387 */ /* 0x0005e80000100800 */
[----:B------:R4:W-:Y:S01]  /*4d10*/  STL [R1+0x2ec], R5 ;  /* 0x0002ec0501007387 */ /* 0x0009e20000100800 */
[----:B------:R-:W-:-:S03]  /*4d20*/  IMAD.HI.U32 R4, R28, R3, RZ ;  /* 0x000000031c047227 */ /* 0x000fc600078e00ff */
[----:B------:R-:W3:Y:S01]  /*4d30*/  LDL R13, [R1+0x1ea8] ;  /* 0x001ea800010d7983 */ /* 0x000ee20000100800 */
[----:B------:R-:W-:-:S04]  /*4d40*/  IMAD.HI.U32 R2, R28, R0, RZ ;  /* 0x000000001c027227 */ /* 0x000fc800078e00ff */
[----:B------:R-:W-:Y:S02]  /*4d50*/  IMAD.MOV R4, RZ, RZ, -R4 ;  /* 0x000000ffff047224 */ /* 0x000fe400078e0a04 */
[----:B------:R-:W-:-:S04]  /*4d60*/  IMAD.HI.U32 R10, R28, R9, RZ ;  /* 0x000000091c0a7227 */ /* 0x000fc800078e00ff */
[----:B------:R-:W-:Y:S02]  /*4d70*/  IMAD.MOV R2, RZ, RZ, -R2 ;  /* 0x000000ffff027224 */ /* 0x000fe400078e0a02 */
[C---:B------:R-:W-:Y:S02]  /*4d80*/  IMAD R3, R29.reuse, R4, R3 ;  /* 0x000000041d037224 */ /* 0x040fe400078e0203 */
[----:B------:R-:W-:Y:S02]  /*4d90*/  IMAD.MOV R10, RZ, RZ, -R10 ;  /* 0x000000ffff0a7224 */ /* 0x000fe400078e0a0a */
[C---:B------:R-:W-:Y:S01]  /*4da0*/  IMAD R0, R29.reuse, R2, R0 ;  /* 0x000000021d007224 */ /* 0x040fe200078e0200 */
[----:B------:R5:W-:Y:S01]  /*4db0*/  STL [R1+0x2f0], R3 ;  /* 0x0002f00301007387 */ /* 0x000be20000100800 */
[----:B------:R-:W-:Y:S01]  /*4dc0*/  IMAD R23, R29, R10, R9 ;  /* 0x0000000a1d177224 */ /* 0x000fe200078e0209 */
[----:B------:R-:W-:Y:S02]  /*4dd0*/  IABS R9, R15 ;  /* 0x0000000f00097213 */ /* 0x000fe40000000000 */
[----:B------:R0:W-:Y:S04]  /*4de0*/  STL [R1+0x2f4], R0 ;  /* 0x0002f40001007387 */ /* 0x0001e80000100800 */
[----:B------:R-:W3:Y:S01]  /*4df0*/  LDL R15, [R1+0x1ea0] ;  /* 0x001ea000010f7983 */ /* 0x000ee20000100800 */
        /* <DEDUP_REMOVED lines=15> */
[----:B------:R3:W-:Y:S04]  /*4ef0*/  STL [R1+0x2d0], R9 ;  /* 0x0002d00901007387 */ /* 0x0007e80000100800 */
[----:B------:R1:W-:Y:S04]  /*4f00*/  STL [R1+0x2d4], R7 ;  /* 0x0002d40701007387 */ /* 0x0003e80000100800 */
[----:B------:R2:W-:Y:S01]  /*4f10*/  STL [R1+0x2d8], R5 ;  /* 0x0002d80501007387 */ /* 0x0005e20000100800 */
[----:B0-----:R-:W-:-:S03]  /*4f20*/  IABS R0, R11 ;  /* 0x0000000b00007213 */ /* 0x001fc60000000000 */
[----:B------:R-:W5:Y:S01]  /*4f30*/  LDL R11, [R1+0x1e94] ;  /* 0x001e9400010b7983 */ /* 0x000f620000100800 */
[----:B------:R-:W-:-:S04]  /*4f40*/  IMAD.HI.U32 R4, R28, R3, RZ ;  /* 0x000000031c047227 */ /* 0x000fc800078e00ff */
[----:B------:R-:W-:-:S04]  /*4f50*/  IMAD.HI.U32 R2, R28, R0, RZ ;  /* 0x000000001c027227 */ /* 0x000fc800078e00ff */
[----:B------:R-:W-:Y:S02]  /*4f60*/  IMAD.MOV R4, RZ, RZ, -R4 ;  /* 0x000000ffff047224 */ /* 0x000fe400078e0a04 */
[----:B------:R-:W-:Y:S02]  /*4f70*/  IMAD.MOV R2, RZ, RZ, -R2 ;  /* 0x000000ffff027224 */ /* 0x000fe400078e0a02 */
[C---:B------:R-:W-:Y:S02]  /*4f80*/  IMAD R3, R29.reuse, R4, R3 ;  /* 0x000000041d037224 */ /* 0x040fe400078e0203 */
[----:B------:R-:W-:-:S03]  /*4f90*/  IMAD R0, R29, R2, R0 ;  /* 0x000000021d007224 */ /* 0x000fc600078e0200 */
[----:B------:R4:W-:Y:S04]  /*4fa0*/  STL [R1+0x2dc], R3 ;  /* 0x0002dc0301007387 */ /* 0x0009e80000100800 */
[----:B------:R5:W-:Y:S01]  /*4fb0*/  STL [R1+0x2e0], R0 ;  /* 0x0002e00001007387 */ /* 0x000be20000100800 */
[----:B---3--:R-:W-:-:S03]  /*4fc0*/  IABS R9, R13 ;  /* 0x0000000d00097213 */ /* 0x008fc60000000000 */
[----:B------:R-:W3:Y:S01]  /*4fd0*/  LDL R13, [R1+0x1e8c] ;  /* 0x001e8c00010d7983 */ /* 0x000ee20000100800 */
[----:B-1----:R-:W-:-:S03]  /*4fe0*/  IABS R7, R15 ;  /* 0x0000000f00077213 */ /* 0x002fc60000000000 */
        /* <DEDUP_REMOVED lines=24> */
[----:B------:R-:W-:-:S03]  /*5170*/  IMAD R0, R29, R2, R0 ;  /* 0x000000021d007224 */ /* 0x000fc600078e0200 */
[----:B------:R2:W-:Y:S04]  /*5180*/  STL [R1+0x2c8], R3 ;  /* 0x0002c80301007387 */ /* 0x0005e80000100800 */
[----:B------:R4:W-:Y:S01]  /*5190*/  STL [R1+0x2cc], R0 ;  /* 0x0002cc0001007387 */ /* 0x0009e20000100800 */
[----:B0-----:R-:W-:-:S03]  /*51a0*/  IABS R9, R11 ;  /* 0x0000000b00097213 */ /* 0x001fc60000000000 */
[----:B------:R-:W5:Y:S01]  /*51b0*/  LDL R11, [R1+0x1e78] ;  /* 0x001e7800010b7983 */ /* 0x000f620000100800 */
[----:B---3--:R-:W-:-:S03]  /*51c0*/  IABS R7, R13 ;  /* 0x0000000d00077213 */ /* 0x008fc60000000000 */
[----:B------:R-:W3:Y:S01]  /*51d0*/  LDL R13, [R1+0x1e70] ;  /* 0x001e7000010d7983 */ /* 0x000ee20000100800 */
[C---:B------:R-:W-:Y:S01]  /*51e0*/  IMAD.HI.U32 R10, R28.reuse, R9, RZ ;  /* 0x000000091c0a7227 */ /* 0x040fe200078e00ff */
[----:B-1----:R-:W-:Y:S02]  /*51f0*/  IABS R5, R15 ;  /* 0x0000000f00057213 */ /* 0x002fe40000000000 */
[----:B------:R-:W3:Y:S01]  /*5200*/  LDL R15, [R1+0x1e74] ;  /* 0x001e7400010f7983 */ /* 0x000ee20000100800 */
        /* <DEDUP_REMOVED lines=27> */
[C---:B------:R-:W-:Y:S01]  /*53c0*/  IMAD.HI.U32 R10, R28.reuse, R9, RZ ;  /* 0x000000091c0a7227 */ /* 0x040fe200078e00ff */
[----:B---3--:R-:W-:Y:S02]  /*53d0*/  IABS R5, R13 ;  /* 0x0000000d00057213 */ /* 0x008fe40000000000 */
[----:B------:R-:W3:Y:S01]  /*53e0*/  LDL R13, [R1+0x1e58] ;  /* 0x001e5800010d7983 */ /* 0x000ee20000100800 */
[----:B------:R-:W-:-:S04]  /*53f0*/  IMAD.HI.U32 R8, R28, R7, RZ ;  /* 0x000000071c087227 */ /* 0x000fc800078e00ff */
[----:B------:R-:W-:-:S04]  /*5400*/  IMAD.HI.U32 R6, R28, R5, RZ ;  /* 0x000000051c067227 */ /* 0x000fc800078e00ff */
[----:B------:R-:W-:Y:S02]  /*5410*/  IMAD.MOV R10, RZ, RZ, -R10 ;  /* 0x000000ffff0a7224 */ /* 0x000fe400078e0a0a */
[----:B------:R-:W-:Y:S02]  /*5420*/  IMAD.MOV R8, RZ, RZ, -R8 ;  /* 0x000000ffff087224 */ /* 0x000fe400078e0a08 */
[----:B------:R-:W-:Y:S01]  /*5430*/  IMAD.MOV R6, RZ, RZ, -R6 ;  /* 0x000000ffff067224 */ /* 0x000fe200078e0a06 */
[----:B-1----:R-:W-:Y:S02]  /*5440*/  IABS R3, R15 ;  /* 0x0000000f00037213 */ /* 0x002fe40000000000 */
[----:B------:R-:W3:Y:S01]  /*5450*/  LDL R15, [R1+0x1e5c] ;  /* 0x001e5c00010f7983 */ /* 0x000ee20000100800 */
[C---:B------:R-:W-:Y:S02]  /*5460*/  IMAD R9, R29.reuse, R10, R9 ;  /* 0x0000000a1d097224 */ /* 0x040fe400078e0209 */
[----:B------:R-:W-:-:S02]  /*5470*/  IMAD R7, R29, R8, R7 ;  /* 0x000000081d077224 */ /* 0x000fc400078e0207 */
        /* <DEDUP_REMOVED lines=24> */
[----:B------:R-:W-:Y:S01]  /*5600*/  IMAD.MOV R8, RZ, RZ, -R8 ;  /* 0x000000ffff087224 */ /* 0x000fe200078e0a08 */
[----:B---3--:R-:W-:Y:S02]  /*5610*/  IABS R3, R13 ;  /* 0x0000000d00037213 */ /* 0x008fe40000000000 */
[----:B------:R-:W3:Y:S01]  /*5620*/  LDL R13, [R1+0x1e40] ;  /* 0x001e4000010d7983 */ /* 0x000ee20000100800 */
[----:B------:R-:W-:Y:S02]  /*5630*/  IMAD.MOV R6, RZ, RZ, -R6 ;  /* 0x000000ffff067224 */ /* 0x000fe400078e0a06 */
[C---:B------:R-:W-:Y:S02]  /*5640*/  IMAD R9, R29.reuse, R10, R9 ;  /* 0x0000000a1d097224 */ /* 0x040fe400078e0209 */
[----:B------:R-:W-:-:S02]  /*5650*/  IMAD R7, R29, R8, R7 ;  /* 0x000000081d077224 */ /* 0x000fc400078e0207 */
[----:B------:R-:W-:Y:S01]  /*5660*/  IMAD R5, R29, R6, R5 ;  /* 0x000000061d057224 */ /* 0x000fe200078e0205 */
[----:B------:R2:W-:Y:S04]  /*5670*/  STL [R1+0x280], R9 ;  /* 0x0002800901007387 */ /* 0x0005e80000100800 */
[----:B------:R4:W-:Y:S04]  /*5680*/  STL [R1+0x284], R7 ;  /* 0x0002840701007387 */ /* 0x0009e80000100800 */
[----:B------:R5:W-:Y:S01]  /*5690*/  STL [R1+0x288], R5 ;  /* 0x0002880501007387 */ /* 0x000be20000100800 */
[----:B------:R-:W-:Y:S01]  /*56a0*/  IMAD.HI.U32 R4, R28, R3, RZ ;  /* 0x000000031c047227 */ /* 0x000fe200078e00ff */
[----:B-1----:R-:W-:-:S02]  /*56b0*/  IABS R0, R15 ;  /* 0x0000000f00007213 */ /* 0x002fc40000000000 */
[----:B------:R-:W3:Y:S03]  /*56c0*/  LDL R15, [R1+0x1e44] ;  /* 0x001e4400010f7983 */ /* 0x000ee60000100800 */
        /* <DEDUP_REMOVED lines=18> */
[----:B------:R-:W-:-:S04]  /*57f0*/  IMAD.HI.U32 R4, R28, R3, RZ ;  /* 0x000000031c047227 */ /* 0x000fc800078e00ff */
[----:B------:R-:W-:Y:S02]  /*5800*/  IMAD.MOV R10, RZ, RZ, -R10 ;  /* 0x000000ffff0a7224 */ /* 0x000fe400078e0a0a */
[----:B------:R-:W-:Y:S01]  /*5810*/  IMAD.MOV R8, RZ, RZ, -R8 ;  /* 0x000000ffff087224 */ /* 0x000fe200078e0a08 */
[----:B---3--:R-:W-:Y:S01]  /*5820*/  IABS R0, R13 ;  /* 0x0000000d00007213 */ /* 0x008fe20000000000 */
[----:B------:R-:W-:-:S04]  /*5830*/  IMAD.MOV R6, RZ, RZ, -R6 ;  /* 0x000000ffff067224 */ /* 0x000fc800078e0a06 */
[----:B------:R-:W-:-:S04]  /*5840*/  IMAD.HI.U32 R2, R28, R0, RZ ;  /* 0x000000001c027227 */ /* 0x000fc800078e00ff */
[----:B------:R-:W-:Y:S02]  /*5850*/  IMAD.MOV R4, RZ, RZ, -R4 ;  /* 0x000000ffff047224 */ /* 0x000fe400078e0a04 */
[C---:B------:R-:W-:Y:S02]  /*5860*/  IMAD R9, R29.reuse, R10, R9 ;  /* 0x0000000a1d097224 */ /* 0x040fe400078e0209 */
[----:B------:R-:W-:Y:S02]  /*5870*/  IMAD.MOV R2, RZ, RZ, -R2 ;  /* 0x000000ffff027224 */ /* 0x000fe400078e0a02 */
[C---:B------:R-:W-:Y:S02]  /*5880*/  IMAD R7, R29.reuse, R8, R7 ;  /* 0x000000081d077224 */ /* 0x040fe400078e0207 */
[C---:B------:R-:W-:Y:S01]  /*5890*/  IMAD R5, R29.reuse, R6, R5 ;  /* 0x000000061d057224 */ /* 0x040fe200078e0205 */
[----:B------:R0:W-:Y:S01]  /*58a0*/  STL [R1+0x26c], R9 ;  /* 0x00026c0901007387 */ /* 0x0001e20000100800 */
[----:B------:R-:W-:-:S02]  /*58b0*/  IMAD R3, R29, R4, R3 ;  /* 0x000000041d037224 */ /* 0x000fc400078e0203 */
[----:B------:R-:W-:Y:S01]  /*58c0*/  IMAD R0, R29, R2, R0 ;  /* 0x000000021d007224 */ /* 0x000fe200078e0200 */
[----:B------:R2:W-:Y:S04]  /*58d0*/  STL [R1+0x270], R7 ;  /* 0x0002700701007387 */ /* 0x0005e80000100800 */
[----:B------:R4:W-:Y:S01]  /*58e0*/  STL [R1+0x274], R5 ;  /* 0x0002740501007387 */ /* 0x0009e20000100800 */
[----:B0-----:R-:W-:-:S03]  /*58f0*/  IABS R9, R15 ;  /* 0x0000000f00097213 */ /* 0x001fc60000000000 */
[----:B------:R-:W3:Y:S04]  /*5900*/  LDL R13, [R1+0x1e28] ;  /* 0x001e2800010d7983 */ /* 0x000ee80000100800 */
[----:B------:R5:W-:Y:S04]  /*5910*/  STL [R1+0x278], R3 ;  /* 0x0002780301007387 */ /* 0x000be80000100800 */
        /* <DEDUP_REMOVED lines=61> */
[----:B------:R-:W5:Y:S02]  /*5cf0*/  LDL R11, [R1+0x1e04] ;  /* 0x001e0400010b7983 */ /* 0x000f640000100800 */
[----:B------:R-:W-:-:S04]  /*5d00*/  IMAD.HI.U32 R10, R28, R9, RZ ;  /* 0x000000091c0a7227 */ /* 0x000fc800078e00ff */
[----:B------:R-:W-:-:S04]  /*5d10*/  IMAD.MOV R10, RZ, RZ, -R10 ;  /* 0x000000ffff0a7224 */ /* 0x000fc800078e0a0a */
[----:B------:R-:W-:Y:S01]  /*5d20*/  IMAD R9, R29, R10, R9 ;  /* 0x0000000a1d097224 */ /* 0x000fe200078e0209 */
[----:B---3--:R-:W-:Y:S02]  /*5d30*/  IABS R7, R13 ;  /* 0x0000000d00077213 */ /* 0x008fe40000000000 */
        /* <DEDUP_REMOVED lines=35> */
[----:B------:R-:W3:Y:S03]  /*5f70*/  LDL R13, [R1+0x1de0] ;  /* 0x001de000010d7983 */ /* 0x000ee60000100800 */
[----:B------:R-:W-:Y:S01]  /*5f80*/  IMAD.HI.U32 R6, R28, R5, RZ ;  /* 0x000000051c067227 */ /* 0x000fe200078e00ff */
[----:B-1----:R-:W-:-:S02]  /*5f90*/  IABS R3, R15 ;  /* 0x0000000f00037213 */ /* 0x002fc40000000000 */
[----:B------:R-:W3:Y:S01]  /*5fa0*/  LDL R15, [R1+0x1de4] ;  /* 0x001de400010f7983 */ /* 0x000ee20000100800 */
[----:B------:R-:W-:-:S04]  /*5fb0*/  IMAD.MOV R6, RZ, RZ, -R6 ;  /* 0x000000ffff067224 */ /* 0x000fc800078e0a06 */
        /* <DEDUP_REMOVED lines=29> */
[----:B---3--:R-:W-:-:S02]  /*6190*/  IABS R3, R13 ;  /* 0x0000000d00037213 */ /* 0x008fc40000000000 */
[----:B------:R-:W3:Y:S03]  /*61a0*/  LDL R13, [R1+0x1dc8] ;  /* 0x001dc800010d7983 */ /* 0x000ee60000100800 */
[----:B------:R-:W-:Y:S01]  /*61b0*/  IMAD.HI.U32 R4, R28, R3, RZ ;  /* 0x000000031c047227 */ /* 0x000fe200078e00ff */
[----:B-1----:R-:W-:-:S03]  /*61c0*/  IABS R0, R15 ;  /* 0x0000000f00007213 */ /* 0x002fc60000000000 */
[----:B------:R-:W-:Y:S02]  /*61d0*/  IMAD.MOV R4, RZ, RZ, -R4 ;  /* 0x000000ffff047224 */ /* 0x000fe400078e0a04 */
[----:B------:R-:W-:-:S04]  /*61e0*/  IMAD.HI.U32 R2, R28, R0, RZ ;  /* 0x000000001c027227 */ /* 0x000fc800078e00ff */
[----:B------:R-:W-:Y:S01]  /*61f0*/  IMAD.MOV R2, RZ, RZ, -R2 ;  /* 0x000000ffff027224 */ /* 0x000fe200078e0a02 */
[----:B------:R2:W-:Y:S01]  /*6200*/  STL [R1+0x208], R9 ;  /* 0x0002080901007387 */ /* 0x0005e20000100800 */
[C---:B------:R-:W-:Y:S02]  /*6210*/  IMAD R3, R29.reuse, R4, R3 ;  /* 0x000000041d037224 */ /* 0x040fe400078e0203 */
[----:B------:R-:W-:Y:S01]  /*6220*/  IMAD R0, R29, R2, R0 ;  /* 0x000000021d007224 */ /* 0x000fe200078e0200 */
[----:B------:R4:W-:Y:S04]  /*6230*/  STL [R1+0x20c], R7 ;  /* 0x00020c0701007387 */ /* 0x0009e80000100800 */
[----:B------:R5:W-:Y:S04]  /*6240*/  STL [R1+0x210], R5 ;  /* 0x0002100501007387 */ /* 0x000be80000100800 */
[----:B------:R-:W3:Y:S04]  /*6250*/  LDL R15, [R1+0x1dcc] ;  /* 0x001dcc00010f7983 */ /* 0x000ee80000100800 */
        /* <DEDUP_REMOVED lines=15> */
[----:B------:R-:W-:Y:S02]  /*6350*/  IMAD.MOV R8, RZ, RZ, -R8 ;  /* 0x000000ffff087224 */ /* 0x000fe400078e0a08 */
[----:B------:R-:W-:Y:S02]  /*6360*/  IMAD.MOV R6, RZ, RZ, -R6 ;  /* 0x000000ffff067224 */ /* 0x000fe400078e0a06 */
[----:B------:R-:W-:Y:S02]  /*6370*/  IMAD.MOV R4, RZ, RZ, -R4 ;  /* 0x000000ffff047224 */ /* 0x000fe400078e0a04 */
[C---:B------:R-:W-:Y:S02]  /*6380*/  IMAD R9, R29.reuse, R10, R9 ;  /* 0x0000000a1d097224 */ /* 0x040fe400078e0209 */
[----:B------:R-:W-:-:S02]  /*6390*/  IMAD R7, R29, R8, R7 ;  /* 0x000000081d077224 */ /* 0x000fc400078e0207 */
[C---:B------:R-:W-:Y:S01]  /*63a0*/  IMAD R5, R29.reuse, R6, R5 ;  /* 0x000000061d057224 */ /* 0x040fe200078e0205 */
[----:B------:R0:W-:Y:S01]  /*63b0*/  STL [R1+0x1f4], R9 ;  /* 0x0001f40901007387 */ /* 0x0001e20000100800 */
[----:B------:R-:W-:-:S03]  /*63c0*/  IMAD R3, R29, R4, R3 ;  /* 0x000000041d037224 */ /* 0x000fc600078e0203 */
[----:B------:R2:W-:Y:S01]  /*63d0*/  STL [R1+0x1f8], R7 ;  /* 0x0001f80701007387 */ /* 0x0005e20000100800 */
[----:B---3--:R-:W-:-:S05]  /*63e0*/  IABS R0, R13 ;  /* 0x0000000d00007213 */ /* 0x008fca0000000000 */
[----:B------:R-:W-:-:S04]  /*63f0*/  IMAD.HI.U32 R2, R28, R0, RZ ;  /* 0x000000001c027227 */ /* 0x000fc800078e00ff */
[----:B------:R-:W-:Y:S01]  /*6400*/  IMAD.MOV R2, RZ, RZ, -R2 ;  /* 0x000000ffff027224 */ /* 0x000fe200078e0a02 */
[----:B------:R4:W-:Y:S03]  /*6410*/  STL [R1+0x1fc], R5 ;  /* 0x0001fc0501007387 */ /* 0x0009e60000100800 */
[----:B------:R-:W-:Y:S01]  /*6420*/  IMAD R0, R29, R2, R0 ;  /* 0x000000021d007224 */ /* 0x000fe200078e0200 */
[----:B------:R-:W3:Y:S04]  /*6430*/  LDL R13, [R1+0x1db0] ;  /* 0x001db000010d7983 */ /* 0x000ee80000100800 */
[----:B------:R5:W-:Y:S04]  /*6440*/  STL [R1+0x200], R3 ;  /* 0x0002000301007387 */ /* 0x000be80000100800 */
[----:B------:R1:W-:Y:S01]  /*6450*/  STL [R1+0x204], R0 ;  /* 0x0002040001007387 */ /* 0x0003e20000100800 */
[----:B0-----:R-:W-:-:S03]  /*6460*/  IABS R9, R15 ;  /* 0x0000000f00097213 */ /* 0x001fc60000000000 */
[----:B------:R-:W3:Y:S02]  /*6470*/  LDL R15, [R1+0x1db4] ;  /* 0x001db400010f7983 */ /* 0x000ee40000100800 */
        /* <DEDUP_REMOVED lines=18> */
[----:B-1----:R-:W-:-:S03]  /*65a0*/  IABS R0, R11 ;  /* 0x0000000b00007213 */ /* 0x002fc60000000000 */
        /* <DEDUP_REMOVED lines=45> */
[----:B------:R-:W3:Y:S03]  /*6880*/  LDL R13, [R1+0x1d80] ;  /* 0x001d8000010d7983 */ /* 0x000ee60000100800 */
[----:B------:R-:W-:-:S04]  /*6890*/  IMAD.HI.U32 R8, R28, R7, RZ ;  /* 0x000000071c087227 */ /* 0x000fc800078e00ff */
[----:B------:R-:W-:Y:S01]  /*68a0*/  IMAD.MOV R8, RZ, RZ, -R8 ;  /* 0x000000ffff087224 */ /* 0x000fe200078e0a08 */
[----:B-1----:R-:W-:Y:S02]  /*68b0*/  IABS R5, R15 ;  /* 0x0000000f00057213 */ /* 0x002fe40000000000 */
[----:B------:R-:W3:Y:S03]  /*68c0*/  LDL R15, [R1+0x1d84] ;  /* 0x001d8400010f7983 */ /* 0x000ee60000100800 */
[----:B------:R-:W-:-:S04]  /*68d0*/  IMAD.HI.U32 R6, R28, R5, RZ ;  /* 0x000000051c067227 */ /* 0x000fc800078e00ff */
        /* <DEDUP_REMOVED lines=36> */
[C---:B------:R-:W-:Y:S01]  /*6b20*/  IMAD R5, R29.reuse, R6, R5 ;  /* 0x000000061d057224 */ /* 0x040fe200078e0205 */
[----:B------:R4:W-:Y:S01]  /*6b30*/  STL [R1+0x19c], R9 ;  /* 0x00019c0901007387 */ /* 0x0009e20000100800 */
[----:B------:R-:W-:-:S03]  /*6b40*/  IMAD R3, R29, R4, R3 ;  /* 0x000000041d037224 */ /* 0x000fc600078e0203 */
[----:B------:R5:W-:Y:S04]  /*6b50*/  STL [R1+0x1a0], R7 ;  /* 0x0001a00701007387 */ /* 0x000be80000100800 */
[----:B------:R0:W-:Y:S01]  /*6b60*/  STL [R1+0x1a4], R5 ;  /* 0x0001a40501007387 */ /* 0x0001e20000100800 */
[----:B--2---:R-:W-:-:S03]  /*6b70*/  IABS R0, R12 ;  /* 0x0000000c00007213 */ /* 0x004fc60000000000 */
[----:B------:R-:W2:Y:S02]  /*6b80*/  LDL R12, [R1+0x1d60] ;  /* 0x001d6000010c7983 */ /* 0x000ea40000100800 */
        /* <DEDUP_REMOVED lines=22> */
[----:B------:R-:W-:-:S04]  /*6cf0*/  IMAD.HI.U32 R4, R28, R3, RZ ;  /* 0x000000031c047227 */ /* 0x000fc800078e00ff */
[----:B------:R-:W-:Y:S01]  /*6d00*/  IMAD.MOV R4, RZ, RZ, -R4 ;  /* 0x000000ffff047224 */ /* 0x000fe200078e0a04 */
[----:B-1----:R-:W-:-:S05]  /*6d10*/  IABS R0, R15 ;  /* 0x0000000f00007213 */ /* 0x002fca0000000000 */
        /* <DEDUP_REMOVED lines=28> */
[----:B------:R-:W-:-:S03]  /*6ee0*/  IMAD.HI.U32 R4, R28, R3, RZ ;  /* 0x000000031c047227 */ /* 0x000fc600078e00ff */
[----:B------:R2:W-:Y:S04]  /*6ef0*/  STL [R1+0x170], R7 ;  /* 0x0001700701007387 */ /* 0x0005e80000100800 */
[----:B------:R4:W-:Y:S01]  /*6f00*/  STL [R1+0x174], R5 ;  /* 0x0001740501007387 */ /* 0x0009e20000100800 */
[----:B------:R-:W-:-:S04]  /*6f10*/  IMAD.MOV R4, RZ, RZ, -R4 ;  /* 0x000000ffff047224 */ /* 0x000fc800078e0a04 */
[----:B------:R-:W-:Y:S01]  /*6f20*/  IMAD R3, R29, R4, R3 ;  /* 0x000000041d037224 */ /* 0x000fe200078e0203 */
[----:B---3--:R-:W-:Y:S02]  /*6f30*/  IABS R0, R13 ;  /* 0x0000000d00007213 */ /* 0x008fe40000000000 */
[----:B------:R-:W3:Y:S03]  /*6f40*/  LDL R13, [R1+0x1d38] ;  /* 0x001d3800010d7983 */ /* 0x000ee60000100800 */
[----:B------:R-:W-:-:S04]  /*6f50*/  IMAD.HI.U32 R2, R28, R0, RZ ;  /* 0x000000001c027227 */ /* 0x000fc800078e00ff */
[----:B------:R-:W-:-:S04]  /*6f60*/  IMAD.MOV R2, RZ, RZ, -R2 ;  /* 0x000000ffff027224 */ /* 0x000fc800078e0a02 */
[----:B------:R-:W-:Y:S01]  /*6f70*/  IMAD R0, R29, R2, R0 ;  /* 0x000000021d007224 */ /* 0x000fe200078e0200 */
        /* <DEDUP_REMOVED lines=33> */
[----:B------:R-:W3:Y:S02]  /*7190*/  LDL R13, [R1+0x1d20] ;  /* 0x001d2000010d7983 */ /* 0x000ee40000100800 */
[----:B------:R-:W-:-:S04]  /*71a0*/  IMAD.HI.U32 R10, R28, R9, RZ ;  /* 0x000000091c0a7227 */ /* 0x000fc800078e00ff */
[----:B------:R-:W-:-:S04]  /*71b0*/  IMAD.MOV R10, RZ, RZ, -R10 ;  /* 0x000000ffff0a7224 */ /* 0x000fc800078e0a0a */
[----:B------:R-:W-:Y:S01]  /*71c0*/  IMAD R9, R29, R10, R9 ;  /* 0x0000000a1d097224 */ /* 0x000fe200078e0209 */
[----:B0-----:R-:W-:Y:S02]  /*71d0*/  IABS R7, R15 ;  /* 0x0000000f00077213 */ /* 0x001fe40000000000 */
[----:B------:R-:W3:Y:S03]  /*71e0*/  LDL R15, [R1+0x1d24] ;  /* 0x001d2400010f7983 */ /* 0x000ee60000100800 */
        /* <DEDUP_REMOVED lines=31> */
[----:B------:R-:W-:-:S04]  /*73e0*/  IMAD.MOV R8, RZ, RZ, -R8 ;  /* 0x000000ffff087224 */ /* 0x000fc800078e0a08 */
[----:B------:R-:W-:Y:S01]  /*73f0*/  IMAD R7, R29, R8, R7 ;  /* 0x000000081d077224 */ /* 0x000fe200078e0207 */
[----:B-1----:R-:W-:Y:S02]  /*7400*/  IABS R5, R15 ;  /* 0x0000000f00057213 */ /* 0x002fe40000000000 */
[----:B------:R-:W3:Y:S03]  /*7410*/  LDL R15, [R1+0x1d0c] ;  /* 0x001d0c00010f7983 */ /* 0x000ee60000100800 */
[----:B------:R-:W-:-:S04]  /*7420*/  IMAD.HI.U32 R6, R28, R5, RZ ;  /* 0x000000051c067227 */ /* 0x000fc800078e00ff */
[----:B------:R-:W-:-:S04]  /*7430*/  IMAD.MOV R6, RZ, RZ, -R6 ;  /* 0x000000ffff067224 */ /* 0x000fc800078e0a06 */
[----:B------:R-:W-:Y:S01]  /*7440*/  IMAD R5, R29, R6, R5 ;  /* 0x000000061d057224 */ /* 0x000fe200078e0205 */
[----:B--2---:R-:W-:Y:S02]  /*7450*/  IABS R3, R12 ;  /* 0x0000000c00037213 */ /* 0x004fe40000000000 */
[----:B------:R-:W2:Y:S03]  /*7460*/  LDL R12, [R1+0x1d00] ;  /* 0x001d0000010c7983 */ /* 0x000ea60000100800 */
[----:B------:R-:W-:-:S04]  /*7470*/  IMAD.HI.U32 R4, R28, R3, RZ ;  /* 0x000000031c047227 */ /* 0x000fc800078e00ff */
[----:B------:R-:W-:Y:S01]  /*7480*/  IMAD.MOV R4, RZ, RZ, -R4 ;  /* 0x000000ffff047224 */ /* 0x000fe200078e0a04 */
[----:B------:R5:W-:Y:S03]  /*7490*/  STL [R1+0x10c], R9 ;  /* 0x00010c0901007387 */ /* 0x000be60000100800 */
[----:B------:R-:W-:Y:S01]  /*74a0*/  IMAD R3, R29, R4, R3 ;  /* 0x000000041d037224 */ /* 0x000fe200078e0203 */
[----:B------:R0:W-:Y:S01]  /*74b0*/  STL [R1+0x110], R7 ;  /* 0x0001100701007387 */ /* 0x0001e20000100800 */
[----:B----4-:R-:W-:-:S05]  /*74c0*/  IABS R0, R14 ;  /* 0x0000000e00007213 */ /* 0x010fca0000000000 */
[----:B------:R-:W-:-:S04]  /*74d0*/  IMAD.HI.U32 R2, R28, R0, RZ ;  /* 0x000000001c027227 */ /* 0x000fc800078e00ff */
[----:B------:R-:W-:Y:S01]  /*74e0*/  IMAD.MOV R2, RZ, RZ, -R2 ;  /* 0x000000ffff027224 */ /* 0x000fe200078e0a02 */
[----:B------:R3:W-:Y:S03]  /*74f0*/  STL [R1+0x114], R5 ;  /* 0x0001140501007387 */ /* 0x0007e60000100800 */
[----:B------:R-:W-:Y:S01]  /*7500*/  IMAD R0, R29, R2, R0 ;  /* 0x000000021d007224 */ /* 0x000fe200078e0200 */
[----:B------:R-:W4:Y:S04]  /*7510*/  LDL R14, [R1+0x1d04] ;  /* 0x001d0400010e7983 */ /* 0x000f280000100800 */
[----:B------:R1:W-:Y:S01]  /*7520*/  STL [R1+0x118], R3 ;  /* 0x0001180301007387 */ /* 0x0003e20000100800 */
[----:B-----5:R-:W-:-:S03]  /*7530*/  IABS R9, R19 ;  /* 0x0000001300097213 */ /* 0x020fc60000000000 */
[----:B------:R2:W-:Y:S04]  /*7540*/  STL [R1+0x11c], R0 ;  /* 0x00011c0001007387 */ /* 0x0005e80000100800 */
        /* <DEDUP_REMOVED lines=17> */
[----:B------:R-:W-:Y:S01]  /*7660*/  IMAD.MOV R4, RZ, RZ, -R4 ;  /* 0x000000ffff047224 */ /* 0x000fe200078e0a04 */
[----:B------:R4:W-:Y:S03]  /*7670*/  STL [R1+0xf4], R9 ;  /* 0x0000f40901007387 */ /* 0x0009e60000100800 */
[----:B------:R-:W-:Y:S01]  /*7680*/  IMAD R3, R29, R4, R3 ;  /* 0x000000041d037224 */ /* 0x000fe200078e0203 */
        /* <DEDUP_REMOVED lines=25> */
[----:B------:R-:W3:Y:S04]  /*7820*/  LDL R13, [R1+0x1cd8] ;  /* 0x001cd800010d7983 */ /* 0x000ee80000100800 */
[----:B------:R2:W-:Y:S01]  /*7830*/  STL [R1+0xd0], R9 ;  /* 0x0000d00901007387 */ /* 0x0005e20000100800 */
[----:B------:R-:W-:-:S03]  /*7840*/  IMAD.HI.U32 R4, R28, R3, RZ ;  /* 0x000000031c047227 */ /* 0x000fc600078e00ff */
[----:B------:R4:W-:Y:S04]  /*7850*/  STL [R1+0xd4], R7 ;  /* 0x0000d40701007387 */ /* 0x0009e80000100800 */
[----:B------:R5:W-:Y:S01]  /*7860*/  STL [R1+0xd8], R5 ;  /* 0x0000d80501007387 */ /* 0x000be20000100800 */
[----:B------:R-:W-:-:S04]  /*7870*/  IMAD.MOV R4, RZ, RZ, -R4 ;  /* 0x000000ffff047224 */ /* 0x000fc800078e0a04 */
[----:B------:R-:W-:Y:S01]  /*7880*/  IMAD R3, R29, R4, R3 ;  /* 0x000000041d037224 */ /* 0x000fe200078e0203 */
[----:B-1----:R-:W-:Y:S02]  /*7890*/  IABS R0, R15 ;  /* 0x0000000f00007213 */ /* 0x002fe40000000000 */
[----:B------:R-:W3:Y:S03]  /*78a0*/  LDL R15, [R1+0x1cdc] ;  /* 0x001cdc00010f7983 */ /* 0x000ee60000100800 */
[----:B------:R-:W-:-:S04]  /*78b0*/  IMAD.HI.U32 R2, R28, R0, RZ ;  /* 0x000000001c027227 */ /* 0x000fc800078e00ff */
[----:B------:R-:W-:-:S04]  /*78c0*/  IMAD.MOV R2, RZ, RZ, -R2 ;  /* 0x000000ffff027224 */ /* 0x000fc800078e0a02 */
[----:B------:R-:W-:Y:S01]  /*78d0*/  IMAD R0, R29, R2, R0 ;  /* 0x000000021d007224 */ /* 0x000fe200078e0200 */
        /* <DEDUP_REMOVED lines=43> */
[----:B------:R-:W4:Y:S01]  /*7b90*/  LDL R14, [R1+0x1cbc] ;  /* 0x001cbc00010e7983 */ /* 0x000f220000100800 */
[----:B-----5:R-:W-:-:S03]  /*7ba0*/  IABS R3, R19 ;  /* 0x0000001300037213 */ /* 0x020fc60000000000 */
[----:B------:R-:W5:Y:S04]  /*7bb0*/  LDL R19, [R1+0x1cb0] ;  /* 0x001cb00001137983 */ /* 0x000f680000100800 */
[----:B------:R3:W-:Y:S04]  /*7bc0*/  STL [R1+0xa8], R9 ;  /* 0x0000a80901007387 */ /* 0x0007e80000100800 */
[----:B------:R0:W-:Y:S01]  /*7bd0*/  STL [R1+0xac], R7 ;  /* 0x0000ac0701007387 */ /* 0x0001e20000100800 */
[----:B-1----:R-:W-:-:S03]  /*7be0*/  IABS R0, R11 ;  /* 0x0000000b00007213 */ /* 0x002fc60000000000 */
        /* <DEDUP_REMOVED lines=11> */
[----:B------:R4:W-:Y:S01]  /*7ca0*/  STL [R1+0xb4], R3 ;  /* 0x0000b40301007387 */ /* 0x0009e20000100800 */
[----:B---3--:R-:W-:-:S03]  /*7cb0*/  IABS R9, R13 ;  /* 0x0000000d00097213 */ /* 0x008fc60000000000 */
[----:B------:R-:W3:Y:S04]  /*7cc0*/  LDL R13, [R1+0x1cac] ;  /* 0x001cac00010d7983 */ /* 0x000ee80000100800 */
[----:B------:R5:W-:Y:S01]  /*7cd0*/  STL [R1+0xb8], R0 ;  /* 0x0000b80001007387 */ /* 0x000be20000100800 */
[----:B------:R-:W-:-:S04]  /*7ce0*/  IMAD.HI.U32 R10, R28, R9, RZ ;  /* 0x000000091c0a7227 */ /* 0x000fc800078e00ff */
[----:B------:R-:W-:Y:S01]  /*7cf0*/  IMAD.MOV R10, RZ, RZ, -R10 ;  /* 0x000000ffff0a7224 */ /* 0x000fe200078e0a0a */
[----:B0-----:R-:W-:Y:S02]  /*7d00*/  IABS R7, R15 ;  /* 0x0000000f00077213 */ /* 0x001fe40000000000 */
[----:B------:R-:W3:Y:S03]  /*7d10*/  LDL R15, [R1+0x1ca8] ;  /* 0x001ca800010f7983 */ /* 0x000ee60000100800 */
[----:B------:R-:W-:-:S04]  /*7d20*/  IMAD.HI.U32 R8, R28, R7, RZ ;  /* 0x000000071c087227 */ /* 0x000fc800078e00ff */
        /* <DEDUP_REMOVED lines=9> */
[----:B------:R-:W4:Y:S03]  /*7dc0*/  LDL R14, [R1+0x1ca4] ;  /* 0x001ca400010e7983 */ /* 0x000f260000100800 */
[----:B------:R-:W-:Y:S01]  /*7dd0*/  IMAD.HI.U32 R4, R28, R3, RZ ;  /* 0x000000031c047227 */ /* 0x000fe200078e00ff */
[----:B-----5:R-:W-:-:S03]  /*7de0*/  IABS R0, R19 ;  /* 0x0000001300007213 */ /* 0x020fc60000000000 */
[----:B------:R-:W-:Y:S02]  /*7df0*/  IMAD.MOV R4, RZ, RZ, -R4 ;  /* 0x000000ffff047224 */ /* 0x000fe400078e0a04 */
[----:B------:R-:W-:-:S04]  /*7e00*/  IMAD.HI.U32 R2, R28, R0, RZ ;  /* 0x000000001c027227 */ /* 0x000fc800078e00ff */
[----:B------:R-:W-:Y:S02]  /*7e10*/  IMAD.MOV R2, RZ, RZ, -R2 ;  /* 0x000000ffff027224 */ /* 0x000fe400078e0a02 */
[C---:B------:R-:W-:Y:S01]  /*7e20*/  IMAD R3, R29.reuse, R4, R3 ;  /* 0x000000041d037224 */ /* 0x040fe200078e0203 */
[----:B------:R0:W-:Y:S01]  /*7e30*/  STL [R1+0x98], R9 ;  /* 0x0000980901007387 */ /* 0x0001e20000100800 */
[----:B------:R-:W-:-:S03]  /*7e40*/  IMAD R0, R29, R2, R0 ;  /* 0x000000021d007224 */ /* 0x000fc600078e0200 */
[----:B------:R3:W-:Y:S04]  /*7e50*/  STL [R1+0x9c], R7 ;  /* 0x00009c0701007387 */ /* 0x0007e80000100800 */
[----:B------:R1:W-:Y:S01]  /*7e60*/  STL [R1+0xa0], R5 ;  /* 0x0000a00501007387 */ /* 0x0003e20000100800 */
[----:B0-----:R-:W-:-:S03]  /*7e70*/  IABS R9, R11 ;  /* 0x0000000b00097213 */ /* 0x001fc60000000000 */
[----:B------:R2:W-:Y:S04]  /*7e80*/  STL [R1+0xa4], R3 ;  /* 0x0000a40301007387 */ /* 0x0005e80000100800 */
[----:B------:R-:W5:Y:S04]  /*7e90*/  LDL R18, [R1+0x1c9c] ;  /* 0x001c9c0001127983 */ /* 0x000f680000100800 */
[----:B------:R4:W-:Y:S04]  /*7ea0*/  STL [R1+0x1f0], R0 ;  /* 0x0001f00001007387 */ /* 0x0009e80000100800 */
[----:B------:R-:W5:Y:S01]  /*7eb0*/  LDL R11, [R1+0x1c98] ;  /* 0x001c9800010b7983 */ /* 0x000f620000100800 */
[----:B------:R-:W-:-:S03]  /*7ec0*/  IMAD.HI.U32 R10, R28, R9, RZ ;  /* 0x000000091c0a7227 */ /* 0x000fc600078e00ff */
[----:B------:R-:W5:Y:S01]  /*7ed0*/  LDL R19, [R1+0x1c8c] ;  /* 0x001c8c0001137983 */ /* 0x000f620000100800 */
        /* <DEDUP_REMOVED lines=11> */
[----:B------:R-:W-:Y:S03]  /*7f90*/  STL [R1+0x88], R9 ;  /* 0x0000880901007387 */ /* 0x000fe60000100800 */
[----:B------:R-:W-:Y:S01]  /*7fa0*/  IMAD R5, R29, R6, R5 ;  /* 0x000000061d057224 */ /* 0x000fe200078e0205 */
[----:B------:R5:W-:Y:S01]  /*7fb0*/  STL [R1+0x8c], R7 ;  /* 0x00008c0701007387 */ /* 0x000be20000100800 */
[----:B--2---:R-:W-:-:S03]  /*7fc0*/  IABS R3, R12 ;  /* 0x0000000c00037213 */ /* 0x004fc60000000000 */
[----:B------:R-:W2:Y:S04]  /*7fd0*/  LDL R12, [R1+0x1c88] ;  /* 0x001c8800010c7983 */ /* 0x000ea80000100800 */
[----:B------:R-:W-:Y:S01]  /*7fe0*/  STL [R1+0x90], R5 ;  /* 0x0000900501007387 */ /* 0x000fe20000100800 */
[----:B------:R-:W-:-:S04]  /*7ff0*/  IMAD.HI.U32 R4, R28, R3, RZ ;  /* 0x000000031c047227 */ /* 0x000fc800078e00ff */
[----:B------:R-:W-:-:S04]  /*8000*/  IMAD.MOV R4, RZ, RZ, -R4 ;  /* 0x000000ffff047224 */ /* 0x000fc800078e0a04 */
[----:B------:R-:W-:Y:S01]  /*8010*/  IMAD R3, R29, R4, R3 ;  /* 0x000000041d037224 */ /* 0x000fe200078e0203 */
[----:B----4-:R-:W-:Y:S02]  /*8020*/  IABS R0, R14 ;  /* 0x0000000e00007213 */ /* 0x010fe40000000000 */
[----:B------:R-:W4:Y:S03]  /*8030*/  LDL R14, [R1+0x1c80] ;  /* 0x001c8000010e7983 */ /* 0x000f260000100800 */
[----:B------:R-:W-:-:S04]  /*8040*/  IMAD.HI.U32 R2, R28, R0, RZ ;  /* 0x000000001c027227 */ /* 0x000fc800078e00ff */
[----:B------:R-:W-:-:S04]  /*8050*/  IMAD.MOV R2, RZ, RZ, -R2 ;  /* 0x000000ffff027224 */ /* 0x000fc800078e0a02 */
[----:B------:R-:W-:Y:S01]  /*8060*/  IMAD R0, R29, R2, R0 ;  /* 0x000000021d007224 */ /* 0x000fe200078e0200 */
[----:B------:R-:W-:Y:S04]  /*8070*/  STL [R1+0x94], R3 ;  /* 0x0000940301007387 */ /* 0x000fe80000100800 */
[----:B------:R0:W-:Y:S01]  /*8080*/  STL [R1+0x1c8], R0 ;  /* 0x0001c80001007387 */ /* 0x0001e20000100800 */
[----:B-----5:R-:W-:-:S03]  /*8090*/  IABS R7, R11 ;  /* 0x0000000b00077213 */ /* 0x020fc60000000000 */
[----:B------:R-:W5:Y:S01]  /*80a0*/  LDL R11, [R1+0x1c84] ;  /* 0x001c8400010b7983 */ /* 0x000f620000100800 */
[----:B------:R-:W-:Y:S02]  /*80b0*/  IABS R9, R18 ;  /* 0x0000001200097213 */ /* 0x000fe40000000000 */
[----:B0-----:R-:W-:Y:S01]  /*80c0*/  IABS R0, R19 ;  /* 0x0000001300007213 */ /* 0x001fe20000000000 */
        /* <DEDUP_REMOVED lines=12> */
[----:B------:R-:W-:-:S04]  /*8190*/  IMAD.MOV R6, RZ, RZ, -R6 ;  /* 0x000000ffff067224 */ /* 0x000fc800078e0a06 */
[----:B------:R-:W-:Y:S01]  /*81a0*/  IMAD R5, R29, R6, R5 ;  /* 0x000000061d057224 */ /* 0x000fe200078e0205 */
[----:B------:R-:W-:Y:S02]  /*81b0*/  IABS R3, R15 ;  /* 0x0000000f00037213 */ /* 0x000fe40000000000 */
[----:B------:R-:W3:Y:S03]  /*81c0*/  LDL R15, [R1+0x1c78] ;  /* 0x001c7800010f7983 */ /* 0x000ee60000100800 */
[----:B------:R-:W-:-:S04]  /*81d0*/  IMAD.HI.U32 R4, R28, R3, RZ ;  /* 0x000000031c047227 */ /* 0x000fc800078e00ff */
[----:B------:R-:W-:Y:S01]  /*81e0*/  IMAD.MOV R4, RZ, RZ, -R4 ;  /* 0x000000ffff047224 */ /* 0x000fe200078e0a04 */
[----:B------:R-:W-:Y:S03]  /*81f0*/  STL [R1+0x7c], R9 ;  /* 0x00007c0901007387 */ /* 0x000fe60000100800 */
[----:B------:R-:W-:Y:S01]  /*8200*/  IMAD R3, R29, R4, R3 ;  /* 0x000000041d037224 */ /* 0x000fe200078e0203 */
[----:B------:R4:W-:Y:S04]  /*8210*/  STL [R1+0x80], R7 ;  /* 0x0000800701007387 */ /* 0x0009e80000100800 */
[----:B------:R5:W-:Y:S04]  /*8220*/  STL [R1+0x84], R5 ;  /* 0x0000840501007387 */ /* 0x000be80000100800 */
[----:B------:R3:W-:Y:S04]  /*8230*/  STL [R1+0x194], R3 ;  /* 0x0001940301007387 */ /* 0x0007e80000100800 */
[----:B------:R0:W-:Y:S04]  /*8240*/  STL [R1+0x198], R0 ;  /* 0x0001980001007387 */ /* 0x0001e80000100800 */
[----:B------:R-:W3:Y:S04]  /*8250*/  LDL R17, [R1+0x1c70] ;  /* 0x001c700001117983 */ /* 0x000ee80000100800 */
[----:B------:R-:W3:Y:S04]  /*8260*/  LDL R18, [R1+0x1c74] ;  /* 0x001c740001127983 */ /* 0x000ee80000100800 */
[----:B------:R-:W3:Y:S01]  /*8270*/  LDL R19, [R1+0x1c60] ;  /* 0x001c600001137983 */ /* 0x000ee20000100800 */
[----:B----4-:R-:W-:-:S03]  /*8280*/  IABS R7, R14 ;  /* 0x0000000e00077213 */ /* 0x010fc60000000000 */
[----:B------:R-:W4:Y:S01]  /*8290*/  LDL R14, [R1+0x1c68] ;  /* 0x001c6800010e7983 */ /* 0x000f220000100800 */
[----:B-----5:R-:W-:-:S03]  /*82a0*/  IABS R5, R11 ;  /* 0x0000000b00057213 */ /* 0x020fc60000000000 */
[----:B------:R-:W5:Y:S01]  /*82b0*/  LDL R11, [R1+0x1c6c] ;  /* 0x001c6c00010b7983 */ /* 0x000f620000100800 */
[----:B--2---:R-:W-:Y:S01]  /*82c0*/  IABS R9, R12 ;  /* 0x0000000c00097213 */ /* 0x004fe20000000000 */
        /* <DEDUP_REMOVED lines=9> */
[----:B------:R-:W-:Y:S04]  /*8360*/  STL [R1+0x78], R9 ;  /* 0x0000780901007387 */ /* 0x000fe80000100800 */
[----:B------:R-:W-:Y:S04]  /*8370*/  STL [R1+0x15c], R7 ;  /* 0x00015c0701007387 */ /* 0x000fe80000100800 */
[----:B------:R-:W2:Y:S01]  /*8380*/  LDL R12, [R1+0x1c64] ;  /* 0x001c6400010c7983 */ /* 0x000ea20000100800 */
[----:B---3--:R-:W-:-:S05]  /*8390*/  IABS R3, R13 ;  /* 0x0000000d00037213 */ /* 0x008fca0000000000 */
[----:B------:R-:W-:-:S04]  /*83a0*/  IMAD.HI.U32 R4, R28, R3, RZ ;  /* 0x000000031c047227 */ /* 0x000fc800078e00ff */
[----:B------:R-:W-:Y:S01]  /*83b0*/  IMAD.MOV R4, RZ, RZ, -R4 ;  /* 0x000000ffff047224 */ /* 0x000fe200078e0a04 */
[----:B------:R4:W-:Y:S03]  /*83c0*/  STL [R1+0x160], R5 ;  /* 0x0001600501007387 */ /* 0x0009e60000100800 */
[----:B------:R-:W-:Y:S01]  /*83d0*/  IMAD R3, R29, R4, R3 ;  /* 0x000000041d037224 */ /* 0x000fe200078e0203 */
[----:B------:R-:W3:Y:S04]  /*83e0*/  LDL R13, [R1+0x1c58] ;  /* 0x001c5800010d7983 */ /* 0x000ee80000100800 */
[----:B------:R5:W-:Y:S01]  /*83f0*/  STL [R1+0x164], R3 ;  /* 0x0001640301007387 */ /* 0x000be20000100800 */
[----:B0-----:R-:W-:-:S03]  /*8400*/  IABS R0, R15 ;  /* 0x0000000f00007213 */ /* 0x001fc60000000000 */
[----:B------:R-:W3:Y:S02]  /*8410*/  LDL R15, [R1+0x1c5c] ;  /* 0x001c5c00010f7983 */ /* 0x000ee40000100800 */
[----:B------:R-:W-:-:S04]  /*8420*/  IMAD.HI.U32 R2, R28, R0, RZ ;  /* 0x000000001c027227 */ /* 0x000fc800078e00ff */
[----:B------:R-:W-:-:S04]  /*8430*/  IMAD.MOV R2, RZ, RZ, -R2 ;  /* 0x000000ffff027224 */ /* 0x000fc800078e0a02 */
[----:B------:R-:W-:-:S05]  /*8440*/  IMAD R0, R29, R2, R0 ;  /* 0x000000021d007224 */ /* 0x000fca00078e0200 */
[----:B------:R0:W-:Y:S01]  /*8450*/  STL [R1+0x16c], R0 ;  /* 0x00016c0001007387 */ /* 0x0001e20000100800 */
[----:B----4-:R-:W-:-:S03]  /*8460*/  IABS R5, R14 ;  /* 0x0000000e00057213 */ /* 0x010fc60000000000 */
[----:B------:R-:W4:Y:S01]  /*8470*/  LDL R14, [R1+0x1c50] ;  /* 0x001c5000010e7983 */ /* 0x000f220000100800 */
[----:B-----5:R-:W-:-:S03]  /*8480*/  IABS R3, R11 ;  /* 0x0000000b00037213 */ /* 0x020fc60000000000 */
[----:B------:R-:W5:Y:S01]  /*8490*/  LDL R11, [R1+0x1c54] ;  /* 0x001c5400010b7983 */ /* 0x000f620000100800 */
[----:B------:R-:W-:Y:S02]  /*84a0*/  IABS R9, R17 ;  /* 0x0000001100097213 */ /* 0x000fe40000000000 */
[----:B------:R-:W-:Y:S02]  /*84b0*/  IABS R7, R18 ;  /* 0x0000001200077213 */ /* 0x000fe40000000000 */
[----:B0-----:R-:W-:Y:S01]  /*84c0*/  IABS R0, R19 ;  /* 0x0000001300007213 */ /* 0x001fe20000000000 */
[----:B------:R-:W-:-:S04]  /*84d0*/  IMAD.HI.U32 R10, R28, R9, RZ ;  /* 0x000000091c0a7227 */ /* 0x000fc800078e00ff */
        /* <DEDUP_REMOVED lines=17> */
[----:B--2---:R-:W-:-:S03]  /*85f0*/  IABS R9, R12 ;  /* 0x0000000c00097213 */ /* 0x004fc60000000000 */
[----:B------:R4:W-:Y:S04]  /*8600*/  STL [R1+0x12c], R3 ;  /* 0x00012c0301007387 */ /* 0x0009e80000100800 */
[----:B------:R5:W-:Y:S01]  /*8610*/  STL [R1+0x130], R0 ;  /* 0x0001300001007387 */ /* 0x000be20000100800 */
[----:B---3--:R-:W-:-:S03]  /*8620*/  IABS R7, R13 ;  /* 0x0000000d00077213 */ /* 0x008fc60000000000 */
[----:B------:R-:W2:Y:S01]  /*8630*/  LDL R16, [R1+0x1c48] ;  /* 0x001c480001107983 */ /* 0x000ea20000100800 */
[----:B------:R-:W-:-:S03]  /*8640*/  IMAD.HI.U32 R10, R28, R9, RZ ;  /* 0x000000091c0a7227 */ /* 0x000fc600078e00ff */
[----:B------:R-:W3:Y:S01]  /*8650*/  LDL R17, [R1+0x1c4c] ;  /* 0x001c4c0001117983 */ /* 0x000ee20000100800 */
[----:B------:R-:W-:-:S03]  /*8660*/  IMAD.HI.U32 R8, R28, R7, RZ ;  /* 0x000000071c087227 */ /* 0x000fc600078e00ff */
[----:B------:R-:W3:Y:S01]  /*8670*/  LDL R18, [R1+0x1c40] ;  /* 0x001c400001127983 */ /* 0x000ee20000100800 */
[----:B------:R-:W-:-:S03]  /*8680*/  IMAD.MOV R10, RZ, RZ, -R10 ;  /* 0x000000ffff0a7224 */ /* 0x000fc600078e0a0a */
[----:B------:R-:W3:Y:S01]  /*8690*/  LDL R19, [R1+0x1c38] ;  /* 0x001c380001137983 */ /* 0x000ee20000100800 */
[----:B------:R-:W-:Y:S02]  /*86a0*/  IMAD.MOV R8, RZ, RZ, -R8 ;  /* 0x000000ffff087224 */ /* 0x000fe400078e0a08 */
[----:B------:R-:W-:Y:S01]  /*86b0*/  IMAD R9, R29, R10, R9 ;  /* 0x0000000a1d097224 */ /* 0x000fe200078e0209 */
[----:B0-----:R-:W-:Y:S02]  /*86c0*/  IABS R5, R15 ;  /* 0x0000000f00057213 */ /* 0x001fe40000000000 */
[----:B------:R-:W3:Y:S03]  /*86d0*/  LDL R15, [R1+0x1c44] ;  /* 0x001c4400010f7983 */ /* 0x000ee60000100800 */
[----:B------:R-:W-:-:S04]  /*86e0*/  IMAD.HI.U32 R6, R28, R5, RZ ;  /* 0x000000051c067227 */ /* 0x000fc800078e00ff */
[----:B------:R-:W-:Y:S02]  /*86f0*/  IMAD.MOV R6, RZ, RZ, -R6 ;  /* 0x000000ffff067224 */ /* 0x000fe400078e0a06 */
[C---:B------:R-:W-:Y:S02]  /*8700*/  IMAD R7, R29.reuse, R8, R7 ;  /* 0x000000081d077224 */ /* 0x040fe400078e0207 */
[----:B------:R-:W-:Y:S01]  /*8710*/  IMAD R5, R29, R6, R5 ;  /* 0x000000061d057224 */ /* 0x000fe200078e0205 */
[----:B------:R2:W-:Y:S04]  /*8720*/  STL [R1+0xe4], R9 ;  /* 0x0000e40901007387 */ /* 0x0005e80000100800 */
[----:B------:R3:W-:Y:S04]  /*8730*/  STL [R1+0xe8], R7 ;  /* 0x0000e80701007387 */ /* 0x0007e80000100800 */
[----:B------:R-:W3:Y:S04]  /*8740*/  LDL R12, [R1+0x1c3c] ;  /* 0x001c3c00010c7983 */ /* 0x000ee80000100800 */
[----:B------:R0:W-:Y:S04]  /*8750*/  STL [R1+0xec], R5 ;  /* 0x0000ec0501007387 */ /* 0x0001e80000100800 */
[----:B------:R-:W3:Y:S01]  /*8760*/  LDL R13, [R1+0x1c30] ;  /* 0x001c3000010d7983 */ /* 0x000ee20000100800 */
[----:B----4-:R-:W-:-:S05]  /*8770*/  IABS R3, R14 ;  /* 0x0000000e00037213 */ /* 0x010fca0000000000 */
[----:B------:R-:W-:-:S04]  /*8780*/  IMAD.HI.U32 R4, R28, R3, RZ ;  /* 0x000000031c047227 */ /* 0x000fc800078e00ff */
[----:B------:R-:W-:-:S04]  /*8790*/  IMAD.MOV R4, RZ, RZ, -R4 ;  /* 0x000000ffff047224 */ /* 0x000fc800078e0a04 */
[----:B------:R-:W-:-:S05]  /*87a0*/  IMAD R3, R29, R4, R3 ;  /* 0x000000041d037224 */ /* 0x000fca00078e0203 */
[----:B------:R-:W-:Y:S04]  /*87b0*/  STL [R1+0xf0], R3 ;  /* 0x0000f00301007387 */ /* 0x000fe80000100800 */
[----:B------:R-:W4:Y:S01]  /*87c0*/  LDL R14, [R1+0x1c28] ;  /* 0x001c2800010e7983 */ /* 0x000f220000100800 */
[----:B-----5:R-:W-:-:S03]  /*87d0*/  IABS R0, R11 ;  /* 0x0000000b00007213 */ /* 0x020fc60000000000 */
[----:B------:R-:W5:Y:S02]  /*87e0*/  LDL R11, [R1+0x1c34] ;  /* 0x001c3400010b7983 */ /* 0x000f640000100800 */
[----:B------:R-:W-:-:S04]  /*87f0*/  IMAD.HI.U32 R2, R28, R0, RZ ;  /* 0x000000001c027227 */ /* 0x000fc800078e00ff */
[----:B------:R-:W-:-:S04]  /*8800*/  IMAD.MOV R2, RZ, RZ, -R2 ;  /* 0x000000ffff027224 */ /* 0x000fc800078e0a02 */
[----:B------:R-:W-:-:S05]  /*8810*/  IMAD R0, R29, R2, R0 ;  /* 0x000000021d007224 */ /* 0x000fca00078e0200 */
[----:B------:R1:W-:Y:S01]  /*8820*/  STL [R1+0xf8], R0 ;  /* 0x0000f80001007387 */ /* 0x0003e20000100800 */
[----:B--2---:R-:W-:Y:S02]  /*8830*/  IABS R9, R16 ;  /* 0x0000001000097213 */ /* 0x004fe40000000000 */
[----:B---3--:R-:W-:-:S03]  /*8840*/  IABS R7, R17 ;  /* 0x0000001100077213 */ /* 0x008fc60000000000 */
[----:B------:R-:W-:Y:S01]  /*8850*/  IMAD.HI.U32 R10, R28, R9, RZ ;  /* 0x000000091c0a7227 */ /* 0x000fe200078e00ff */
[----:B0-----:R-:W-:-:S03]  /*8860*/  IABS R5, R18 ;  /* 0x0000001200057213 */ /* 0x001fc60000000000 */
[----:B------:R-:W-:Y:S01]  /*8870*/  IMAD.HI.U32 R8, R28, R7, RZ ;  /* 0x000000071c087227 */ /* 0x000fe200078e00ff */
[----:B-1----:R-:W-:-:S03]  /*8880*/  IABS R0, R19 ;  /* 0x0000001300007213 */ /* 0x002fc60000000000 */
[----:B------:R-:W-:-:S04]  /*8890*/  IMAD.HI.U32 R6, R28, R5, RZ ;  /* 0x000000051c067227 */ /* 0x000fc800078e00ff */
[----:B------:R-:W-:-:S04]  /*88a0*/  IMAD.HI.U32 R2, R28, R0, RZ ;  /* 0x000000001c027227 */ /* 0x000fc800078e00ff */
[----:B------:R-:W-:Y:S01]  /*88b0*/  IMAD.MOV R10, RZ, RZ, -R10 ;  /* 0x000000ffff0a7224 */ /* 0x000fe200078e0a0a */
[----:B------:R-:W-:Y:S01]  /*88c0*/  IABS R3, R15 ;  /* 0x0000000f00037213 */ /* 0x000fe20000000000 */
[----:B------:R-:W-:Y:S01]  /*88d0*/  IMAD.MOV R8, RZ, RZ, -R8 ;  /* 0x000000ffff087224 */ /* 0x000fe200078e0a08 */
[----:B------:R-:W2:Y:S03]  /*88e0*/  LDL R15, [R1+0x1c2c] ;  /* 0x001c2c00010f7983 */ /* 0x000ea60000100800 */
[----:B------:R-:W-:-:S04]  /*88f0*/  IMAD.HI.U32 R4, R28, R3, RZ ;  /* 0x000000031c047227 */ /* 0x000fc800078e00ff */
[----:B------:R-:W-:Y:S02]  /*8900*/  IMAD.MOV R6, RZ, RZ, -R6 ;  /* 0x000000ffff067224 */ /* 0x000fe400078e0a06 */
[----:B------:R-:W-:Y:S02]  /*8910*/  IMAD.MOV R4, RZ, RZ, -R4 ;  /* 0x000000ffff047224 */ /* 0x000fe400078e0a04 */
[----:B------:R-:W-:Y:S02]  /*8920*/  IMAD.MOV R2, RZ, RZ, -R2 ;  /* 0x000000ffff027224 */ /* 0x000fe400078e0a02 */
[C---:B------:R-:W-:Y:S02]  /*8930*/  IMAD R9, R29.reuse, R10, R9 ;  /* 0x0000000a1d097224 */ /* 0x040fe400078e0209 */
[C---:B------:R-:W-:Y:S02]  /*8940*/  IMAD R7, R29.reuse, R8, R7 ;  /* 0x000000081d077224 */ /* 0x040fe400078e0207 */
[----:B------:R-:W-:-:S02]  /*8950*/  IMAD R5, R29, R6, R5 ;  /* 0x000000061d057224 */ /* 0x000fc400078e0205 */
[C---:B------:R-:W-:Y:S01]  /*8960*/  IMAD R3, R29.reuse, R4, R3 ;  /* 0x000000041d037224 */ /* 0x040fe200078e0203 */
[----:B------:R-:W-:Y:S01]  /*8970*/  STL [R1+0x38], R9 ;  /* 0x0000380901007387 */ /* 0x000fe20000100800 */
[----:B------:R-:W-:-:S03]  /*8980*/  IMAD R0, R29, R2, R0 ;  /* 0x000000021d007224 */ /* 0x000fc600078e0200 */
[----:B------:R-:W-:Y:S04]  /*8990*/  STL [R1+0x34], R7 ;  /* 0x0000340701007387 */ /* 0x000fe80000100800 */
[----:B------:R0:W-:Y:S04]  /*89a0*/  STL [R1+0x30], R5 ;  /* 0x0000300501007387 */ /* 0x0001e80000100800 */
[----:B------:R5:W-:Y:S04]  /*89b0*/  STL [R1+0x2c], R3 ;  /* 0x00002c0301007387 */ /* 0x000be80000100800 */
[----:B------:R2:W-:Y:S01]  /*89c0*/  STL [R1+0x28], R0 ;  /* 0x0000280001007387 */ /* 0x0005e20000100800 */
[----:B------:R-:W-:-:S02]  /*89d0*/  IABS R4, R13 ;  /* 0x0000000d00047213 */ /* 0x000fc40000000000 */
[----:B0-----:R-:W-:Y:S01]  /*89e0*/  IABS R5, R12 ;  /* 0x0000000c00057213 */ /* 0x001fe20000000000 */
[----:B------:R-:W3:Y:S04]  /*89f0*/  LDL R16, [R1+0x1c24] ;  /* 0x001c240001107983 */ /* 0x000ee80000100800 */
[----:B------:R-:W3:Y:S01]  /*8a00*/  LDL R17, [R1+0x1c18] ;  /* 0x001c180001117983 */ /* 0x000ee20000100800 */
[----:B-----5:R-:W-:-:S03]  /*8a10*/  IABS R3, R11 ;  /* 0x0000000b00037213 */ /* 0x020fc60000000000 */
[----:B------:R-:W5:Y:S04]  /*8a20*/  LDL R18, [R1+0x1c1c] ;  /* 0x001c1c0001127983 */ /* 0x000f680000100800 */
[----:B------:R-:W3:Y:S01]  /*8a30*/  LDL R11, [R1+0x1c20] ;  /* 0x001c2000010b7983 */ /* 0x000ee20000100800 */
[----:B----4-:R-:W-:Y:S01]  /*8a40*/  IABS R2, R14 ;  /* 0x0000000e00027213 */ /* 0x010fe20000000000 */
[C---:B------:R-:W-:Y:S02]  /*8a50*/  IMAD.HI.U32 R6, R28.reuse, R5, RZ ;  /* 0x000000051c067227 */ /* 0x040fe400078e00ff */
[----:B------:R-:W4:Y:S02]  /*8a60*/  LDL R19, [R1+0x1c10] ;  /* 0x001c100001137983 */ /* 0x000f240000100800 */
[----:B------:R-:W-:-:S04]  /*8a70*/  IMAD.HI.U32 R7, R28, R4, RZ ;  /* 0x000000041c077227 */ /* 0x000fc800078e00ff */
[----:B------:R-:W-:-:S04]  /*8a80*/  IMAD.HI.U32 R8, R28, R3, RZ ;  /* 0x000000031c087227 */ /* 0x000fc800078e00ff */
[----:B------:R-:W-:Y:S02]  /*8a90*/  IMAD.MOV R6, RZ, RZ, -R6 ;  /* 0x000000ffff067224 */ /* 0x000fe400078e0a06 */
[----:B------:R-:W-:-:S04]  /*8aa0*/  IMAD.HI.U32 R9, R28, R2, RZ ;  /* 0x000000021c097227 */ /* 0x000fc800078e00ff */
[----:B------:R-:W-:Y:S02]  /*8ab0*/  IMAD.MOV R7, RZ, RZ, -R7 ;  /* 0x000000ffff077224 */ /* 0x000fe400078e0a07 */
[----:B------:R-:W-:Y:S02]  /*8ac0*/  IMAD.MOV R8, RZ, RZ, -R8 ;  /* 0x000000ffff087224 */ /* 0x000fe400078e0a08 */
[C---:B------:R-:W-:Y:S02]  /*8ad0*/  IMAD R5, R29.reuse, R6, R5 ;  /* 0x000000061d057224 */ /* 0x040fe400078e0205 */
[----:B------:R-:W-:Y:S02]  /*8ae0*/  IMAD.MOV R9, RZ, RZ, -R9 ;  /* 0x000000ffff097224 */ /* 0x000fe400078e0a09 */
[C---:B------:R-:W-:Y:S02]  /*8af0*/  IMAD R4, R29.reuse, R7, R4 ;  /* 0x000000071d047224 */ /* 0x040fe400078e0204 */
[C---:B------:R-:W-:Y:S01]  /*8b00*/  IMAD R3, R29.reuse, R8, R3 ;  /* 0x000000081d037224 */ /* 0x040fe200078e0203 */
[----:B------:R-:W-:Y:S01]  /*8b10*/  STL [R1+0x24], R5 ;  /* 0x0000240501007387 */ /* 0x000fe20000100800 */
[----:B------:R-:W-:-:S03]  /*8b20*/  IMAD R2, R29, R9, R2 ;  /* 0x000000091d027224 */ /* 0x000fc600078e0202 */
[----:B------:R-:W-:Y:S04]  /*8b30*/  STL [R1+0x20], R4 ;  /* 0x0000200401007387 */ /* 0x000fe80000100800 */
[----:B------:R-:W4:Y:S04]  /*8b40*/  LDL R12, [R1+0x1c14] ;  /* 0x001c1400010c7983 */ /* 0x000f280000100800 */
[----:B------:R3:W-:Y:S04]  /*8b50*/  STL [R1+0x1c], R3 ;  /* 0x00001c0301007387 */ /* 0x0007e80000100800 */
[----:B------:R-:W4:Y:S04]  /*8b60*/  LDL R13, [R1+0x1c08] ;  /* 0x001c0800010d7983 */ /* 0x000f280000100800 */
[----:B------:R0:W-:Y:S04]  /*8b70*/  STL [R1+0x18], R2 ;  /* 0x0000180201007387 */ /* 0x0001e80000100800 */
[----:B------:R-:W4:Y:S01]  /*8b80*/  LDL R14, [R1+0x1c0c] ;  /* 0x001c0c00010e7983 */ /* 0x000f220000100800 */
[----:B--2---:R-:W-:-:S03]  /*8b90*/  IABS R0, R15 ;  /* 0x0000000f00007213 */ /* 0x004fc60000000000 */
[----:B------:R-:W2:Y:S01]  /*8ba0*/  LDL R15, [R1+0x1c00] ;  /* 0x001c0000010f7983 */ /* 0x000ea20000100800 */
[----:B---3--:R-:W-:-:S03]  /*8bb0*/  IABS R3, R11 ;  /* 0x0000000b00037213 */ /* 0x008fc60000000000 */
[----:B------:R-:W3:Y:S01]  /*8bc0*/  LDL R11, [R1+0x1c04] ;  /* 0x001c0400010b7983 */ /* 0x000ee20000100800 */
[----:B------:R-:W-:-:S04]  /*8bd0*/  IMAD.HI.U32 R10, R28, R0, RZ ;  /* 0x000000001c0a7227 */ /* 0x000fc800078e00ff */
[----:B------:R-:W-:-:S04]  /*8be0*/  IMAD.MOV R10, RZ, RZ, -R10 ;  /* 0x000000ffff0a7224 */ /* 0x000fc800078e0a0a */
[----:B------:R-:W-:Y:S01]  /*8bf0*/  IMAD R0, R29, R10, R0 ;  /* 0x0000000a1d007224 */ /* 0x000fe200078e0200 */
[----:B0-----:R-:W-:Y:S02]  /*8c00*/  IABS R2, R16 ;  /* 0x0000001000027213 */ /* 0x001fe40000000000 */
[----:B-----5:R-:W-:Y:S02]  /*8c10*/  IABS R4, R18 ;  /* 0x0000001200047213 */ /* 0x020fe40000000000 */
[----:B------:R0:W-:Y:S01]  /*8c20*/  STL [R1+0x14], R0 ;  /* 0x0000140001007387 */ /* 0x0001e20000100800 */
[----:B----4-:R-:W-:Y:S01]  /*8c30*/  IABS R5, R19 ;  /* 0x0000001300057213 */ /* 0x010fe20000000000 */
        /* <DEDUP_REMOVED lines=17> */
[----:B------:R-:W-:Y:S01]  /*8d50*/  STL [R1+0xc], R6 ;  /* 0x00000c0601007387 */ /* 0x000fe20000100800 */
[----:B------:R-:W-:-:S03]  /*8d60*/  IABS R17, R13 ;  /* 0x0000000d00117213 */ /* 0x000fc60000000000 */
[----:B------:R-:W-:Y:S01]  /*8d70*/  STL [R1+0x8], R3 ;  /* 0x0000080301007387 */ /* 0x000fe20000100800 */
[----:B------:R-:W-:-:S03]  /*8d80*/  IABS R18, R12 ;  /* 0x0000000c00127213 */ /* 0x000fc60000000000 */
[----:B------:R-:W-:Y:S01]  /*8d90*/  STL [R1+0x4], R2 ;  /* 0x0000040201007387 */ /* 0x000fe20000100800 */
[----:B0-----:R-:W-:-:S03]  /*8da0*/  IABS R16, R14 ;  /* 0x0000000e00107213 */ /* 0x001fc60000000000 */
[----:B------:R0:W-:Y:S04]  /*8db0*/  STL [R1], R0 ;  /* 0x0000000001007387 */ /* 0x0001e80000100800 */
[----:B------:R-:W4:Y:S04]  /*8dc0*/  LDL R13, [R1+0x1bf8] ;  /* 0x001bf800010d7983 */ /* 0x000f280000100800 */
[----:B------:R-:W5:Y:S04]  /*8dd0*/  LDL R12, [R1+0x1bfc] ;  /* 0x001bfc00010c7983 */ /* 0x000f680000100800 */
[----:B------:R-:W5:Y:S04]  /*8de0*/  LDL R19, [R1+0x1be8] ;  /* 0x001be80001137983 */ /* 0x000f680000100800 */
[----:B------:R-:W5:Y:S01]  /*8df0*/  LDL R21, [R1+0x1bf4] ;  /* 0x001bf40001157983 */ /* 0x000f620000100800 */
[----:B--2---:R-:W-:Y:S01]  /*8e00*/  IABS R15, R15 ;  /* 0x0000000f000f7213 */ /* 0x004fe20000000000 */
[----:B0-----:R-:W-:-:S04]  /*8e10*/  IMAD.HI.U32 R0, R28, R18, RZ ;  /* 0x000000121c007227 */ /* 0x001fc800078e00ff */
        /* <DEDUP_REMOVED lines=9> */
[C---:B------:R-:W-:Y:S02]  /*8eb0*/  IMAD R16, R29.reuse, R3, R16 ;  /* 0x000000031d107224 */ /* 0x040fe400078e0210 */
[----:B------:R-:W-:Y:S01]  /*8ec0*/  IMAD R15, R29, R4, R15 ;  /* 0x000000041d0f7224 */ /* 0x000fe200078e020f */
[----:B---3--:R-:W-:Y:S02]  /*8ed0*/  IABS R14, R11 ;  /* 0x0000000b000e7213 */ /* 0x008fe40000000000 */
[----:B------:R-:W2:Y:S03]  /*8ee0*/  LDL R11, [R1+0x1bf0] ;  /* 0x001bf000010b7983 */ /* 0x000ea60000100800 */
[----:B------:R-:W-:-:S04]  /*8ef0*/  IMAD.HI.U32 R5, R28, R14, RZ ;  /* 0x0000000e1c057227 */ /* 0x000fc800078e00ff */
[----:B------:R-:W-:Y:S01]  /*8f00*/  IMAD.MOV R5, RZ, RZ, -R5 ;  /* 0x000000ffff057224 */ /* 0x000fe200078e0a05 */
[----:B------:R0:W-:Y:S03]  /*8f10*/  STL [R1+0x218c], R18 ;  /* 0x00218c1201007387 */ /* 0x0001e60000100800 */
[----:B------:R-:W-:Y:S01]  /*8f20*/  IMAD R14, R29, R5, R14 ;  /* 0x000000051d0e7224 */ /* 0x000fe200078e020e */
[----:B------:R-:W-:Y:S04]  /*8f30*/  STL [R1+0x2188], R17 ;  /* 0x0021881101007387 */ /* 0x000fe80000100800 */
[----:B------:R-:W-:Y:S04]  /*8f40*/  STL [R1+0x2190], R16 ;  /* 0x0021901001007387 */ /* 0x000fe80000100800 */
[----:B------:R-:W-:Y:S04]  /*8f50*/  STL [R1+0x2194], R15 ;  /* 0x0021940f01007387 */ /* 0x000fe80000100800 */
[----:B------:R-:W-:Y:S04]  /*8f60*/  STL [R1+0x2198], R14 ;  /* 0x0021980e01007387 */ /* 0x000fe80000100800 */
[----:B------:R-:W3:Y:S04]  /*8f70*/  LDL R26, [R1+0x1bec] ;  /* 0x001bec00011a7983 */ /* 0x000ee80000100800 */
[----:B------:R-:W3:Y:S04]  /*8f80*/  LDL R27, [R1+0x1be0] ;  /* 0x001be000011b7983 */ /* 0x000ee80000100800 */
[----:B------:R-:W3:Y:S01]  /*8f90*/  LDL R20, [R1+0x1be4] ;  /* 0x001be40001147983 */ /* 0x000ee20000100800 */
[----:B----4-:R-:W-:-:S02]  /*8fa0*/  IABS R13, R13 ;  /* 0x0000000d000d7213 */ /* 0x010fc40000000000 */
[----:B-----5:R-:W-:-:S03]  /*8fb0*/  IABS R12, R12 ;  /* 0x0000000c000c7213 */ /* 0x020fc60000000000 */
[C---:B------:R-:W-:Y:S01]  /*8fc0*/  IMAD.HI.U32 R0, R28.reuse, R13, RZ ;  /* 0x0000000d1c007227 */ /* 0x040fe200078e00ff */
[----:B------:R-:W-:Y:S02]  /*8fd0*/  IABS R9, R19 ;  /* 0x0000001300097213 */ /* 0x000fe40000000000 */
[----:B------:R-:W4:Y:S01]  /*8fe0*/  LDL R19, [R1+0x1bdc] ;  /* 0x001bdc0001137983 */ /* 0x000f220000100800 */
[----:B------:R-:W-:Y:S01]  /*8ff0*/  IABS R10, R21 ;  /* 0x00000015000a7213 */ /* 0x000fe20000000000 */
[C---:B------:R-:W-:Y:S02]  /*9000*/  IMAD.HI.U32 R4, R28.reuse, R12, RZ ;  /* 0x0000000c1c047227 */ /* 0x040fe400078e00ff */
[----:B------:R-:W5:Y:S02]  /*9010*/  LDL R21, [R1+0x1bd8] ;  /* 0x001bd80001157983 */ /* 0x000f640000100800 */
        /* <DEDUP_REMOVED lines=11> */
[----:B------:R-:W-:Y:S01]  /*90d0*/  STL [R1+0x21a0], R12 ;  /* 0x0021a00c01007387 */ /* 0x000fe20000100800 */
[----:B--2---:R-:W-:-:S05]  /*90e0*/  IABS R11, R11 ;  /* 0x0000000b000b7213 */ /* 0x004fca0000000000 */
[----:B------:R-:W-:-:S04]  /*90f0*/  IMAD.HI.U32 R3, R28, R11, RZ ;  /* 0x0000000b1c037227 */ /* 0x000fc800078e00ff */
[----:B------:R-:W-:-:S04]  /*9100*/  IMAD.MOV R3, RZ, RZ, -R3 ;  /* 0x000000ffff037224 */ /* 0x000fc800078e0a03 */
[----:B------:R-:W-:-:S05]  /*9110*/  IMAD R11, R29, R3, R11 ;  /* 0x000000031d0b7224 */ /* 0x000fca00078e020b */
[----:B------:R-:W-:Y:S04]  /*9120*/  STL [R1+0x21a4], R11 ;  /* 0x0021a40b01007387 */ /* 0x000fe80000100800 */
[----:B------:R-:W-:Y:S04]  /*9130*/  STL [R1+0x2174], R10 ;  /* 0x0021740a01007387 */ /* 0x000fe80000100800 */
[----:B------:R1:W-:Y:S04]  /*9140*/  STL [R1+0x2170], R9 ;  /* 0x0021700901007387 */ /* 0x0003e80000100800 */
[----:B------:R-:W2:Y:S04]  /*9150*/  LDL R25, [R1+0x1bd4] ;  /* 0x001bd40001197983 */ /* 0x000ea80000100800 */
[----:B0-----:R-:W2:Y:S01]  /*9160*/  LDL R18, [R1+0x1bd0] ;  /* 0x001bd00001127983 */ /* 0x001ea20000100800 */
[----:B---3--:R-:W-:-:S03]  /*9170*/  IABS R8, R26 ;  /* 0x0000001a00087213 */ /* 0x008fc60000000000 */
[----:B------:R-:W3:Y:S01]  /*9180*/  LDL R26, [R1+0x1bc8] ;  /* 0x001bc800011a7983 */ /* 0x000ee20000100800 */
[----:B------:R-:W-:-:S03]  /*9190*/  IABS R7, R27 ;  /* 0x0000001b00077213 */ /* 0x000fc60000000000 */
[----:B------:R-:W3:Y:S01]  /*91a0*/  LDL R27, [R1+0x1bcc] ;  /* 0x001bcc00011b7983 */ /* 0x000ee20000100800 */
[----:B------:R-:W-:Y:S01]  /*91b0*/  IABS R6, R20 ;  /* 0x0000001400067213 */ /* 0x000fe20000000000 */
[----:B------:R-:W-:-:S04]  /*91c0*/  IMAD.HI.U32 R0, R28, R8, RZ ;  /* 0x000000081c007227 */ /* 0x000fc800078e00ff */
[----:B------:R-:W-:-:S04]  /*91d0*/  IMAD.HI.U32 R2, R28, R6, RZ ;  /* 0x000000061c027227 */ /* 0x000fc800078e00ff */
[----:B------:R-:W-:Y:S02]  /*91e0*/  IMAD.MOV R0, RZ, RZ, -R0 ;  /* 0x000000ffff007224 */ /* 0x000fe400078e0a00 */
[----:B------:R-:W-:Y:S02]  /*91f0*/  IMAD.MOV R2, RZ, RZ, -R2 ;  /* 0x000000ffff027224 */ /* 0x000fe400078e0a02 */
[C---:B------:R-:W-:Y:S02]  /*9200*/  IMAD R8, R29.reuse, R0, R8 ;  /* 0x000000001d087224 */ /* 0x040fe400078e0208 */
[----:B------:R-:W-:Y:S01]  /*9210*/  IMAD R6, R29, R2, R6 ;  /* 0x000000021d067224 */ /* 0x000fe200078e0206 */
[----:B----4-:R-:W-:Y:S01]  /*9220*/  IABS R4, R19 ;  /* 0x0000001300047213 */ /* 0x010fe20000000000 */
[----:B------:R-:W-:-:S04]  /*9230*/  IMAD.HI.U32 R19, R28, R7, RZ ;  /* 0x000000071c137227 */ /* 0x000fc800078e00ff */
[----:B------:R-:W-:Y:S01]  /*9240*/  IMAD.MOV R19, RZ, RZ, -R19 ;  /* 0x000000ffff137224 */ /* 0x000fe200078e0a13 */
[----:B-----5:R-:W-:Y:S02]  /*9250*/  IABS R5, R21 ;  /* 0x0000001500057213 */ /* 0x020fe40000000000 */
[----:B------:R-:W4:Y:S01]  /*9260*/  LDL R21, [R1+0x1bc0] ;  /* 0x001bc00001157983 */ /* 0x000f220000100800 */
[----:B------:R-:W-:-:S03]  /*9270*/  IMAD R7, R29, R19, R7 ;  /* 0x000000131d077224 */ /* 0x000fc600078e0207 */
[----:B-1----:R-:W5:Y:S01]  /*9280*/  LDL.LU R9, [R1+0x70] ;  /* 0x0000700001097983 */ /* 0x002f620000300800 */
[----:B------:R-:W-:-:S03]  /*9290*/  IMAD.HI.U32 R3, R28, R5, RZ ;  /* 0x000000051c037227 */ /* 0x000fc600078e00ff */
[----:B------:R-:W4:Y:S01]  /*92a0*/  LDL.LU R10, [R1+0x6c] ;  /* 0x00006c00010a7983 */ /* 0x000f220000300800 */
[----:B------:R-:W-:-:S03]  /*92b0*/  IMAD.HI.U32 R20, R28, R4, RZ ;  /* 0x000000041c147227 */ /* 0x000fc600078e00ff */
[----:B------:R-:W4:Y:S04]  /*92c0*/  LDL.LU R14, [R1+0x68] ;  /* 0x00006800010e7983 */ /* 0x000f280000300800 */
[----:B------:R-:W-:Y:S01]  /*92d0*/  STL [R1+0x2178], R8 ;  /* 0x0021780801007387 */ /* 0x000fe20000100800 */
[----:B------:R-:W-:-:S03]  /*92e0*/  IMAD.MOV R0, RZ, RZ, -R3 ;  /* 0x000000ffff007224 */ /* 0x000fc600078e0a03 */
[----:B------:R-:W-:Y:S01]  /*92f0*/  STL [R1+0x217c], R7 ;  /* 0x00217c0701007387 */ /* 0x000fe20000100800 */
[----:B------:R-:W-:-:S03]  /*9300*/  IMAD.MOV R19, RZ, RZ, -R20 ;  /* 0x000000ffff137224 */ /* 0x000fc600078e0a14 */
[----:B------:R-:W-:Y:S04]  /*9310*/  STL [R1+0x2180], R6 ;  /* 0x0021800601007387 */ /* 0x000fe80000100800 */
[----:B------:R-:W5:Y:S01]  /*9320*/  LDL.LU R15, [R1+0x64] ;  /* 0x00006400010f7983 */ /* 0x000f620000300800 */
[C---:B------:R-:W-:Y:S02]  /*9330*/  IMAD R5, R29.reuse, R0, R5 ;  /* 0x000000001d057224 */ /* 0x040fe400078e0205 */
[----:B------:R-:W-:-:S03]  /*9340*/  IMAD R4, R29, R19, R4 ;  /* 0x000000131d047224 */ /* 0x000fc600078e0204 */
[----:B------:R-:W-:Y:S04]  /*9350*/  STL [R1+0x2184], R5 ;  /* 0x0021840501007387 */ /* 0x000fe80000100800 */
[----:B------:R0:W-:Y:S01]  /*9360*/  STL [R1+0x21a8], R4 ;  /* 0x0021a80401007387 */ /* 0x0001e20000100800 */
[----:B--2---:R-:W-:-:S03]  /*9370*/  IABS R2, R25 ;  /* 0x0000001900027213 */ /* 0x004fc60000000000 */
[----:B------:R-:W2:Y:S01]  /*9380*/  LDL R25, [R1+0x1bc4] ;  /* 0x001bc40001197983 */ /* 0x000ea20000100800 */
[----:B------:R-:W-:Y:S01]  /*9390*/  IABS R3, R18 ;  /* 0x0000001200037213 */ /* 0x000fe20000000000 */
[C---:B------:R-:W-:Y:S02]  /*93a0*/  IMAD.HI.U32 R19, R28.reuse, R2, RZ ;  /* 0x000000021c137227 */ /* 0x040fe400078e00ff */
[----:B------:R-:W2:Y:S02]  /*93b0*/  LDL.LU R16, [R1+0x60] ;  /* 0x0000600001107983 */ /* 0x000ea40000300800 */
[----:B------:R-:W-:Y:S01]  /*93c0*/  IMAD.HI.U32 R20, R28, R3, RZ ;  /* 0x000000031c147227 */ /* 0x000fe200078e00ff */
[----:B---3--:R-:W-:Y:S01]  /*93d0*/  IABS R0, R26 ;  /* 0x0000001a00007213 */ /* 0x008fe20000000000 */
[----:B------:R-:W3:Y:S02]  /*93e0*/  LDL.LU R11, [R1+0x58] ;  /* 0x00005800010b7983 */ /* 0x000ee40000300800 */
[----:B------:R-:W-:-:S02]  /*93f0*/  IMAD.MOV R19, RZ, RZ, -R19 ;  /* 0x000000ffff137224 */ /* 0x000fc400078e0a13 */
[----:B------:R-:W-:Y:S01]  /*9400*/  IMAD.MOV R20, RZ, RZ, -R20 ;  /* 0x000000ffff147224 */ /* 0x000fe200078e0a14 */
[----:B------:R-:W3:Y:S01]  /*9410*/  LDL.LU R12, [R1+0x54] ;  /* 0x00005400010c7983 */ /* 0x000ee20000300800 */
[----:B------:R-:W-:Y:S01]  /*9420*/  IABS R27, R27 ;  /* 0x0000001b001b7213 */ /* 0x000fe20000000000 */
[C---:B------:R-:W-:Y:S02]  /*9430*/  IMAD R2, R29.reuse, R19, R2 ;  /* 0x000000131d027224 */ /* 0x040fe400078e0202 */
[----:B------:R-:W3:Y:S01]  /*9440*/  LDL.LU R13, [R1+0x50] ;  /* 0x00005000010d7983 */ /* 0x000ee20000300800 */
[----:B------:R-:W-:Y:S02]  /*9450*/  IMAD R3, R29, R20, R3 ;  /* 0x000000141d037224 */ /* 0x000fe400078e0203 */
[C---:B------:R-:W-:Y:S01]  /*9460*/  IMAD.HI.U32 R19, R28.reuse, R0, RZ ;  /* 0x000000001c137227 */ /* 0x040fe200078e00ff */
[----:B------:R-:W3:Y:S04]  /*9470*/  LDL.LU R17, [R1+0x4c] ;  /* 0x00004c0001117983 */ /* 0x000ee80000300800 */
[----:B0-----:R-:W3:Y:S01]  /*9480*/  LDL.LU R4, [R1+0x40] ;  /* 0x0000400001047983 */ /* 0x001ee20000300800 */
[----:B------:R-:W-:-:S03]  /*9490*/  IMAD.HI.U32 R20, R28, R27, RZ ;  /* 0x0000001b1c147227 */ /* 0x000fc600078e00ff */
[----:B------:R-:W3:Y:S01]  /*94a0*/  LDL.LU R5, [R1+0x3c] ;  /* 0x00003c0001057983 */ /* 0x000ee20000300800 */
[----:B------:R-:W-:-:S03]  /*94b0*/  IMAD.MOV R19, RZ, RZ, -R19 ;  /* 0x000000ffff137224 */ /* 0x000fc600078e0a13 */
[----:B------:R-:W3:Y:S04]  /*94c0*/  LDL.LU R6, [R1+0x398] ;  /* 0x0003980001067983 */ /* 0x000ee80000300800 */
[----:B------:R-:W3:Y:S04]  /*94d0*/  LDL.LU R7, [R1+0x384] ;  /* 0x0003840001077983 */ /* 0x000ee80000300800 */
[----:B------:R-:W3:Y:S01]  /*94e0*/  LDL.LU R18, [R1+0x388] ;  /* 0x0003880001127983 */ /* 0x000ee20000300800 */
[----:B------:R-:W-:-:S03]  /*94f0*/  IMAD.MOV R20, RZ, RZ, -R20 ;  /* 0x000000ffff147224 */ /* 0x000fc600078e0a14 */
[----:B------:R0:W-:Y:S01]  /*9500*/  STL [R1+0x21ac], R3 ;  /* 0x0021ac0301007387 */ /* 0x0001e20000100800 */
[C---:B------:R-:W-:Y:S02]  /*9510*/  IMAD R0, R29.reuse, R19, R0 ;  /* 0x000000131d007224 */ /* 0x040fe400078e0200 */
[----:B------:R-:W-:Y:S01]  /*9520*/  IMAD R27, R29, R20, R27 ;  /* 0x000000141d1b7224 */ /* 0x000fe200078e021b */
[----:B0-----:R-:W3:Y:S04]  /*9530*/  LDL.LU R3, [R1+0x5c] ;  /* 0x00005c0001037983 */ /* 0x001ee80000300800 */
[----:B------:R0:W-:Y:S04]  /*9540*/  STL [R1+0x21b0], R2 ;  /* 0x0021b00201007387 */ /* 0x0001e80000100800 */
[----:B0-----:R-:W3:Y:S04]  /*9550*/  LDL.LU R2, [R1+0x44] ;  /* 0x0000440001027983 */ /* 0x001ee80000300800 */
[----:B------:R-:W-:Y:S04]  /*9560*/  STL [R1+0x21b4], R0 ;  /* 0x0021b40001007387 */ /* 0x000fe80000100800 */
[----:B------:R-:W3:Y:S01]  /*9570*/  LDL.LU R20, [R1+0x48] ;  /* 0x0000480001147983 */ /* 0x000ee20000300800 */
[----:B----4-:R-:W-:-:S02]  /*9580*/  ISETP.GT.U32.AND P1, PT, R22, R10, PT ;  /* 0x0000000a1600720c */ /* 0x010fc40003f24070 */
[C---:B-----5:R-:W-:Y:S02]  /*9590*/  ISETP.GT.U32.AND P4, PT, R29.reuse, R15, PT ;  /* 0x0000000f1d00720c */ /* 0x060fe40003f84070 */
[----:B------:R-:W-:Y:S02]  /*95a0*/  ISETP.GT.U32.AND P2, PT, R29, R14, PT ;  /* 0x0000000e1d00720c */ /* 0x000fe40003f44070 */
[----:B------:R-:W-:-:S07]  /*95b0*/  ISETP.GT.U32.AND P0, PT, R22, R9, PT ;  /* 0x000000091600720c */ /* 0x000fce0003f04070 */
[----:B------:R-:W-:Y:S02]  /*95c0*/  @!P1 IMAD.IADD R10, R10, 0x1, -R22 ;  /* 0x000000010a0a9824 */ /* 0x000fe400078e0a16 */
[--C-:B------:R-:W-:Y:S02]  /*95d0*/  @!P4 IMAD.IADD R15, R15, 0x1, -R29.reuse ;  /* 0x000000010f0fc824 */ /* 0x100fe400078e0a1d */
[----:B------:R-:W-:-:S03]  /*95e0*/  @!P2 IMAD.IADD R14, R14, 0x1, -R29 ;  /* 0x000000010e0ea824 */ /* 0x000fc600078e0a1d */
[----:B------:R-:W-:Y:S02]  /*95f0*/  ISETP.GT.U32.AND P6, PT, R29, R15, PT ;  /* 0x0000000f1d00720c */ /* 0x000fe40003fc4070 */
[----:B------:R-:W-:Y:S01]  /*9600*/  ISETP.GT.U32.AND P3, PT, R22, R10, PT ;  /* 0x0000000a1600720c */ /* 0x000fe20003f64070 */
[----:B------:R-:W-:Y:S01]  /*9610*/  @!P0 IMAD.IADD R9, R9, 0x1, -R22 ;  /* 0x0000000109098824 */ /* 0x000fe200078e0a16 */
[----:B------:R-:W-:-:S04]  /*9620*/  IABS R26, R21 ;  /* 0x00000015001a7213 */ /* 0x000fc80000000000 */
[----:B------:R-:W-:-:S05]  /*9630*/  ISETP.GT.U32.AND P1, PT, R22, R9, PT ;  /* 0x000000091600720c */ /* 0x000fca0003f24070 */
[----:B------:R-:W-:Y:S02]  /*9640*/  @!P6 IMAD.IADD R15, R15, 0x1, -R29 ;  /* 0x000000010f0fe824 */ /* 0x000fe400078e0a1d */
[----:B------:R-:W-:Y:S01]  /*9650*/  @!P3 IMAD.IADD R10, R10, 0x1, -R22 ;  /* 0x000000010a0ab824 */ /* 0x000fe200078e0a16 */
[----:B------:R-:W-:Y:S01]  /*9660*/  ISETP.GT.U32.AND P0, PT, R29, R14, PT ;  /* 0x0000000e1d00720c */ /* 0x000fe20003f04070 */
[----:B------:R-:W-:-:S04]  /*9670*/  IMAD.HI.U32 R21, R28, R26, RZ ;  /* 0x0000001a1c157227 */ /* 0x000fc800078e00ff */
[----:B------:R-:W-:Y:S02]  /*9680*/  IMAD.MOV R21, RZ, RZ, -R21 ;  /* 0x000000ffff157224 */ /* 0x000fe400078e0a15 */
[----:B------:R-:W-:Y:S02]  /*9690*/  @!P1 IMAD.IADD R9, R9, 0x1, -R22 ;  /* 0x0000000109099824 */ /* 0x000fe400078e0a16 */
[C---:B------:R-:W-:Y:S01]  /*96a0*/  IMAD R26, R29.reuse, R21, R26 ;  /* 0x000000151d1a7224 */ /* 0x040fe200078e021a */
[----:B------:R-:W-:Y:S03]  /*96b0*/  STL [R1+0x21b8], R27 ;  /* 0x0021b81b01007387 */ /* 0x000fe60000100800 */
[----:B------:R-:W-:Y:S01]  /*96c0*/  @!P0 IMAD.IADD R14, R14, 0x1, -R29 ;  /* 0x000000010e0e8824 */ /* 0x000fe200078e0a1d */
[----:B------:R-:W-:Y:S04]  /*96d0*/  STL [R1+0x21bc], R26 ;  /* 0x0021bc1a01007387 */ /* 0x000fe80000100800 */
[----:B------:R-:W-:Y:S04]  /*96e0*/  STL [R1+0x70], R9 ;  /* 0x0000700901007387 */ /* 0x000fe80000100800 */
[----:B------:R-:W-:Y:S04]  /*96f0*/  STL [R1+0x6c], R10 ;  /* 0x00006c0a01007387 */ /* 0x000fe80000100800 */
[----:B------:R-:W4:Y:S04]  /*9700*/  LDL.LU R8, [R1+0x38c] ;  /* 0x00038c0001087983 */ /* 0x000f280000300800 */
[----:B------:R0:W-:Y:S04]  /*9710*/  STL [R1+0x68], R14 ;  /* 0x0000680e01007387 */ /* 0x0001e80000100800 */
[----:B0-----:R-:W5:Y:S04]  /*9720*/  LDL.LU R14, [R1+0x390] ;  /* 0x00039000010e7983 */ /* 0x001f680000300800 */
[----:B------:R-:W4:Y:S04]  /*9730*/  LDL.LU R9, [R1+0x394] ;  /* 0x0003940001097983 */ /* 0x000f280000300800 */
[----:B------:R0:W-:Y:S04]  /*9740*/  STL [R1+0x64], R15 ;  /* 0x0000640f01007387 */ /* 0x0001e80000100800 */
[----:B------:R-:W4:Y:S04]  /*9750*/  LDL.LU R10, [R1+0x370] ;  /* 0x00037000010a7983 */ /* 0x000f280000300800 */
[----:B0-----:R-:W4:Y:S01]  /*9760*/  LDL.LU R15, [R1+0x374] ;  /* 0x00037400010f7983 */ /* 0x001f220000300800 */
[----:B--2---:R-:W-:-:S02]  /*9770*/  ISETP.GT.U32.AND P2, PT, R29, R16, PT ;  /* 0x000000101d00720c */ /* 0x004fc40003f44070 */
[C---:B---3--:R-:W-:Y:S02]  /*9780*/  ISETP.GT.U32.AND P4, PT, R29.reuse, R11, PT ;  /* 0x0000000b1d00720c */ /* 0x048fe40003f84070 */
[----:B------:R-:W-:-:S09]  /*9790*/  ISETP.GT.U32.AND P3, PT, R29, R12, PT ;  /* 0x0000000c1d00720c */ /* 0x000fd20003f64070 */
[--C-:B------:R-:W-:Y:S02]  /*97a0*/  @!P2 IMAD.IADD R16, R16, 0x1, -R29.reuse ;  /* 0x000000011010a824 */ /* 0x100fe400078e0a1d */
[--C-:B------:R-:W-:Y:S01]  /*97b0*/  @!P4 IMAD.IADD R11, R11, 0x1, -R29.reuse ;  /* 0x000000010b0bc824 */ /* 0x100fe200078e0a1d */
[C---:B------:R-:W-:Y:S01]  /*97c0*/  ISETP.GT.U32.AND P4, PT, R29.reuse, R5, PT ;  /* 0x000000051d00720c */ /* 0x040fe20003f84070 */
[----:B------:R-:W-:Y:S01]  /*97d0*/  @!P3 IMAD.IADD R12, R12, 0x1, -R29 ;  /* 0x000000010c0cb824 */ /* 0x000fe200078e0a1d */
[C---:B------:R-:W-:Y:S02]  /*97e0*/  ISETP.GT.U32.AND P5, PT, R29.reuse, R3, PT ;  /* 0x000000031d00720c */ /* 0x040fe40003fa4070 */
[----:B------:R-:W-:-:S11]  /*97f0*/  ISETP.GT.U32.AND P2, PT, R29, R2, PT ;  /* 0x000000021d00720c */ /* 0x000fd60003f44070 */
[--C-:B------:R-:W-:Y:S01]  /*9800*/  @!P5 IMAD.IADD R3, R3, 0x1, -R29.reuse ;  /* 0x000000010303d824 */ /* 0x100fe200078e0a1d */
[C---:B------:R-:W-:Y:S02]  /*9810*/  ISETP.GT.U32.AND P5, PT, R29.reuse, R4, PT ;  /* 0x000000041d00720c */ /* 0x040fe40003fa4070 */
[C---:B------:R-:W-:Y:S01]  /*9820*/  ISETP.GT.U32.AND P6, PT, R29.reuse, R20, PT ;  /* 0x000000141d00720c */ /* 0x040fe20003fc4070 */
[----:B------:R-:W-:Y:S01]  /*9830*/  @!P2 IMAD.IADD R2, R2, 0x1, -R29 ;  /* 0x000000010202a824 */ /* 0x000fe200078e0a1d */
[----:B------:R-:W-:-:S09]  /*9840*/  ISETP.GT.U32.AND P2, PT, R29, R3, PT ;  /* 0x000000031d00720c */ /* 0x000fd20003f44070 */
[--C-:B------:R-:W-:Y:S02]  /*9850*/  @!P5 IMAD.IADD R4, R4, 0x1, -R29.reuse ;  /* 0x000000010404d824 */ /* 0x100fe400078e0a1d */
[--C-:B------:R-:W-:Y:S01]  /*9860*/  @!P6 IMAD.IADD R20, R20, 0x1, -R29.reuse ;  /* 0x000000011414e824 */ /* 0x100fe200078e0a1d */
[----:B------:R-:W-:Y:S01]  /*9870*/  ISETP.GT.U32.AND P6, PT, R29, R16, PT ;  /* 0x000000101d00720c */ /* 0x000fe20003fc4070 */
[--C-:B------:R-:W-:Y:S01]  /*9880*/  @!P4 IMAD.IADD R5, R5, 0x1, -R29.reuse ;  /* 0x000000010505c824 */ /* 0x100fe200078e0a1d */
[C---:B------:R-:W-:Y:S02]  /*9890*/  ISETP.GT.U32.AND P5, PT, R29.reuse, R11, PT ;  /* 0x0000000b1d00720c */ /* 0x040fe40003fa4070 */
[C---:B------:R-:W-:Y:S02]  /*98a0*/  ISETP.GT.U32.AND P4, PT, R29.reuse, R12, PT ;  /* 0x0000000c1d00720c */ /* 0x040fe40003f84070 */
[C---:B------:R-:W-:Y:S02]  /*98b0*/  ISETP.GT.U32.AND P1, PT, R29.reuse, R13, PT ;  /* 0x0000000d1d00720c */ /* 0x040fe40003f24070 */
[----:B------:R-:W-:Y:S01]  /*98c0*/  ISETP.GT.U32.AND P3, PT, R29, R6, PT ;  /* 0x000000061d00720c */ /* 0x000fe20003f64070 */
[----:B------:R-:W-:-:S04]  /*98d0*/  @!P2 IMAD.IADD R3, R3, 0x1, -R29 ;  /* 0x000000010303a824 */ /* 0x000fc800078e0a1d */
[--C-:B------:R-:W-:Y:S02]  /*98e0*/  @!P6 IMAD.IADD R16, R16, 0x1, -R29.reuse ;  /* 0x000000011010e824 */ /* 0x100fe400078e0a1d */
[----:B------:R-:W-:-:S03]  /*98f0*/  @!P5 IMAD.IADD R11, R11, 0x1, -R29 ;  /* 0x000000010b0bd824 */ /* 0x000fc600078e0a1d */
[----:B------:R0:W-:Y:S01]  /*9900*/  STL [R1+0x60], R16 ;  /* 0x0000601001007387 */ /* 0x0001e20000100800 */
[--C-:B------:R-:W-:Y:S02]  /*9910*/  @!P4 IMAD.IADD R12, R12, 0x1, -R29.reuse ;  /* 0x000000010c0cc824 */ /* 0x100fe400078e0a1d */
[--C-:B------:R-:W-:Y:S01]  /*9920*/  @!P1 IMAD.IADD R13, R13, 0x1, -R29.reuse ;  /* 0x000000010d0d9824 */ /* 0x100fe200078e0a1d */
[----:B0-----:R-:W2:Y:S04]  /*9930*/  LDL.LU R16, [R1+0x378] ;  /* 0x0003780001107983 */ /* 0x001ea80000300800 */
[----:B------:R-:W3:Y:S04]  /*9940*/  LDL.LU R0, [R1+0x37c] ;  /* 0x00037c0001007983 */ /* 0x000ee80000300800 */
[----:B------:R0:W-:Y:S01]  /*9950*/  STL [R1+0x5c], R3 ;  /* 0x00005c0301007387 */ /* 0x0001e20000100800 */
[----:B------:R-:W-:Y:S01]  /*9960*/  @!P3 IMAD.IADD R6, R6, 0x1, -R29 ;  /* 0x000000010606b824 */ /* 0x000fe200078e0a1d */
[----:B------:R-:W-:-:S02]  /*9970*/  ISETP.GT.U32.AND P3, PT, R29, R13, PT ;  /* 0x0000000d1d00720c */ /* 0x000fc40003f64070 */
[----:B0-----:R-:W2:Y:S04]  /*9980*/  LDL.LU R3, [R1+0x380] ;  /* 0x0003800001037983 */ /* 0x001ea80000300800 */
[----:B------:R0:W-:Y:S04]  /*9990*/  STL [R1+0x58], R11 ;  /* 0x0000580b01007387 */ /* 0x0001e80000100800 */
[----:B0-----:R-:W2:Y:S04]  /*99a0*/  LDL.LU R11, [R1+0x35c] ;  /* 0x00035c00010b7983 */ /* 0x001ea80000300800 */
[----:B------:R0:W-:Y:S04]  /*99b0*/  STL [R1+0x54], R12 ;  /* 0x0000540c01007387 */ /* 0x0001e80000100800 */
[----:B0-----:R-:W2:Y:S01]  /*99c0*/  LDL.LU R12, [R1+0x360] ;  /* 0x00036000010c7983 */ /* 0x001ea20000300800 */
[----:B------:R-:W-:-:S05]  /*99d0*/  @!P3 IMAD.IADD R13, R13, 0x1, -R29 ;  /* 0x000000010d0db824 */ /* 0x000fca00078e0a1d */
[----:B------:R0:W-:Y:S04]  /*99e0*/  STL [R1+0x50], R13 ;  /* 0x0000500d01007387 */ /* 0x0001e80000100800 */
[----:B0-----:R-:W2:Y:S01]  /*99f0*/  LDL.LU R13, [R1+0x364] ;  /* 0x00036400010d7983 */ /* 0x001ea20000300800 */
[C---:B------:R-:W-:Y:S02]  /*9a00*/  ISETP.GT.U32.AND P0, PT, R29.reuse, R17, PT ;  /* 0x000000111d00720c */ /* 0x040fe40003f04070 */
[----:B------:R-:W-:-:S11]  /*9a10*/  ISETP.GT.U32.AND P1, PT, R29, R7, PT ;  /* 0x000000071d00720c */ /* 0x000fd60003f24070 */
[--C-:B------:R-:W-:Y:S01]  /*9a20*/  @!P0 IMAD.IADD R17, R17, 0x1, -R29.reuse ;  /* 0x0000000111118824 */ /* 0x100fe200078e0a1d */
[----:B------:R-:W-:Y:S01]  /*9a30*/  ISETP.GT.U32.AND P0, PT, R29, R18, PT ;  /* 0x000000121d00720c */ /* 0x000fe20003f04070 */
[----:B------:R-:W-:Y:S01]  /*9a40*/  @!P1 IMAD.IADD R7, R7, 0x1, -R29 ;  /* 0x0000000107079824 */ /* 0x000fe200078e0a1d */
[C---:B------:R-:W-:Y:S02]  /*9a50*/  ISETP.GT.U32.AND P2, PT, R29.reuse, R2, PT ;  /* 0x000000021d00720c */ /* 0x040fe40003f44070 */
[C---:B------:R-:W-:Y:S02]  /*9a60*/  ISETP.GT.U32.AND P1, PT, R29.reuse, R17, PT ;  /* 0x000000111d00720c */ /* 0x040fe40003f24070 */
[----:B------:R-:W-:-:S07]  /*9a70*/  ISETP.GT.U32.AND P5, PT, R29, R4, PT ;  /* 0x000000041d00720c */ /* 0x000fce0003fa4070 */
[--C-:B------:R-:W-:Y:S01]  /*9a80*/  @!P0 IMAD.IADD R18, R18, 0x1, -R29.reuse ;  /* 0x0000000112128824 */ /* 0x100fe200078e0a1d */
[C---:B------:R-:W-:Y:S01]  /*9a90*/  ISETP.GT.U32.AND P0, PT, R29.reuse, R20, PT ;  /* 0x000000141d00720c */ /* 0x040fe20003f04070 */
[--C-:B------:R-:W-:Y:S01]  /*9aa0*/  @!P2 IMAD.IADD R2, R2, 0x1, -R29.reuse ;  /* 0x000000010202a824 */ /* 0x100fe200078e0a1d */
[C---:B------:R-:W-:Y:S02]  /*9ab0*/  ISETP.GT.U32.AND P4, PT, R29.reuse, R5, PT ;  /* 0x000000051d00720c */ /* 0x040fe40003f84070 */
[----:B------:R-:W-:Y:S01]  /*9ac0*/  ISETP.GT.U32.AND P6, PT, R29, R18, PT ;  /* 0x000000121d00720c */ /* 0x000fe20003fc4070 */
[--C-:B------:R-:W-:Y:S01]  /*9ad0*/  @!P1 IMAD.IADD R17, R17, 0x1, -R29.reuse ;  /* 0x0000000111119824 */ /* 0x100fe200078e0a1d */
[----:B-----5:R-:W-:Y:S01]  /*9ae0*/  ISETP.GT.U32.AND P2, PT, R29, R14, PT ;  /* 0x0000000e1d00720c */ /* 0x020fe20003f44070 */
[----:B------:R-:W-:-:S06]  /*9af0*/  @!P5 IMAD.IADD R4, R4, 0x1, -R29 ;  /* 0x000000010404d824 */ /* 0x000fcc00078e0a1d */
[--C-:B------:R-:W-:Y:S01]  /*9b00*/  @!P0 IMAD.IADD R20, R20, 0x1, -R29.reuse ;  /* 0x0000000114148824 */ /* 0x100fe200078e0a1d */
[C---:B----4-:R-:W-:Y:S02]  /*9b10*/  ISETP.GT.U32.AND P0, PT, R29.reuse, R8, PT ;  /* 0x000000081d00720c */ /* 0x050fe40003f04070 */
[----:B------:R-:W-:Y:S01]  /*9b20*/  ISETP.GT.U32.AND P5, PT, R29, R9, PT ;  /* 0x000000091d00720c */ /* 0x000fe20003fa4070 */
[----:B------:R0:W-:Y:S01]  /*9b30*/  STL [R1+0x4c], R17 ;  /* 0x00004c1101007387 */ /* 0x0001e20000100800 */
[--C-:B------:R-:W-:Y:S02]  /*9b40*/  @!P6 IMAD.IADD R18, R18, 0x1, -R29.reuse ;  /* 0x000000011212e824 */ /* 0x100fe400078e0a1d */
[--C-:B------:R-:W-:Y:S01]  /*9b50*/  @!P4 IMAD.IADD R5, R5, 0x1, -R29.reuse ;  /* 0x000000010505c824 */ /* 0x100fe200078e0a1d */
[C---:B------:R-:W-:Y:S01]  /*9b60*/  ISETP.GT.U32.AND P4, PT, R29.reuse, R10, PT ;  /* 0x0000000a1d00720c */ /* 0x040fe20003f84070 */
[----:B0-----:R-:W4:Y:S05]  /*9b70*/  LDL.LU R17, [R1+0x36c] ;  /* 0x00036c0001117983 */ /* 0x001f2a0000300800 */
[--C-:B------:R-:W-:Y:S01]  /*9b80*/  @!P0 IMAD.IADD R8, R8, 0x1, -R29.reuse ;  /* 0x0000000108088824 */ /* 0x100fe200078e0a1d */
[C---:B------:R-:W-:Y:S01]  /*9b90*/  ISETP.GT.U32.AND P3, PT, R29.reuse, R6, PT ;  /* 0x000000061d00720c */ /* 0x040fe20003f64070 */
[--C-:B------:R-:W-:Y:S01]  /*9ba0*/  @!P2 IMAD.IADD R14, R14, 0x1, -R29.reuse ;  /* 0x000000010e0ea824 */ /* 0x100fe200078e0a1d */
[----:B------:R-:W-:Y:S01]  /*9bb0*/  ISETP.GT.U32.AND P1, PT, R29, R7, PT ;  /* 0x000000071d00720c */ /* 0x000fe20003f24070 */
[----:B------:R-:W-:-:S03]  /*9bc0*/  @!P5 IMAD.IADD R9, R9, 0x1, -R29 ;  /* 0x000000010909d824 */ /* 0x000fc600078e0a1d */
[--C-:B------:R-:W-:Y:S01]  /*9bd0*/  @!P4 IMAD.IADD R10, R10, 0x1, -R29.reuse ;  /* 0x000000010a0ac824 */ /* 0x100fe200078e0a1d */
[----:B------:R-:W-:Y:S04]  /*9be0*/  STL [R1+0x48], R20 ;  /* 0x0000481401007387 */ /* 0x000fe80000100800 */
[----:B------:R-:W-:Y:S02]  /*9bf0*/  STL [R1+0x44], R2 ;  /* 0x0000440201007387 */ /* 0x000fe40000100800 */
[--C-:B------:R-:W-:Y:S02]  /*9c00*/  @!P3 IMAD.IADD R6, R6, 0x1, -R29.reuse ;  /* 0x000000010606b824 */ /* 0x100fe400078e0a1d */
[----:B------:R-:W-:Y:S01]  /*9c10*/  STL [R1+0x40], R4 ;  /* 0x0000400401007387 */ /* 0x000fe20000100800 */
[----:B------:R-:W-:Y:S01]  /*9c20*/  @!P1 IMAD.IADD R7, R7, 0x1, -R29 ;  /* 0x0000000107079824 */ /* 0x000fe200078e0a1d */
[----:B------:R-:W-:-:S02]  /*9c30*/  ISETP.GT.U32.AND P3, PT, R29, R15, PT ;  /* 0x0000000f1d00720c */ /* 0x000fc40003f64070 */
[----:B------:R-:W-:Y:S04]  /*9c40*/  STL [R1+0x3c], R5 ;  /* 0x00003c0501007387 */ /* 0x000fe80000100800 */
[----:B------:R-:W-:Y:S04]  /*9c50*/  STL [R1+0x398], R6 ;  /* 0x0003980601007387 */ /* 0x000fe80000100800 */
[----:B------:R0:W-:Y:S04]  /*9c60*/  STL [R1+0x388], R18 ;  /* 0x0003881201007387 */ /* 0x0001e80000100800 */
[----:B------:R1:W-:Y:S04]  /*9c70*/  STL [R1+0x384], R7 ;  /* 0x0003840701007387 */ /* 0x0003e80000100800 */
[----:B0-----:R-:W5:Y:S04]  /*9c80*/  LDL.LU R18, [R1+0x348] ;  /* 0x0003480001127983 */ /* 0x001f680000300800 */
[----:B------:R-:W5:Y:S04]  /*9c90*/  LDL.LU R4, [R1+0x34c] ;  /* 0x00034c0001047983 */ /* 0x000f680000300800 */
[----:B------:R-:W5:Y:S04]  /*9ca0*/  LDL.LU R5, [R1+0x350] ;  /* 0x0003500001057983 */ /* 0x000f680000300800 */
[----:B------:R-:W5:Y:S04]  /*9cb0*/  LDL.LU R6, [R1+0x354] ;  /* 0x0003540001067983 */ /* 0x000f680000300800 */
[----:B-1----:R-:W5:Y:S01]  /*9cc0*/  LDL.LU R7, [R1+0x358] ;  /* 0x0003580001077983 */ /* 0x002f620000300800 */
[----:B------:R-:W-:Y:S01]  /*9cd0*/  @!P3 IMAD.IADD R15, R15, 0x1, -R29 ;  /* 0x000000010f0fb824 */ /* 0x000fe200078e0a1d */
[----:B---3--:R-:W-:-:S02]  /*9ce0*/  ISETP.GT.U32.AND P6, PT, R29, R0, PT ;  /* 0x000000001d00720c */ /* 0x008fc40003fc4070 */
[----:B--2---:R-:W-:-:S11]  /*9cf0*/  ISETP.GT.U32.AND P0, PT, R29, R3, PT ;  /* 0x000000031d00720c */ /* 0x004fd60003f04070 */
[--C-:B------:R-:W-:Y:S01]  /*9d00*/  @!P6 IMAD.IADD R0, R0, 0x1, -R29.reuse ;  /* 0x000000010000e824 */ /* 0x100fe200078e0a1d */
[C---:B------:R-:W-:Y:S02]  /*9d10*/  ISETP.GT.U32.AND P6, PT, R29.reuse, R8, PT ;  /* 0x000000081d00720c */ /* 0x040fe40003fc4070 */
[----:B------:R-:W-:Y:S01]  /*9d20*/  ISETP.GT.U32.AND P2, PT, R29, R11, PT ;  /* 0x0000000b1d00720c */ /* 0x000fe20003f44070 */
[----:B------:R-:W-:Y:S01]  /*9d30*/  @!P0 IMAD.IADD R3, R3, 0x1, -R29 ;  /* 0x0000000103038824 */ /* 0x000fe200078e0a1d */
[C---:B------:R-:W-:Y:S02]  /*9d40*/  ISETP.GT.U32.AND P0, PT, R29.reuse, R14, PT ;  /* 0x0000000e1d00720c */ /* 0x040fe40003f04070 */
[----:B------:R-:W-:-:S09]  /*9d50*/  ISETP.GT.U32.AND P5, PT, R29, R12, PT ;  /* 0x0000000c1d00720c */ /* 0x000fd20003fa4070 */
[--C-:B------:R-:W-:Y:S01]  /*9d60*/  @!P2 IMAD.IADD R11, R11, 0x1, -R29.reuse ;  /* 0x000000010b0ba824 */ /* 0x100fe200078e0a1d */
[C---:B------:R-:W-:Y:S01]  /*9d70*/  ISETP.GT.U32.AND P2, PT, R29.reuse, R9, PT ;  /* 0x000000091d00720c */ /* 0x040fe20003f44070 */
[--C-:B------:R-:W-:Y:S02]  /*9d80*/  @!P6 IMAD.IADD R8, R8, 0x1, -R29.reuse ;  /* 0x000000010808e824 */ /* 0x100fe400078e0a1d */
[--C-:B------:R-:W-:Y:S01]  /*9d90*/  @!P5 IMAD.IADD R12, R12, 0x1, -R29.reuse ;  /* 0x000000010c0cd824 */ /* 0x100fe200078e0a1d */
[C---:B------:R-:W-:Y:S02]  /*9da0*/  ISETP.GT.U32.AND P5, PT, R29.reuse, R10, PT ;  /* 0x0000000a1d00720c */ /* 0x040fe40003fa4070 */
[----:B------:R-:W-:Y:S01]  /*9db0*/  ISETP.GT.U32.AND P4, PT, R29, R13, PT ;  /* 0x0000000d1d00720c */ /* 0x000fe20003f84070 */
[--C-:B------:R-:W-:Y:S01]  /*9dc0*/  @!P0 IMAD.IADD R14, R14, 0x1, -R29.reuse ;  /* 0x000000010e0e8824 */ /* 0x100fe200078e0a1d */
[----:B------:R-:W-:Y:S05]  /*9dd0*/  STL [R1+0x38c], R8 ;  /* 0x00038c0801007387 */ /* 0x000fea0000100800 */
[--C-:B------:R-:W-:Y:S01]  /*9de0*/  @!P2 IMAD.IADD R9, R9, 0x1, -R29.reuse ;  /* 0x000000010909a824 */ /* 0x100fe200078e0a1d */
[----:B------:R0:W-:Y:S03]  /*9df0*/  STL [R1+0x390], R14 ;  /* 0x0003900e01007387 */ /* 0x0001e60000100800 */
[--C-:B------:R-:W-:Y:S01]  /*9e00*/  @!P5 IMAD.IADD R10, R10, 0x1, -R29.reuse ;  /* 0x000000010a0ad824 */ /* 0x100fe200078e0a1d */
[----:B0-----:R-:W2:Y:S04]  /*9e10*/  LDL.LU R14, [R1+0x334] ;  /* 0x00033400010e7983 */ /* 0x001ea80000300800 */
[----:B------:R-:W3:Y:S01]  /*9e20*/  LDL.LU R20, [R1+0x338] ;  /* 0x0003380001147983 */ /* 0x000ee20000300800 */
[----:B------:R-:W-:-:S03]  /*9e30*/  @!P4 IMAD.IADD R13, R13, 0x1, -R29 ;  /* 0x000000010d0dc824 */ /* 0x000fc600078e0a1d */
[----:B------:R0:W-:Y:S01]  /*9e40*/  STL [R1+0x394], R9 ;  /* 0x0003940901007387 */ /* 0x0001e20000100800 */
[----:B------:R-:W-:-:S03]  /*9e50*/  ISETP.GT.U32.AND P4, PT, R29, R15, PT ;  /* 0x0000000f1d00720c */ /* 0x000fc60003f84070 */
[----:B------:R-:W2:Y:S04]  /*9e60*/  LDL.LU R2, [R1+0x33c] ;  /* 0x00033c0001027983 */ /* 0x000ea80000300800 */
[----:B------:R1:W-:Y:S04]  /*9e70*/  STL [R1+0x370], R10 ;  /* 0x0003700a01007387 */ /* 0x0003e80000100800 */
[----:B------:R-:W2:Y:S04]  /*9e80*/  LDL.LU R8, [R1+0x340] ;  /* 0x0003400001087983 */ /* 0x000ea80000300800 */
[----:B0-----:R-:W2:Y:S01]  /*9e90*/  LDL.LU R9, [R1+0x344] ;  /* 0x0003440001097983 */ /* 0x001ea20000300800 */
[----:B------:R-:W-:-:S05]  /*9ea0*/  @!P4 IMAD.IADD R15, R15, 0x1, -R29 ;  /* 0x000000010f0fc824 */ /* 0x000fca00078e0a1d */
[----:B------:R0:W-:Y:S04]  /*9eb0*/  STL [R1+0x374], R15 ;  /* 0x0003740f01007387 */ /* 0x0001e80000100800 */
[----:B-1----:R-:W2:Y:S01]  /*9ec0*/  LDL.LU R10, [R1+0x320] ;  /* 0x00032000010a7983 */ /* 0x002ea20000300800 */
[C---:B------:R-:W-:Y:S02]  /*9ed0*/  ISETP.GT.U32.AND P1, PT, R29.reuse, R16, PT ;  /* 0x000000101d00720c */ /* 0x040fe40003f24070 */
[C---:B------:R-:W-:Y:S02]  /*9ee0*/  ISETP.GT.U32.AND P3, PT, R29.reuse, R24, PT ;  /* 0x000000181d00720c */ /* 0x040fe40003f64070 */
[C---:B------:R-:W-:Y:S01]  /*9ef0*/  ISETP.GT.U32.AND P0, PT, R29.reuse, R3, PT ;  /* 0x000000031d00720c */ /* 0x040fe20003f04070 */
[----:B0-----:R-:W2:Y:S08]  /*9f00*/  LDL.LU R15, [R1+0x324] ;  /* 0x00032400010f7983 */ /* 0x001eb00000300800 */
[--C-:B------:R-:W-:Y:S01]  /*9f10*/  @!P1 IMAD.IADD R16, R16, 0x1, -R29.reuse ;  /* 0x0000000110109824 */ /* 0x100fe200078e0a1d */
[----:B----4-:R-:W-:Y:S01]  /*9f20*/  ISETP.GT.U32.AND P1, PT, R29, R17, PT ;  /* 0x000000111d00720c */ /* 0x010fe20003f24070 */
[----:B------:R-:W-:-:S03]  /*9f30*/  @!P3 IMAD.IADD R24, R24, 0x1, -R29 ;  /* 0x000000011818b824 */ /* 0x000fc600078e0a1d */
[C---:B------:R-:W-:Y:S02]  /*9f40*/  ISETP.GT.U32.AND P3, PT, R29.reuse, R16, PT ;  /* 0x000000101d00720c */ /* 0x040fe40003f64070 */
[----:B------:R-:W-:-:S07]  /*9f50*/  ISETP.GT.U32.AND P2, PT, R29, R11, PT ;  /* 0x0000000b1d00720c */ /* 0x000fce0003f44070 */
[--C-:B------:R-:W-:Y:S01]  /*9f60*/  @!P1 IMAD.IADD R17, R17, 0x1, -R29.reuse ;  /* 0x0000000111119824 */ /* 0x100fe200078e0a1d */
[----:B------:R-:W-:Y:S01]  /*9f70*/  ISETP.GT.U32.AND P1, PT, R29, R0, PT ;  /* 0x000000001d00720c */ /* 0x000fe20003f24070 */
[----:B------:R-:W-:-:S03]  /*9f80*/  @!P0 IMAD.IADD R3, R3, 0x1, -R29 ;  /* 0x0000000103038824 */ /* 0x000fc600078e0a1d */
[C---:B------:R-:W-:Y:S01]  /*9f90*/  ISETP.GT.U32.AND P6, PT, R29.reuse, R17, PT ;  /* 0x000000111d00720c */ /* 0x040fe20003fc4070 */
[--C-:B------:R-:W-:Y:S01]  /*9fa0*/  @!P3 IMAD.IADD R16, R16, 0x1, -R29.reuse ;  /* 0x000000011010b824 */ /* 0x100fe200078e0a1d */
[----:B------:R-:W-:Y:S01]  /*9fb0*/  ISETP.GT.U32.AND P5, PT, R29, R12, PT ;  /* 0x0000000c1d00720c */ /* 0x000fe20003fa4070 */
[----:B------:R-:W-:-:S06]  /*9fc0*/  @!P2 IMAD.IADD R11, R11, 0x1, -R29 ;  /* 0x000000010b0ba824 */ /* 0x000fcc00078e0a1d */
[--C-:B------:R-:W-:Y:S01]  /*9fd0*/  @!P1 IMAD.IADD R0, R0, 0x1, -R29.reuse ;  /* 0x0000000100009824 */ /* 0x100fe200078e0a1d */
[C---:B-----5:R-:W-:Y:S02]  /*9fe0*/  ISETP.GT.U32.AND P1, PT, R29.reuse, R18, PT ;  /* 0x000000121d00720c */ /* 0x060fe40003f24070 */
[C---:B------:R-:W-:Y:S01]  /*9ff0*/  ISETP.GT.U32.AND P0, PT, R29.reuse, R4, PT ;  /* 0x000000041d00720c */ /* 0x040fe20003f04070 */
[----:B------:R0:W-:Y:S01]  /*a000*/  STL [R1+0x378], R16 ;  /* 0x0003781001007387 */ /* 0x0001e20000100800 */
[----:B------:R-:W-:Y:S02]  /*a010*/  IABS R25, R25 ;  /* 0x0000001900197213 */ /* 0x000fe40000000000 */
[----:B------:R-:W-:Y:S01]  /*a020*/  ISETP.GT.U32.AND P2, PT, R29, R5, PT ;  /* 0x000000051d00720c */ /* 0x000fe20003f44070 */
[----:B------:R-:W-:Y:S01]  /*a030*/  @!P6 IMAD.IADD R17, R17, 0x1, -R29 ;  /* 0x000000011111e824 */ /* 0x000fe200078e0a1d */
[----:B0-----:R-:W4:Y:S01]  /*a040*/  LDL.LU R16, [R1+0x328] ;  /* 0x0003280001107983 */ /* 0x001f220000300800 */
[----:B------:R-:W-:Y:S01]  /*a050*/  IMAD.HI.U32 R19, R28, R25, RZ ;  /* 0x000000191c137227 */ /* 0x000fe200078e00ff */
[----:B------:R-:W-:-:S02]  /*a060*/  ISETP.GT.U32.AND P3, PT, R29, R24, PT ;  /* 0x000000181d00720c */ /* 0x000fc40003f64070 */
[C---:B------:R-:W-:Y:S01]  /*a070*/  ISETP.GT.U32.AND P4, PT, R29.reuse, R13, PT ;  /* 0x0000000d1d00720c */ /* 0x040fe20003f84070 */
[--C-:B------:R-:W-:Y:S02]  /*a080*/  @!P1 IMAD.IADD R18, R18, 0x1, -R29.reuse ;  /* 0x0000000112129824 */ /* 0x100fe400078e0a1d */
[--C-:B------:R-:W-:Y:S01]  /*a090*/  @!P5 IMAD.IADD R12, R12, 0x1, -R29.reuse ;  /* 0x000000010c0cd824 */ /* 0x100fe200078e0a1d */
[----:B------:R-:W-:Y:S01]  /*a0a0*/  ISETP.GT.U32.AND P5, PT, R29, R6, PT ;  /* 0x000000061d00720c */ /* 0x000fe20003fa4070 */
[----:B------:R-:W-:Y:S02]  /*a0b0*/  @!P0 IMAD.IADD R4, R4, 0x1, -R29 ;  /* 0x0000000104048824 */ /* 0x000fe400078e0a1d */
[----:B------:R-:W-:Y:S02]  /*a0c0*/  IMAD.MOV R19, RZ, RZ, -R19 ;  /* 0x000000ffff137224 */ /* 0x000fe400078e0a13 */
[----:B------:R-:W-:Y:S02]  /*a0d0*/  @!P2 IMAD.IADD R5, R5, 0x1, -R29 ;  /* 0x000000010505a824 */ /* 0x000fe400078e0a1d */
[----:B------:R-:W-:-:S02]  /*a0e0*/  IMAD R25, R29, R19, R25 ;  /* 0x000000131d197224 */ /* 0x000fc400078e0219 */
[--C-:B------:R-:W-:Y:S02]  /*a0f0*/  @!P3 IMAD.IADD R24, R24, 0x1, -R29.reuse ;  /* 0x000000011818b824 */ /* 0x100fe400078e0a1d */
[--C-:B------:R-:W-:Y:S01]  /*a100*/  @!P4 IMAD.IADD R13, R13, 0x1, -R29.reuse ;  /* 0x000000010d0dc824 */ /* 0x100fe200078e0a1d */
[----:B------:R-:W-:Y:S01]  /*a110*/  STL [R1+0x21c0], R25 ;  /* 0x0021c01901007387 */ /* 0x000fe20000100800 */
[----:B------:R-:W-:-:S03]  /*a120*/  @!P5 IMAD.IADD R6, R6, 0x1, -R29 ;  /* 0x000000010606d824 */ /* 0x000fc600078e0a1d */
[----:B------:R-:W-:Y:S04]  /*a130*/  STL [R1+0x37c], R0 ;  /* 0x00037c0001007387 */ /* 0x000fe80000100800 */
[----:B------:R-:W-:Y:S01]  /*a140*/  STL [R1+0x380], R3 ;  /* 0x0003800301007387 */ /* 0x000fe20000100800 */
[----:B------:R-:W-:-:S03]  /*a150*/  ISETP.GT.U32.AND P4, PT, R29, R7, PT ;  /* 0x000000071d00720c */ /* 0x000fc60003f84070 */
[----:B------:R-:W-:Y:S04]  /*a160*/  STL [R1+0x35c], R11 ;  /* 0x00035c0b01007387 */ /* 0x000fe80000100800 */
[----:B------:R-:W-:Y:S04]  /*a170*/  STL [R1+0x360], R12 ;  /* 0x0003600c01007387 */ /* 0x000fe80000100800 */
[----:B------:R0:W-:Y:S04]  /*a180*/  STL [R1+0x368], R24 ;  /* 0x0003681801007387 */ /* 0x0001e80000100800 */
[----:B------:R-:W-:Y:S04]  /*a190*/  STL [R1+0x364], R13 ;  /* 0x0003640d01007387 */ /* 0x000fe80000100800 */
[----:B0-----:R-:W5:Y:S04]  /*a1a0*/  LDL R24, [R1+0x1bbc] ;  /* 0x001bbc0001187983 */ /* 0x001f680000100800 */
[----:B------:R0:W-:Y:S04]  /*a1b0*/  STL [R1+0x36c], R17 ;  /* 0x00036c1101007387 */ /* 0x0001e80000100800 */
[----:B0-----:R-:W5:Y:S04]  /*a1c0*/  LDL.LU R17, [R1+0x32c] ;  /* 0x00032c0001117983 */ /* 0x001f680000300800 */
[----:B------:R-:W5:Y:S04]  /*a1d0*/  LDL.LU R3, [R1+0x330] ;  /* 0x0003300001037983 */ /* 0x000f680000300800 */
[----:B------:R-:W5:Y:S01]  /*a1e0*/  LDL.LU R11, [R1+0x30c] ;  /* 0x00030c00010b7983 */ /* 0x000f620000300800 */
[----:B------:R-:W-:-:S03]  /*a1f0*/  @!P4 IMAD.IADD R7, R7, 0x1, -R29 ;  /* 0x000000010707c824 */ /* 0x000fc600078e0a1d */
[----:B------:R-:W5:Y:S04]  /*a200*/  LDL.LU R12, [R1+0x310] ;  /* 0x00031000010c7983 */ /* 0x000f680000300800 */
[----:B------:R-:W5:Y:S01]  /*a210*/  LDL.LU R13, [R1+0x314] ;  /* 0x00031400010d7983 */ /* 0x000f620000300800 */
[C---:B---3--:R-:W-:Y:S02]  /*a220*/  ISETP.GT.U32.AND P6, PT, R29.reuse, R20, PT ;  /* 0x000000141d00720c */ /* 0x048fe40003fc4070 */
[C---:B--2---:R-:W-:Y:S02]  /*a230*/  ISETP.GT.U32.AND P1, PT, R29.reuse, R2, PT ;  /* 0x000000021d00720c */ /* 0x044fe40003f24070 */
[C---:B------:R-:W-:Y:S02]  /*a240*/  ISETP.GT.U32.AND P0, PT, R29.reuse, R8, PT ;  /* 0x000000081d00720c */ /* 0x040fe40003f04070 */
[----:B------:R-:W-:-:S07]  /*a250*/  ISETP.GT.U32.AND P2, PT, R29, R9, PT ;  /* 0x000000091d00720c */ /* 0x000fce0003f44070 */
[--C-:B------:R-:W-:Y:S01]  /*a260*/  @!P6 IMAD.IADD R20, R20, 0x1, -R29.reuse ;  /* 0x000000011414e824 */ /* 0x100fe200078e0a1d */
[C---:B------:R-:W-:Y:S01]  /*a270*/  ISETP.GT.U32.AND P6, PT, R29.reuse, R18, PT ;  /* 0x000000121d00720c */ /* 0x040fe20003fc4070 */
[--C-:B------:R-:W-:Y:S01]  /*a280*/  @!P1 IMAD.IADD R2, R2, 0x1, -R29.reuse ;  /* 0x0000000102029824 */ /* 0x100fe200078e0a1d */
[C---:B------:R-:W-:Y:S01]  /*a290*/  ISETP.GT.U32.AND P1, PT, R29.reuse, R4, PT ;  /* 0x000000041d00720c */ /* 0x040fe20003f24070 */
[--C-:B------:R-:W-:Y:S01]  /*a2a0*/  @!P0 IMAD.IADD R8, R8, 0x1, -R29.reuse ;  /* 0x0000000108088824 */ /* 0x100fe200078e0a1d */
[----:B------:R-:W-:Y:S01]  /*a2b0*/  ISETP.GT.U32.AND P0, PT, R29, R5, PT ;  /* 0x000000051d00720c */ /* 0x000fe20003f04070 */
[----:B------:R-:W-:Y:S01]  /*a2c0*/  @!P2 IMAD.IADD R9, R9, 0x1, -R29 ;  /* 0x000000010909a824 */ /* 0x000fe200078e0a1d */
[C---:B------:R-:W-:Y:S02]  /*a2d0*/  ISETP.GT.U32.AND P2, PT, R29.reuse, R6, PT ;  /* 0x000000061d00720c */ /* 0x040fe40003f44070 */
[----:B------:R-:W-:-:S05]  /*a2e0*/  ISETP.GT.U32.AND P5, PT, R29, R10, PT ;  /* 0x0000000a1d00720c */ /* 0x000fca0003fa4070 */
[--C-:B------:R-:W-:Y:S02]  /*a2f0*/  @!P6 IMAD.IADD R18, R18, 0x1, -R29.reuse ;  /* 0x000000011212e824 */ /* 0x100fe400078e0a1d */
[----:B------:R-:W-:-:S03]  /*a300*/  @!P1 IMAD.IADD R4, R4, 0x1, -R29 ;  /* 0x0000000104049824 */ /* 0x000fc600078e0a1d */
[----:B------:R0:W-:Y:S01]  /*a310*/  STL [R1+0x348], R18 ;  /* 0x0003481201007387 */ /* 0x0001e20000100800 */
[--C-:B------:R-:W-:Y:S02]  /*a320*/  @!P0 IMAD.IADD R5, R5, 0x1, -R29.reuse ;  /* 0x0000000105058824 */ /* 0x100fe400078e0a1d */
[--C-:B------:R-:W-:Y:S01]  /*a330*/  @!P2 IMAD.IADD R6, R6, 0x1, -R29.reuse ;  /* 0x000000010606a824 */ /* 0x100fe200078e0a1d */
[----:B0-----:R-:W2:Y:S01]  /*a340*/  LDL.LU R18, [R1+0x318] ;  /* 0x0003180001127983 */ /* 0x001ea20000300800 */
[----:B------:R-:W-:-:S03]  /*a350*/  @!P5 IMAD.IADD R10, R10, 0x1, -R29 ;  /* 0x000000010a0ad824 */ /* 0x000fc600078e0a1d */
[----:B------:R-:W3:Y:S01]  /*a360*/  LDL.LU R0, [R1+0x31c] ;  /* 0x00031c0001007983 */ /* 0x000ee20000300800 */
[----:B------:R-:W-:-:S03]  /*a370*/  ISETP.GT.U32.AND P5, PT, R29, R7, PT ;  /* 0x000000071d00720c */ /* 0x000fc60003fa4070 */
[----:B------:R0:W-:Y:S04]  /*a380*/  STL [R1+0x34c], R4 ;  /* 0x00034c0401007387 */ /* 0x0001e80000100800 */
[----:B------:R1:W-:Y:S04]  /*a390*/  STL [R1+0x350], R5 ;  /* 0x0003500501007387 */ /* 0x0003e80000100800 */
[----:B0-----:R-:W2:Y:S04]  /*a3a0*/  LDL.LU R4, [R1+0x2f8] ;  /* 0x0002f80001047983 */ /* 0x001ea80000300800 */
[----:B-1----:R-:W2:Y:S04]  /*a3b0*/  LDL.LU R5, [R1+0x2fc] ;  /* 0x0002fc0001057983 */ /* 0x002ea80000300800 */
        /* <DEDUP_REMOVED lines=8> */
[----:B----4-:R-:W-:Y:S01]  /*a440*/  ISETP.GT.U32.AND P3, PT, R29, R16, PT ;  /* 0x000000101d00720c */ /* 0x010fe20003f64070 */
        /* <DEDUP_REMOVED lines=9> */
[--C-:B------:R-:W-:Y:S02]  /*a4e0*/  @!P4 IMAD.IADD R14, R14, 0x1, -R29.reuse ;  /* 0x000000010e0ec824 */ /* 0x100fe400078e0a1d */
[----:B------:R-:W-:-:S06]  /*a4f0*/  @!P0 IMAD.IADD R8, R8, 0x1, -R29 ;  /* 0x0000000108088824 */ /* 0x000fcc00078e0a1d */
[--C-:B------:R-:W-:Y:S01]  /*a500*/  @!P3 IMAD.IADD R20, R20, 0x1, -R29.reuse ;  /* 0x000000011414b824 */ /* 0x100fe200078e0a1d */
[C---:B-----5:R-:W-:Y:S02]  /*a510*/  ISETP.GT.U32.AND P3, PT, R29.reuse, R17, PT ;  /* 0x000000111d00720c */ /* 0x060fe40003f64070 */
[C---:B------:R-:W-:Y:S02]  /*a520*/  ISETP.GT.U32.AND P1, PT, R29.reuse, R3, PT ;  /* 0x000000031d00720c */ /* 0x040fe40003f24070 */
[----:B------:R-:W-:Y:S01]  /*a530*/  ISETP.GT.U32.AND P0, PT, R29, R11, PT ;  /* 0x0000000b1d00720c */ /* 0x000fe20003f04070 */
[----:B------:R0:W-:Y:S01]  /*a540*/  STL [R1+0x334], R14 ;  /* 0x0003340e01007387 */ /* 0x0001e20000100800 */
[--C-:B------:R-:W-:Y:S02]  /*a550*/  @!P6 IMAD.IADD R16, R16, 0x1, -R29.reuse ;  /* 0x000000011010e824 */ /* 0x100fe400078e0a1d */
[----:B------:R-:W-:Y:S01]  /*a560*/  @!P2 IMAD.IADD R9, R9, 0x1, -R29 ;  /* 0x000000010909a824 */ /* 0x000fe200078e0a1d */
[----:B------:R-:W-:-:S04]  /*a570*/  ISETP.GT.U32.AND P2, PT, R29, R12, PT ;  /* 0x0000000c1d00720c */ /* 0x000fc80003f44070 */
[--C-:B------:R-:W-:Y:S01]  /*a580*/  @!P3 IMAD.IADD R17, R17, 0x1, -R29.reuse ;  /* 0x000000011111b824 */ /* 0x100fe200078e0a1d */
[----:B0-----:R-:W4:Y:S01]  /*a590*/  LDL.LU R14, [R1+0x308] ;  /* 0x00030800010e7983 */ /* 0x001f220000300800 */
[----:B------:R-:W-:Y:S01]  /*a5a0*/  ISETP.GT.U32.AND P5, PT, R29, R10, PT ;  /* 0x0000000a1d00720c */ /* 0x000fe20003fa4070 */
[--C-:B------:R-:W-:Y:S01]  /*a5b0*/  @!P1 IMAD.IADD R3, R3, 0x1, -R29.reuse ;  /* 0x0000000103039824 */ /* 0x100fe200078e0a1d */
[----:B------:R-:W-:Y:S01]  /*a5c0*/  ISETP.GT.U32.AND P4, PT, R29, R15, PT ;  /* 0x0000000f1d00720c */ /* 0x000fe20003f84070 */
[--C-:B------:R-:W-:Y:S01]  /*a5d0*/  @!P0 IMAD.IADD R11, R11, 0x1, -R29.reuse ;  /* 0x000000010b0b8824 */ /* 0x100fe200078e0a1d */
[----:B------:R-:W-:Y:S03]  /*a5e0*/  STL [R1+0x338], R20 ;  /* 0x0003381401007387 */ /* 0x000fe60000100800 */
[--C-:B------:R-:W-:Y:S01]  /*a5f0*/  @!P2 IMAD.IADD R12, R12, 0x1, -R29.reuse ;  /* 0x000000010c0ca824 */ /* 0x100fe200078e0a1d */
[----:B------:R-:W-:Y:S05]  /*a600*/  STL [R1+0x33c], R2 ;  /* 0x00033c0201007387 */ /* 0x000fea0000100800 */
[--C-:B------:R-:W-:Y:S01]  /*a610*/  @!P5 IMAD.IADD R10, R10, 0x1, -R29.reuse ;  /* 0x000000010a0ad824 */ /* 0x100fe200078e0a1d */
[----:B------:R-:W-:Y:S01]  /*a620*/  ISETP.GT.U32.AND P5, PT, R29, R13, PT ;  /* 0x0000000d1d00720c */ /* 0x000fe20003fa4070 */
[--C-:B------:R-:W-:Y:S01]  /*a630*/  @!P4 IMAD.IADD R15, R15, 0x1, -R29.reuse ;  /* 0x000000010f0fc824 */ /* 0x100fe200078e0a1d */
[----:B------:R-:W-:Y:S04]  /*a640*/  STL [R1+0x340], R8 ;  /* 0x0003400801007387 */ /* 0x000fe80000100800 */
[----:B------:R-:W-:Y:S04]  /*a650*/  STL [R1+0x344], R9 ;  /* 0x0003440901007387 */ /* 0x000fe80000100800 */
[----:B------:R-:W-:Y:S04]  /*a660*/  STL [R1+0x320], R10 ;  /* 0x0003200a01007387 */ /* 0x000fe80000100800 */
[----:B------:R0:W-:Y:S01]  /*a670*/  STL [R1+0x324], R15 ;  /* 0x0003240f01007387 */ /* 0x0001e20000100800 */
[----:B------:R-:W-:-:S03]  /*a680*/  @!P5 IMAD.IADD R13, R13, 0x1, -R29 ;  /* 0x000000010d0dd824 */ /* 0x000fc600078e0a1d */
[----:B0-----:R-:W5:Y:S04]  /*a690*/  LDL.LU R15, [R1+0x2e8] ;  /* 0x0002e800010f7983 */ /* 0x001f680000300800 */
[----:B------:R-:W5:Y:S04]  /*a6a0*/  LDL.LU R8, [R1+0x2ec] ;  /* 0x0002ec0001087983 */ /* 0x000f680000300800 */
[----:B------:R-:W5:Y:S04]  /*a6b0*/  LDL.LU R9, [R1+0x2f0] ;  /* 0x0002f00001097983 */ /* 0x000f680000300800 */
[----:B------:R0:W-:Y:S04]  /*a6c0*/  STL [R1+0x328], R16 ;  /* 0x0003281001007387 */ /* 0x0001e80000100800 */
[----:B------:R-:W5:Y:S04]  /*a6d0*/  LDL.LU R10, [R1+0x2f4] ;  /* 0x0002f400010a7983 */ /* 0x000f680000300800 */
[----:B0-----:R-:W5:Y:S01]  /*a6e0*/  LDL.LU R16, [R1+0x2d0] ;  /* 0x0002d00001107983 */ /* 0x001f620000300800 */
[----:B---3--:R-:W-:-:S02]  /*a6f0*/  ISETP.GT.U32.AND P6, PT, R29, R0, PT ;  /* 0x000000001d00720c */ /* 0x008fc40003fc4070 */
[C---:B--2---:R-:W-:Y:S02]  /*a700*/  ISETP.GT.U32.AND P3, PT, R29.reuse, R4, PT ;  /* 0x000000041d00720c */ /* 0x044fe40003f64070 */
[----:B------:R-:W-:-:S09]  /*a710*/  ISETP.GT.U32.AND P1, PT, R29, R5, PT ;  /* 0x000000051d00720c */ /* 0x000fd20003f24070 */
[--C-:B------:R-:W-:Y:S01]  /*a720*/  @!P6 IMAD.IADD R0, R0, 0x1, -R29.reuse ;  /* 0x000000010000e824 */ /* 0x100fe200078e0a1d */
[C---:B------:R-:W-:Y:S02]  /*a730*/  ISETP.GT.U32.AND P6, PT, R29.reuse, R17, PT ;  /* 0x000000111d00720c */ /* 0x040fe40003fc4070 */
[C---:B------:R-:W-:Y:S01]  /*a740*/  ISETP.GT.U32.AND P0, PT, R29.reuse, R6, PT ;  /* 0x000000061d00720c */ /* 0x040fe20003f04070 */
[--C-:B------:R-:W-:Y:S01]  /*a750*/  @!P3 IMAD.IADD R4, R4, 0x1, -R29.reuse ;  /* 0x000000010404b824 */ /* 0x100fe200078e0a1d */
[----:B------:R-:W-:Y:S01]  /*a760*/  ISETP.GT.U32.AND P3, PT, R29, R3, PT ;  /* 0x000000031d00720c */ /* 0x000fe20003f64070 */
[----:B------:R-:W-:Y:S01]  /*a770*/  @!P1 IMAD.IADD R5, R5, 0x1, -R29 ;  /* 0x0000000105059824 */ /* 0x000fe200078e0a1d */
[----:B------:R-:W-:-:S07]  /*a780*/  ISETP.GT.U32.AND P1, PT, R29, R11, PT ;  /* 0x0000000b1d00720c */ /* 0x000fce0003f24070 */
[--C-:B------:R-:W-:Y:S02]  /*a790*/  @!P6 IMAD.IADD R17, R17, 0x1, -R29.reuse ;  /* 0x000000011111e824 */ /* 0x100fe400078e0a1d */
[--C-:B------:R-:W-:Y:S01]  /*a7a0*/  @!P0 IMAD.IADD R6, R6, 0x1, -R29.reuse ;  /* 0x0000000106068824 */ /* 0x100fe200078e0a1d */
[C---:B------:R-:W-:Y:S02]  /*a7b0*/  ISETP.GT.U32.AND P0, PT, R29.reuse, R12, PT ;  /* 0x0000000c1d00720c */ /* 0x040fe40003f04070 */
[----:B------:R-:W-:Y:S01]  /*a7c0*/  ISETP.GT.U32.AND P2, PT, R29, R7, PT ;  /* 0x000000071d00720c */ /* 0x000fe20003f44070 */
[--C-:B------:R-:W-:Y:S01]  /*a7d0*/  @!P3 IMAD.IADD R3, R3, 0x1, -R29.reuse ;  /* 0x000000010303b824 */ /* 0x100fe200078e0a1d */
[----:B------:R0:W-:Y:S01]  /*a7e0*/  STL [R1+0x32c], R17 ;  /* 0x00032c1101007387 */ /* 0x0001e20000100800 */
[----:B------:R-:W-:-:S08]  /*a7f0*/  @!P1 IMAD.IADD R11, R11, 0x1, -R29 ;  /* 0x000000010b0b9824 */ /* 0x000fd000078e0a1d */
[--C-:B------:R-:W-:Y:S01]  /*a800*/  @!P0 IMAD.IADD R12, R12, 0x1, -R29.reuse ;  /* 0x000000010c0c8824 */ /* 0x100fe200078e0a1d */
[----:B0-----:R-:W2:Y:S01]  /*a810*/  LDL.LU R17, [R1+0x2d4] ;  /* 0x0002d40001117983 */ /* 0x001ea20000300800 */
[--C-:B------:R-:W-:Y:S01]  /*a820*/  @!P2 IMAD.IADD R7, R7, 0x1, -R29.reuse ;  /* 0x000000010707a824 */ /* 0x100fe200078e0a1d */
[----:B------:R-:W-:Y:S02]  /*a830*/  ISETP.GT.U32.AND P2, PT, R29, R13, PT ;  /* 0x0000000d1d00720c */ /* 0x000fe40003f44070 */
[----:B------:R0:W-:Y:S04]  /*a840*/  STL [R1+0x330], R3 ;  /* 0x0003300301007387 */ /* 0x0001e80000100800 */
[----:B------:R-:W3:Y:S04]  /*a850*/  LDL.LU R27, [R1+0x2d8] ;  /* 0x0002d800011b7983 */ /* 0x000ee80000300800 */
[----:B------:R1:W-:Y:S04]  /*a860*/  STL [R1+0x30c], R11 ;  /* 0x00030c0b01007387 */ /* 0x0003e80000100800 */
[----:B------:R-:W2:Y:S04]  /*a870*/  LDL.LU R2, [R1+0x2dc] ;  /* 0x0002dc0001027983 */ /* 0x000ea80000300800 */
[----:B------:R1:W-:Y:S04]  /*a880*/  STL [R1+0x310], R12 ;  /* 0x0003100c01007387 */ /* 0x0003e80000100800 */
[----:B0-----:R-:W2:Y:S04]  /*a890*/  LDL.LU R3, [R1+0x2e0] ;  /* 0x0002e00001037983 */ /* 0x001ea80000300800 */
[----:B-1----:R-:W2:Y:S01]  /*a8a0*/  LDL.LU R11, [R1+0x2bc] ;  /* 0x0002bc00010b7983 */ /* 0x002ea20000300800 */
[----:B------:R-:W-:-:S05]  /*a8b0*/  @!P2 IMAD.IADD R13, R13, 0x1, -R29 ;  /* 0x000000010d0da824 */ /* 0x000fca00078e0a1d */
[----:B------:R0:W-:Y:S04]  /*a8c0*/  STL [R1+0x314], R13 ;  /* 0x0003140d01007387 */ /* 0x0001e80000100800 */
[----:B------:R-:W2:Y:S01]  /*a8d0*/  LDL.LU R12, [R1+0x2c0] ;  /* 0x0002c000010c7983 */ /* 0x000ea20000300800 */
[C---:B------:R-:W-:Y:S02]  /*a8e0*/  ISETP.GT.U32.AND P4, PT, R29.reuse, R18, PT ;  /* 0x000000121d00720c */ /* 0x040fe40003f84070 */
[C---:B------:R-:W-:Y:S02]  /*a8f0*/  ISETP.GT.U32.AND P3, PT, R29.reuse, R4, PT ;  /* 0x000000041d00720c */ /* 0x040fe40003f64070 */
[----:B----4-:R-:W-:-:S09]  /*a900*/  ISETP.GT.U32.AND P5, PT, R29, R14, PT ;  /* 0x0000000e1d00720c */ /* 0x010fd20003fa4070 */
[--C-:B------:R-:W-:Y:S01]  /*a910*/  @!P4 IMAD.IADD R18, R18, 0x1, -R29.reuse ;  /* 0x000000011212c824 */ /* 0x100fe200078e0a1d */
[C---:B------:R-:W-:Y:S01]  /*a920*/  ISETP.GT.U32.AND P4, PT, R29.reuse, R23, PT ;  /* 0x000000171d00720c */ /* 0x040fe20003f84070 */
[----:B0-----:R-:W4:Y:S01]  /*a930*/  LDL.LU R13, [R1+0x2c4] ;  /* 0x0002c400010d7983 */ /* 0x001f220000300800 */
[----:B------:R-:W-:Y:S01]  /*a940*/  ISETP.GT.U32.AND P1, PT, R29, R5, PT ;  /* 0x000000051d00720c */ /* 0x000fe20003f24070 */
[----:B------:R-:W-:-:S10]  /*a950*/  @!P5 IMAD.IADD R14, R14, 0x1, -R29 ;  /* 0x000000010e0ed824 */ /* 0x000fd400078e0a1d */
[--C-:B------:R-:W-:Y:S01]  /*a960*/  @!P4 IMAD.IADD R23, R23, 0x1, -R29.reuse ;  /* 0x000000011717c824 */ /* 0x100fe200078e0a1d */
[C---:B------:R-:W-:Y:S02]  /*a970*/  ISETP.GT.U32.AND P4, PT, R29.reuse, R0, PT ;  /* 0x000000001d00720c */ /* 0x040fe40003f84070 */
[C---:B------:R-:W-:Y:S02]  /*a980*/  ISETP.GT.U32.AND P5, PT, R29.reuse, R18, PT ;  /* 0x000000121d00720c */ /* 0x040fe40003fa4070 */
[C---:B------:R-:W-:Y:S01]  /*a990*/  ISETP.GT.U32.AND P6, PT, R29.reuse, R23, PT ;  /* 0x000000171d00720c */ /* 0x040fe20003fc4070 */
[--C-:B------:R-:W-:Y:S01]  /*a9a0*/  @!P3 IMAD.IADD R4, R4, 0x1, -R29.reuse ;  /* 0x000000010404b824 */ /* 0x100fe200078e0a1d */
[----:B------:R-:W-:Y:S01]  /*a9b0*/  ISETP.GT.U32.AND P0, PT, R29, R6, PT ;  /* 0x000000061d00720c */ /* 0x000fe20003f04070 */
[----:B------:R-:W-:-:S06]  /*a9c0*/  @!P1 IMAD.IADD R5, R5, 0x1, -R29 ;  /* 0x0000000105059824 */ /* 0x000fcc00078e0a1d */
[--C-:B------:R-:W-:Y:S02]  /*a9d0*/  @!P4 IMAD.IADD R0, R0, 0x1, -R29.reuse ;  /* 0x000000010000c824 */ /* 0x100fe400078e0a1d */
[--C-:B------:R-:W-:Y:S01]  /*a9e0*/  @!P5 IMAD.IADD R18, R18, 0x1, -R29.reuse ;  /* 0x000000011212d824 */ /* 0x100fe200078e0a1d */
[C---:B-----5:R-:W-:Y:S02]  /*a9f0*/  ISETP.GT.U32.AND P4, PT, R29.reuse, R15, PT ;  /* 0x0000000f1d00720c */ /* 0x060fe40003f84070 */
[C---:B------:R-:W-:Y:S02]  /*aa00*/  ISETP.GT.U32.AND P3, PT, R29.reuse, R8, PT ;  /* 0x000000081d00720c */ /* 0x040fe40003f64070 */
[----:B------:R0:W-:Y:S01]  /*aa10*/  STL [R1+0x318], R18 ;  /* 0x0003181201007387 */ /* 0x0001e20000100800 */
[----:B------:R-:W-:Y:S01]  /*aa20*/  ISETP.GT.U32.AND P1, PT, R29, R9, PT ;  /* 0x000000091d00720c */ /* 0x000fe20003f24070 */
[----:B------:R-:W-:Y:S02]  /*aa30*/  @!P6 IMAD.IADD R23, R23, 0x1, -R29 ;  /* 0x000000011717e824 */ /* 0x000fe400078e0a1d */
[----:B0-----:R-:W5:Y:S01]  /*aa40*/  LDL.LU R18, [R1+0x2c8] ;  /* 0x0002c80001127983 */ /* 0x001f620000300800 */
[----:B------:R-:W-:-:S04]  /*aa50*/  ISETP.GT.U32.AND P2, PT, R29, R7, PT ;  /* 0x000000071d00720c */ /* 0x000fc80003f44070 */
[--C-:B------:R-:W-:Y:S01]  /*aa60*/  @!P4 IMAD.IADD R15, R15, 0x1, -R29.reuse ;  /* 0x000000010f0fc824 */ /* 0x100fe200078e0a1d */
[C---:B------:R-:W-:Y:S01]  /*aa70*/  ISETP.GT.U32.AND P5, PT, R29.reuse, R14, PT ;  /* 0x0000000e1d00720c */ /* 0x040fe20003fa4070 */
[--C-:B------:R-:W-:Y:S01]  /*aa80*/  @!P0 IMAD.IADD R6, R6, 0x1, -R29.reuse ;  /* 0x0000000106068824 */ /* 0x100fe200078e0a1d */
[----:B------:R-:W-:Y:S01]  /*aa90*/  ISETP.GT.U32.AND P0, PT, R29, R10, PT ;  /* 0x0000000a1d00720c */ /* 0x000fe20003f04070 */
[--C-:B------:R-:W-:Y:S02]  /*aaa0*/  @!P3 IMAD.IADD R8, R8, 0x1, -R29.reuse ;  /* 0x000000010808b824 */ /* 0x100fe400078e0a1d */
[--C-:B------:R-:W-:Y:S01]  /*aab0*/  @!P1 IMAD.IADD R9, R9, 0x1, -R29.reuse ;  /* 0x0000000109099824 */ /* 0x100fe200078e0a1d */
[----:B------:R-:W-:Y:S02]  /*aac0*/  STL [R1+0x31c], R0 ;  /* 0x00031c0001007387 */ /* 0x000fe40000100800 */
[----:B------:R-:W-:Y:S02]  /*aad0*/  @!P2 IMAD.IADD R7, R7, 0x1, -R29 ;  /* 0x000000010707a824 */ /* 0x000fe400078e0a1d */
[----:B------:R-:W-:Y:S01]  /*aae0*/  STL [R1+0x2f8], R4 ;  /* 0x0002f80401007387 */ /* 0x000fe20000100800 */
[----:B------:R-:W-:-:S02]  /*aaf0*/  ISETP.GT.U32.AND P2, PT, R29, R16, PT ;  /* 0x000000101d00720c */ /* 0x000fc40003f44070 */
[--C-:B------:R-:W-:Y:S02]  /*ab00*/  @!P5 IMAD.IADD R14, R14, 0x1, -R29.reuse ;  /* 0x000000010e0ed824 */ /* 0x100fe400078e0a1d */
[--C-:B------:R-:W-:Y:S01]  /*ab10*/  @!P0 IMAD.IADD R10, R10, 0x1, -R29.reuse ;  /* 0x000000010a0a8824 */ /* 0x100fe200078e0a1d */
[----:B------:R-:W-:Y:S04]  /*ab20*/  STL [R1+0x2fc], R5 ;  /* 0x0002fc0501007387 */ /* 0x000fe80000100800 */
[----:B------:R-:W-:Y:S04]  /*ab30*/  STL [R1+0x300], R6 ;  /* 0x0003000601007387 */ /* 0x000fe80000100800 */
[----:B------:R-:W-:Y:S04]  /*ab40*/  STL [R1+0x304], R7 ;  /* 0x0003040701007387 */ /* 0x000fe80000100800 */
[----:B------:R0:W-:Y:S04]  /*ab50*/  STL [R1+0x2e4], R23 ;  /* 0x0002e41701007387 */ /* 0x0001e80000100800 */
[----:B------:R1:W-:Y:S04]  /*ab60*/  STL [R1+0x308], R14 ;  /* 0x0003080e01007387 */ /* 0x0003e80000100800 */
[----:B0-----:R-:W5:Y:S04]  /*ab70*/  LDL R23, [R1+0x1bb4] ;  /* 0x001bb40001177983 */ /* 0x001f680000100800 */
[----:B-1----:R-:W5:Y:S01]  /*ab80*/  LDL.LU R14, [R1+0x2cc] ;  /* 0x0002cc00010e7983 */ /* 0x002f620000300800 */
[----:B------:R-:W-:-:S03]  /*ab90*/  @!P2 IMAD.IADD R16, R16, 0x1, -R29 ;  /* 0x000000011010a824 */ /* 0x000fc600078e0a1d */
[----:B------:R-:W5:Y:S04]  /*aba0*/  LDL.LU R4, [R1+0x2a8] ;  /* 0x0002a80001047983 */ /* 0x000f680000300800 */
[----:B------:R-:W5:Y:S04]  /*abb0*/  LDL.LU R5, [R1+0x2ac] ;  /* 0x0002ac0001057983 */ /* 0x000f680000300800 */
[----:B------:R-:W5:Y:S04]  /*abc0*/  LDL.LU R6, [R1+0x2b0] ;  /* 0x0002b00001067983 */ /* 0x000f680000300800 */
[----:B------:R-:W5:Y:S01]  /*abd0*/  LDL.LU R7, [R1+0x2b4] ;  /* 0x0002b40001077983 */ /* 0x000f620000300800 */
[----:B---3--:R-:W-:-:S02]  /*abe0*/  ISETP.GT.U32.AND P6, PT, R29, R27, PT ;  /* 0x0000001b1d00720c */ /* 0x008fc40003fc4070 */
[C---:B--2---:R-:W-:Y:S02]  /*abf0*/  ISETP.GT.U32.AND P4, PT, R29.reuse, R2, PT ;  /* 0x000000021d00720c */ /* 0x044fe40003f84070 */
[C---:B------:R-:W-:Y:S02]  /*ac00*/  ISETP.GT.U32.AND P3, PT, R29.reuse, R3, PT ;  /* 0x000000031d00720c */ /* 0x040fe40003f64070 */
[----:B------:R-:W-:-:S07]  /*ac10*/  ISETP.GT.U32.AND P1, PT, R29, R11, PT ;  /* 0x0000000b1d00720c */ /* 0x000fce0003f24070 */
[--C-:B------:R-:W-:Y:S01]  /*ac20*/  @!P6 IMAD.IADD R27, R27, 0x1, -R29.reuse ;  /* 0x000000011b1be824 */ /* 0x100fe200078e0a1d */
[C---:B------:R-:W-:Y:S01]  /*ac30*/  ISETP.GT.U32.AND P6, PT, R29.reuse, R15, PT ;  /* 0x0000000f1d00720c */ /* 0x040fe20003fc4070 */
[--C-:B------:R-:W-:Y:S01]  /*ac40*/  @!P4 IMAD.IADD R2, R2, 0x1, -R29.reuse ;  /* 0x000000010202c824 */ /* 0x100fe200078e0a1d */
[----:B------:R-:W-:Y:S01]  /*ac50*/  ISETP.GT.U32.AND P4, PT, R29, R8, PT ;  /* 0x000000081d00720c */ /* 0x000fe20003f84070 */
[--C-:B------:R-:W-:Y:S01]  /*ac60*/  @!P3 IMAD.IADD R3, R3, 0x1, -R29.reuse ;  /* 0x000000010303b824 */ /* 0x100fe200078e0a1d */
[C---:B------:R-:W-:Y:S02]  /*ac70*/  ISETP.GT.U32.AND P3, PT, R29.reuse, R9, PT ;  /* 0x000000091d00720c */ /* 0x040fe40003f64070 */
[----:B------:R-:W-:Y:S01]  /*ac80*/  ISETP.GT.U32.AND P0, PT, R29, R12, PT ;  /* 0x0000000c1d00720c */ /* 0x000fe20003f04070 */
[----:B------:R-:W-:Y:S01]  /*ac90*/  @!P1 IMAD.IADD R11, R11, 0x1, -R29 ;  /* 0x000000010b0b9824 */ /* 0x000fe200078e0a1d */
[----:B------:R-:W-:-:S05]  /*aca0*/  ISETP.GT.U32.AND P1, PT, R29, R10, PT ;  /* 0x0000000a1d00720c */ /* 0x000fca0003f24070 */
[--C-:B------:R-:W-:Y:S02]  /*acb0*/  @!P6 IMAD.IADD R15, R15, 0x1, -R29.reuse ;  /* 0x000000010f0fe824 */ /* 0x100fe400078e0a1d */
[----:B------:R-:W-:-:S03]  /*acc0*/  @!P4 IMAD.IADD R8, R8, 0x1, -R29 ;  /* 0x000000010808c824 */ /* 0x000fc600078e0a1d */
[----:B------:R0:W-:Y:S01]  /*acd0*/  STL [R1+0x2e8], R15 ;  /* 0x0002e80f01007387 */ /* 0x0001e20000100800 */
[--C-:B------:R-:W-:Y:S02]  /*ace0*/  @!P3 IMAD.IADD R9, R9, 0x1, -R29.reuse ;  /* 0x000000010909b824 */ /* 0x100fe400078e0a1d */
[--C-:B------:R-:W-:Y:S01]  /*acf0*/  @!P0 IMAD.IADD R12, R12, 0x1, -R29.reuse ;  /* 0x000000010c0c8824 */ /* 0x100fe200078e0a1d */
[----:B------:R-:W-:Y:S01]  /*ad00*/  ISETP.GT.U32.AND P0, PT, R29, R16, PT ;  /* 0x000000101d00720c */ /* 0x000fe20003f04070 */
[--C-:B------:R-:W-:Y:S01]  /*ad10*/  @!P1 IMAD.IADD R10, R10, 0x1, -R29.reuse ;  /* 0x000000010a0a9824 */ /* 0x100fe200078e0a1d */
[----:B0-----:R-:W2:Y:S04]  /*ad20*/  LDL.LU R15, [R1+0x2b8] ;  /* 0x0002b800010f7983 */ /* 0x001ea80000300800 */
        /* <DEDUP_REMOVED lines=9> */
[----:B----4-:R-:W4:Y:S04]  /*adc0*/  LDL.LU R10, [R1+0x2a4] ;  /* 0x0002a400010a7983 */ /* 0x010f280000300800 */
[----:B0-----:R-:W4:Y:S01]  /*add0*/  LDL.LU R16, [R1+0x280] ;  /* 0x0002800001107983 */ /* 0x001f220000300800 */
[C---:B------:R-:W-:Y:S02]  /*ade0*/  ISETP.GT.U32.AND P5, PT, R29.reuse, R17, PT ;  /* 0x000000111d00720c */ /* 0x040fe40003fa4070 */
[----:B------:R-:W-:-:S11]  /*adf0*/  ISETP.GT.U32.AND P2, PT, R29, R13, PT ;  /* 0x0000000d1d00720c */ /* 0x000fd60003f44070 */
[--C-:B------:R-:W-:Y:S01]  /*ae00*/  @!P5 IMAD.IADD R17, R17, 0x1, -R29.reuse ;  /* 0x000000011111d824 */ /* 0x100fe200078e0a1d */
[----:B-----5:R-:W-:Y:S01]  /*ae10*/  ISETP.GT.U32.AND P5, PT, R29, R18, PT ;  /* 0x000000121d00720c */ /* 0x020fe20003fa4070 */
[----:B------:R-:W-:Y:S01]  /*ae20*/  @!P2 IMAD.IADD R13, R13, 0x1, -R29 ;  /* 0x000000010d0da824 */ /* 0x000fe200078e0a1d */
[C---:B------:R-:W-:Y:S02]  /*ae30*/  ISETP.GT.U32.AND P4, PT, R29.reuse, R2, PT ;  /* 0x000000021d00720c */ /* 0x040fe40003f84070 */
[C---:B------:R-:W-:Y:S02]  /*ae40*/  ISETP.GT.U32.AND P2, PT, R29.reuse, R17, PT ;  /* 0x000000111d00720c */ /* 0x040fe40003f44070 */
[----:B------:R-:W-:-:S07]  /*ae50*/  ISETP.GT.U32.AND P3, PT, R29, R3, PT ;  /* 0x000000031d00720c */ /* 0x000fce0003f64070 */
[----:B------:R-:W-:Y:S01]  /*ae60*/  @!P5 IMAD.IADD R18, R18, 0x1, -R29 ;  /* 0x000000011212d824 */ /* 0x000fe200078e0a1d */
[----:B------:R-:W-:-:S04]  /*ae70*/  ISETP.GT.U32.AND P5, PT, R29, R27, PT ;  /* 0x0000001b1d00720c */ /* 0x000fc80003fa4070 */
[----:B------:R-:W-:Y:S01]  /*ae80*/  ISETP.GT.U32.AND P6, PT, R29, R18, PT ;  /* 0x000000121d00720c */ /* 0x000fe20003fc4070 */
[--C-:B------:R-:W-:Y:S01]  /*ae90*/  @!P2 IMAD.IADD R17, R17, 0x1, -R29.reuse ;  /* 0x000000011111a824 */ /* 0x100fe200078e0a1d */
[----:B------:R-:W-:Y:S01]  /*aea0*/  ISETP.GT.U32.AND P1, PT, R29, R11, PT ;  /* 0x0000000b1d00720c */ /* 0x000fe20003f24070 */
[----:B------:R-:W-:-:S06]  /*aeb0*/  @!P4 IMAD.IADD R2, R2, 0x1, -R29 ;  /* 0x000000010202c824 */ /* 0x000fcc00078e0a1d */
[--C-:B------:R-:W-:Y:S02]  /*aec0*/  @!P5 IMAD.IADD R27, R27, 0x1, -R29.reuse ;  /* 0x000000011b1bd824 */ /* 0x100fe400078e0a1d */
[----:B------:R-:W-:Y:S01]  /*aed0*/  @!P3 IMAD.IADD R3, R3, 0x1, -R29 ;  /* 0x000000010303b824 */ /* 0x000fe200078e0a1d */
[----:B------:R0:W-:Y:S01]  /*aee0*/  STL [R1+0x2d4], R17 ;  /* 0x0002d41101007387 */ /* 0x0001e20000100800 */
[----:B------:R-:W-:-:S03]  /*aef0*/  ISETP.GT.U32.AND P5, PT, R29, R14, PT ;  /* 0x0000000e1d00720c */ /* 0x000fc60003fa4070 */
[----:B0-----:R-:W5:Y:S01]  /*af00*/  LDL.LU R17, [R1+0x284] ;  /* 0x0002840001117983 */ /* 0x001f620000300800 */
[C---:B------:R-:W-:Y:S02]  /*af10*/  ISETP.GT.U32.AND P4, PT, R29.reuse, R4, PT ;  /* 0x000000041d00720c */ /* 0x040fe40003f84070 */
[C---:B------:R-:W-:Y:S01]  /*af20*/  ISETP.GT.U32.AND P3, PT, R29.reuse, R5, PT ;  /* 0x000000051d00720c */ /* 0x040fe20003f64070 */
[--C-:B------:R-:W-:Y:S01]  /*af30*/  @!P6 IMAD.IADD R18, R18, 0x1, -R29.reuse ;  /* 0x000000011212e824 */ /* 0x100fe200078e0a1d */
[----:B------:R-:W-:Y:S01]  /*af40*/  ISETP.GT.U32.AND P0, PT, R29, R12, PT ;  /* 0x0000000c1d00720c */ /* 0x000fe20003f04070 */
[----:B------:R-:W-:-:S04]  /*af50*/  @!P1 IMAD.IADD R11, R11, 0x1, -R29 ;  /* 0x000000010b0b9824 */ /* 0x000fc800078e0a1d */
[--C-:B------:R-:W-:Y:S01]  /*af60*/  @!P5 IMAD.IADD R14, R14, 0x1, -R29.reuse ;  /* 0x000000010e0ed824 */ /* 0x100fe200078e0a1d */
[C---:B------:R-:W-:Y:S02]  /*af70*/  ISETP.GT.U32.AND P1, PT, R29.reuse, R6, PT ;  /* 0x000000061d00720c */ /* 0x040fe40003f24070 */
[----:B------:R-:W-:Y:S01]  /*af80*/  ISETP.GT.U32.AND P2, PT, R29, R13, PT ;  /* 0x0000000d1d00720c */ /* 0x000fe20003f44070 */
[--C-:B------:R-:W-:Y:S02]  /*af90*/  @!P4 IMAD.IADD R4, R4, 0x1, -R29.reuse ;  /* 0x000000010404c824 */ /* 0x100fe400078e0a1d */
[--C-:B------:R-:W-:Y:S02]  /*afa0*/  @!P3 IMAD.IADD R5, R5, 0x1, -R29.reuse ;  /* 0x000000010505b824 */ /* 0x100fe400078e0a1d */
[--C-:B------:R-:W-:Y:S01]  /*afb0*/  @!P0 IMAD.IADD R12, R12, 0x1, -R29.reuse ;  /* 0x000000010c0c8824 */ /* 0x100fe200078e0a1d */
[----:B------:R-:W-:Y:S01]  /*afc0*/  ISETP.GT.U32.AND P0, PT, R29, R7, PT ;  /* 0x000000071d00720c */ /* 0x000fe20003f04070 */
[----:B------:R-:W-:Y:S04]  /*afd0*/  STL [R1+0x2d8], R27 ;  /* 0x0002d81b01007387 */ /* 0x000fe80000100800 */
[--C-:B------:R-:W-:Y:S01]  /*afe0*/  @!P1 IMAD.IADD R6, R6, 0x1, -R29.reuse ;  /* 0x0000000106069824 */ /* 0x100fe200078e0a1d */
[----:B------:R-:W-:Y:S01]  /*aff0*/  STL [R1+0x2dc], R2 ;  /* 0x0002dc0201007387 */ /* 0x000fe20000100800 */
[----:B------:R-:W-:-:S03]  /*b000*/  @!P2 IMAD.IADD R13, R13, 0x1, -R29 ;  /* 0x000000010d0da824 */ /* 0x000fc600078e0a1d */
[----:B------:R-:W-:Y:S04]  /*b010*/  STL [R1+0x2e0], R3 ;  /* 0x0002e00301007387 */ /* 0x000fe80000100800 */
[----:B------:R-:W-:Y:S04]  /*b020*/  STL [R1+0x2bc], R11 ;  /* 0x0002bc0b01007387 */ /* 0x000fe80000100800 */
[----:B------:R-:W-:Y:S04]  /*b030*/  STL [R1+0x2c0], R12 ;  /* 0x0002c00c01007387 */ /* 0x000fe80000100800 */
[----:B------:R0:W-:Y:S04]  /*b040*/  STL [R1+0x2c8], R18 ;  /* 0x0002c81201007387 */ /* 0x0001e80000100800 */
[----:B------:R1:W-:Y:S01]  /*b050*/  STL [R1+0x2c4], R13 ;  /* 0x0002c40d01007387 */ /* 0x0003e20000100800 */
[----:B------:R-:W-:-:S03]  /*b060*/  @!P0 IMAD.IADD R7, R7, 0x1, -R29 ;  /* 0x0000000107078824 */ /* 0x000fc600078e0a1d */
[----:B0-----:R-:W5:Y:S04]  /*b070*/  LDL.LU R18, [R1+0x288] ;  /* 0x0002880001127983 */ /* 0x001f680000300800 */
[----:B------:R-:W5:Y:S04]  /*b080*/  LDL.LU R2, [R1+0x28c] ;  /* 0x00028c0001027983 */ /* 0x000f680000300800 */
[----:B------:R-:W5:Y:S04]  /*b090*/  LDL.LU R11, [R1+0x290] ;  /* 0x00029000010b7983 */ /* 0x000f680000300800 */
[----:B------:R-:W5:Y:S04]  /*b0a0*/  LDL.LU R12, [R1+0x26c] ;  /* 0x00026c00010c7983 */ /* 0x000f680000300800 */
[----:B-1----:R-:W5:Y:S01]  /*b0b0*/  LDL.LU R13, [R1+0x270] ;  /* 0x00027000010d7983 */ /* 0x002f620000300800 */
[----:B---3--:R-:W-:-:S02]  /*b0c0*/  ISETP.GT.U32.AND P6, PT, R29, R20, PT ;  /* 0x000000141d00720c */ /* 0x008fc40003fc4070 */
        /* <DEDUP_REMOVED lines=8> */
[C---:B----4-:R-:W-:Y:S02]  /*b150*/  ISETP.GT.U32.AND P1, PT, R29.reuse, R10, PT ;  /* 0x0000000a1d00720c */ /* 0x050fe40003f24070 */
[----:B------:R-:W-:Y:S01]  /*b160*/  ISETP.GT.U32.AND P4, PT, R29, R5, PT ;  /* 0x000000051d00720c */ /* 0x000fe20003f84070 */
[----:B------:R-:W-:Y:S01]  /*b170*/  @!P3 IMAD.IADD R9, R9, 0x1, -R29 ;  /* 0x000000010909b824 */ /* 0x000fe200078e0a1d */
[C---:B------:R-:W-:Y:S02]  /*b180*/  ISETP.GT.U32.AND P3, PT, R29.reuse, R6, PT ;  /* 0x000000061d00720c */ /* 0x040fe40003f64070 */
[----:B------:R-:W-:-:S03]  /*b190*/  ISETP.GT.U32.AND P2, PT, R29, R15, PT ;  /* 0x0000000f1d00720c */ /* 0x000fc60003f44070 */
[--C-:B------:R-:W-:Y:S01]  /*b1a0*/  @!P6 IMAD.IADD R14, R14, 0x1, -R29.reuse ;  /* 0x000000010e0ee824 */ /* 0x100fe200078e0a1d */
[----:B------:R-:W-:Y:S01]  /*b1b0*/  ISETP.GT.U32.AND P0, PT, R29, R16, PT ;  /* 0x000000101d00720c */ /* 0x000fe20003f04070 */
[----:B------:R-:W-:-:S03]  /*b1c0*/  @!P5 IMAD.IADD R4, R4, 0x1, -R29 ;  /* 0x000000010404d824 */ /* 0x000fc600078e0a1d */
[----:B------:R0:W-:Y:S01]  /*b1d0*/  STL [R1+0x2cc], R14 ;  /* 0x0002cc0e01007387 */ /* 0x0001e20000100800 */
[--C-:B------:R-:W-:Y:S01]  /*b1e0*/  @!P1 IMAD.IADD R10, R10, 0x1, -R29.reuse ;  /* 0x000000010a0a9824 */ /* 0x100fe200078e0a1d */
[----:B------:R-:W-:Y:S01]  /*b1f0*/  ISETP.GT.U32.AND P1, PT, R29, R7, PT ;  /* 0x000000071d00720c */ /* 0x000fe20003f24070 */
[--C-:B------:R-:W-:Y:S02]  /*b200*/  @!P4 IMAD.IADD R5, R5, 0x1, -R29.reuse ;  /* 0x000000010505c824 */ /* 0x100fe400078e0a1d */
[--C-:B------:R-:W-:Y:S01]  /*b210*/  @!P3 IMAD.IADD R6, R6, 0x1, -R29.reuse ;  /* 0x000000010606b824 */ /* 0x100fe200078e0a1d */
[----:B0-----:R-:W2:Y:S04]  /*b220*/  LDL.LU R14, [R1+0x274] ;  /* 0x00027400010e7983 */ /* 0x001ea80000300800 */
[----:B------:R0:W-:Y:S01]  /*b230*/  STL [R1+0x2a8], R4 ;  /* 0x0002a80401007387 */ /* 0x0001e20000100800 */
[----:B------:R-:W-:-:S03]  /*b240*/  @!P2 IMAD.IADD R15, R15, 0x1, -R29 ;  /* 0x000000010f0fa824 */ /* 0x000fc600078e0a1d */
[----:B------:R-:W3:Y:S04]  /*b250*/  LDL.LU R27, [R1+0x278] ;  /* 0x00027800011b7983 */ /* 0x000ee80000300800 */
[----:B------:R1:W-:Y:S04]  /*b260*/  STL [R1+0x2ac], R5 ;  /* 0x0002ac0501007387 */ /* 0x0003e80000100800 */
[----:B------:R-:W4:Y:S01]  /*b270*/  LDL.LU R3, [R1+0x27c] ;  /* 0x00027c0001037983 */ /* 0x000f220000300800 */
[----:B------:R-:W-:-:S03]  /*b280*/  @!P0 IMAD.IADD R16, R16, 0x1, -R29 ;  /* 0x0000000110108824 */ /* 0x000fc600078e0a1d */
[----:B------:R-:W-:Y:S01]  /*b290*/  STL [R1+0x2b0], R6 ;  /* 0x0002b00601007387 */ /* 0x000fe20000100800 */
[----:B------:R-:W-:-:S03]  /*b2a0*/  ISETP.GT.U32.AND P0, PT, R29, R15, PT ;  /* 0x0000000f1d00720c */ /* 0x000fc60003f04070 */
[----:B0-----:R-:W2:Y:S01]  /*b2b0*/  LDL.LU R4, [R1+0x258] ;  /* 0x0002580001047983 */ /* 0x001ea20000300800 */
[----:B------:R-:W-:-:S03]  /*b2c0*/  @!P1 IMAD.IADD R7, R7, 0x1, -R29 ;  /* 0x0000000107079824 */ /* 0x000fc600078e0a1d */
[----:B-1----:R-:W2:Y:S04]  /*b2d0*/  LDL.LU R5, [R1+0x25c] ;  /* 0x00025c0001057983 */ /* 0x002ea80000300800 */
[----:B------:R0:W-:Y:S02]  /*b2e0*/  STL [R1+0x2b4], R7 ;  /* 0x0002b40701007387 */ /* 0x0001e40000100800 */
[----:B------:R-:W-:Y:S02]  /*b2f0*/  @!P0 IMAD.IADD R15, R15, 0x1, -R29 ;  /* 0x000000010f0f8824 */ /* 0x000fe400078e0a1d */
[----:B0-----:R-:W2:Y:S04]  /*b300*/  LDL.LU R7, [R1+0x260] ;  /* 0x0002600001077983 */ /* 0x001ea80000300800 */
[----:B------:R-:W2:Y:S04]  /*b310*/  LDL.LU R6, [R1+0x264] ;  /* 0x0002640001067983 */ /* 0x000ea80000300800 */
[----:B------:R0:W-:Y:S04]  /*b320*/  STL [R1+0x2b8], R15 ;  /* 0x0002b80f01007387 */ /* 0x0001e80000100800 */
[----:B0-----:R-:W2:Y:S01]  /*b330*/  LDL.LU R15, [R1+0x268] ;  /* 0x00026800010f7983 */ /* 0x001ea20000300800 */
[----:B-----5:R-:W-:-:S02]  /*b340*/  ISETP.GT.U32.AND P2, PT, R29, R17, PT ;  /* 0x000000111d00720c */ /* 0x020fc40003f44070 */
[----:B------:R-:W-:-:S11]  /*b350*/  ISETP.GT.U32.AND P5, PT, R29, R0, PT ;  /* 0x000000001d00720c */ /* 0x000fd60003fa4070 */
[--C-:B------:R-:W-:Y:S01]  /*b360*/  @!P2 IMAD.IADD R17, R17, 0x1, -R29.reuse ;  /* 0x000000011111a824 */ /* 0x100fe200078e0a1d */
[C---:B------:R-:W-:Y:S02]  /*b370*/  ISETP.GT.U32.AND P2, PT, R29.reuse, R20, PT ;  /* 0x000000141d00720c */ /* 0x040fe40003f44070 */
[C---:B------:R-:W-:Y:S02]  /*b380*/  ISETP.GT.U32.AND P4, PT, R29.reuse, R8, PT ;  /* 0x000000081d00720c */ /* 0x040fe40003f84070 */
[C---:B------:R-:W-:Y:S02]  /*b390*/  ISETP.GT.U32.AND P6, PT, R29.reuse, R17, PT ;  /* 0x000000111d00720c */ /* 0x040fe40003fc4070 */
[----:B------:R-:W-:Y:S01]  /*b3a0*/  ISETP.GT.U32.AND P3, PT, R29, R9, PT ;  /* 0x000000091d00720c */ /* 0x000fe20003f64070 */
[----:B------:R-:W-:-:S06]  /*b3b0*/  @!P5 IMAD.IADD R0, R0, 0x1, -R29 ;  /* 0x000000010000d824 */ /* 0x000fcc00078e0a1d */
[--C-:B------:R-:W-:Y:S01]  /*b3c0*/  @!P2 IMAD.IADD R20, R20, 0x1, -R29.reuse ;  /* 0x000000011414a824 */ /* 0x100fe200078e0a1d */
[C---:B------:R-:W-:Y:S02]  /*b3d0*/  ISETP.GT.U32.AND P2, PT, R29.reuse, R18, PT ;  /* 0x000000121d00720c */ /* 0x040fe40003f44070 */
[C---:B------:R-:W-:Y:S02]  /*b3e0*/  ISETP.GT.U32.AND P5, PT, R29.reuse, R2, PT ;  /* 0x000000021d00720c */ /* 0x040fe40003fa4070 */
[----:B------:R-:W-:Y:S01]  /*b3f0*/  ISETP.GT.U32.AND P1, PT, R29, R10, PT ;  /* 0x0000000a1d00720c */ /* 0x000fe20003f24070 */
[--C-:B------:R-:W-:Y:S01]  /*b400*/  @!P6 IMAD.IADD R17, R17, 0x1, -R29.reuse ;  /* 0x000000011111e824 */ /* 0x100fe200078e0a1d */
[C---:B------:R-:W-:Y:S01]  /*b410*/  ISETP.GT.U32.AND P0, PT, R29.reuse, R16, PT ;  /* 0x000000101d00720c */ /* 0x040fe20003f04070 */
[--C-:B------:R-:W-:Y:S01]  /*b420*/  @!P4 IMAD.IADD R8, R8, 0x1, -R29.reuse ;  /* 0x000000010808c824 */ /* 0x100fe200078e0a1d */
[----:B------:R-:W-:Y:S01]  /*b430*/  ISETP.GT.U32.AND P4, PT, R29, R11, PT ;  /* 0x0000000b1d00720c */ /* 0x000fe20003f84070 */
[----:B------:R-:W-:Y:S01]  /*b440*/  @!P3 IMAD.IADD R9, R9, 0x1, -R29 ;  /* 0x000000010909b824 */ /* 0x000fe200078e0a1d */
[----:B------:R-:W-:-:S03]  /*b450*/  ISETP.GT.U32.AND P3, PT, R29, R12, PT ;  /* 0x0000000c1d00720c */ /* 0x000fc60003f64070 */
[--C-:B------:R-:W-:Y:S02]  /*b460*/  @!P2 IMAD.IADD R18, R18, 0x1, -R29.reuse ;  /* 0x000000011212a824 */ /* 0x100fe400078e0a1d */
[--C-:B------:R-:W-:Y:S02]  /*b470*/  @!P5 IMAD.IADD R2, R2, 0x1, -R29.reuse ;  /* 0x000000010202d824 */ /* 0x100fe400078e0a1d */
[--C-:B------:R-:W-:Y:S01]  /*b480*/  @!P1 IMAD.IADD R10, R10, 0x1, -R29.reuse ;  /* 0x000000010a0a9824 */ /* 0x100fe200078e0a1d */
[----:B------:R-:W-:Y:S01]  /*b490*/  ISETP.GT.U32.AND P1, PT, R29, R13, PT ;  /* 0x0000000d1d00720c */ /* 0x000fe20003f24070 */
[--C-:B------:R-:W-:Y:S01]  /*b4a0*/  @!P0 IMAD.IADD R16, R16, 0x1, -R29.reuse ;  /* 0x0000000110108824 */ /* 0x100fe200078e0a1d */
[----:B------:R-:W-:Y:S01]  /*b4b0*/  STL [R1+0x294], R20 ;  /* 0x0002941401007387 */ /* 0x000fe20000100800 */
[--C-:B------:R-:W-:Y:S02]  /*b4c0*/  @!P4 IMAD.IADD R11, R11, 0x1, -R29.reuse ;  /* 0x000000010b0bc824 */ /* 0x100fe400078e0a1d */
[--C-:B------:R-:W-:Y:S01]  /*b4d0*/  @!P3 IMAD.IADD R12, R12, 0x1, -R29.reuse ;  /* 0x000000010c0cb824 */ /* 0x100fe200078e0a1d */
[----:B------:R-:W-:Y:S04]  /*b4e0*/  STL [R1+0x298], R0 ;  /* 0x0002980001007387 */ /* 0x000fe80000100800 */
[----:B------:R-:W-:Y:S04]  /*b4f0*/  STL [R1+0x29c], R8 ;  /* 0x00029c0801007387 */ /* 0x000fe80000100800 */
[----:B------:R-:W-:Y:S04]  /*b500*/  STL [R1+0x2a0], R9 ;  /* 0x0002a00901007387 */ /* 0x000fe80000100800 */
[----:B------:R-:W-:Y:S04]  /*b510*/  STL [R1+0x2a4], R10 ;  /* 0x0002a40a01007387 */ /* 0x000fe80000100800 */
[----:B------:R0:W-:Y:S01]  /*b520*/  STL [R1+0x284], R17 ;  /* 0x0002841101007387 */ /* 0x0001e20000100800 */
[----:B------:R-:W-:-:S03]  /*b530*/  @!P1 IMAD.IADD R13, R13, 0x1, -R29 ;  /* 0x000000010d0d9824 */ /* 0x000fc600078e0a1d */
[----:B------:R1:W-:Y:S04]  /*b540*/  STL [R1+0x280], R16 ;  /* 0x0002801001007387 */ /* 0x0003e80000100800 */
[----:B0-----:R-:W5:Y:S04]  /*b550*/  LDL.LU R17, [R1+0x244] ;  /* 0x0002440001117983 */ /* 0x001f680000300800 */
[----:B------:R-:W5:Y:S04]  /*b560*/  LDL.LU R8, [R1+0x248] ;  /* 0x0002480001087983 */ /* 0x000f680000300800 */
[----:B------:R-:W5:Y:S04]  /*b570*/  LDL.LU R9, [R1+0x24c] ;  /* 0x00024c0001097983 */ /* 0x000f680000300800 */
[----:B------:R-:W5:Y:S04]  /*b580*/  LDL.LU R10, [R1+0x250] ;  /* 0x00025000010a7983 */ /* 0x000f680000300800 */
[----:B-1----:R-:W5:Y:S01]  /*b590*/  LDL.LU R16, [R1+0x254] ;  /* 0x0002540001107983 */ /* 0x002f620000300800 */
[----:B---3--:R-:W-:-:S02]  /*b5a0*/  ISETP.GT.U32.AND P6, PT, R29, R27, PT ;  /* 0x0000001b1d00720c */ /* 0x008fc40003fc4070 */
[C---:B----4-:R-:W-:Y:S02]  /*b5b0*/  ISETP.GT.U32.AND P2, PT, R29.reuse, R3, PT ;  /* 0x000000031d00720c */ /* 0x050fe40003f44070 */
[----:B--2---:R-:W-:-:S09]  /*b5c0*/  ISETP.GT.U32.AND P5, PT, R29, R4, PT ;  /* 0x000000041d00720c */ /* 0x004fd20003fa4070 */
[--C-:B------:R-:W-:Y:S01]  /*b5d0*/  @!P6 IMAD.IADD R27, R27, 0x1, -R29.reuse ;  /* 0x000000011b1be824 */ /* 0x100fe200078e0a1d */
[C---:B------:R-:W-:Y:S02]  /*b5e0*/  ISETP.GT.U32.AND P0, PT, R29.reuse, R14, PT ;  /* 0x0000000e1d00720c */ /* 0x040fe40003f04070 */
[----:B------:R-:W-:Y:S01]  /*b5f0*/  ISETP.GT.U32.AND P6, PT, R29, R18, PT ;  /* 0x000000121d00720c */ /* 0x000fe20003fc4070 */
[--C-:B------:R-:W-:Y:S01]  /*b600*/  @!P2 IMAD.IADD R3, R3, 0x1, -R29.reuse ;  /* 0x000000010303a824 */ /* 0x100fe200078e0a1d */
[C---:B------:R-:W-:Y:S02]  /*b610*/  ISETP.GT.U32.AND P4, PT, R29.reuse, R5, PT ;  /* 0x000000051d00720c */ /* 0x040fe40003f84070 */
[C---:B------:R-:W-:Y:S01]  /*b620*/  ISETP.GT.U32.AND P2, PT, R29.reuse, R2, PT ;  /* 0x000000021d00720c */ /* 0x040fe20003f44070 */
[----:B------:R-:W-:Y:S01]  /*b630*/  @!P5 IMAD.IADD R4, R4, 0x1, -R29 ;  /* 0x000000010404d824 */ /* 0x000fe200078e0a1d */
[C---:B------:R-:W-:Y:S02]  /*b640*/  ISETP.GT.U32.AND P5, PT, R29.reuse, R11, PT ;  /* 0x0000000b1d00720c */ /* 0x040fe40003fa4070 */
[----:B------:R-:W-:-:S03]  /*b650*/  ISETP.GT.U32.AND P3, PT, R29, R7, PT ;  /* 0x000000071d00720c */ /* 0x000fc60003f64070 */
[--C-:B------:R-:W-:Y:S01]  /*b660*/  @!P0 IMAD.IADD R14, R14, 0x1, -R29.reuse ;  /* 0x000000010e0e8824 */ /* 0x100fe200078e0a1d */
[----:B------:R-:W-:Y:S01]  /*b670*/  ISETP.GT.U32.AND P1, PT, R29, R6, PT ;  /* 0x000000061d00720c */ /* 0x000fe20003f24070 */
[--C-:B------:R-:W-:Y:S02]  /*b680*/  @!P6 IMAD.IADD R18, R18, 0x1, -R29.reuse ;  /* 0x000000011212e824 */ /* 0x100fe400078e0a1d */
[--C-:B------:R-:W-:Y:S01]  /*b690*/  @!P4 IMAD.IADD R5, R5, 0x1, -R29.reuse ;  /* 0x000000010505c824 */ /* 0x100fe200078e0a1d */
[----:B------:R-:W-:Y:S01]  /*b6a0*/  ISETP.GT.U32.AND P4, PT, R29, R12, PT ;  /* 0x0000000c1d00720c */ /* 0x000fe20003f84070 */
[--C-:B------:R-:W-:Y:S01]  /*b6b0*/  @!P2 IMAD.IADD R2, R2, 0x1, -R29.reuse ;  /* 0x000000010202a824 */ /* 0x100fe200078e0a1d */
[----:B------:R0:W-:Y:S03]  /*b6c0*/  STL [R1+0x288], R18 ;  /* 0x0002881201007387 */ /* 0x0001e60000100800 */
[----:B------:R-:W-:Y:S01]  /*b6d0*/  @!P3 IMAD.IADD R7, R7, 0x1, -R29 ;  /* 0x000000010707b824 */ /* 0x000fe200078e0a1d */
[----:B------:R-:W-:-:S02]  /*b6e0*/  ISETP.GT.U32.AND P3, PT, R29, R13, PT ;  /* 0x0000000d1d00720c */ /* 0x000fc40003f64070 */
[----:B------:R-:W-:Y:S01]  /*b6f0*/  ISETP.GT.U32.AND P0, PT, R29, R15, PT ;  /* 0x0000000f1d00720c */ /* 0x000fe20003f04070 */
[--C-:B------:R-:W-:Y:S01]  /*b700*/  @!P5 IMAD.IADD R11, R11, 0x1, -R29.reuse ;  /* 0x000000010b0bd824 */ /* 0x100fe200078e0a1d */
[----:B0-----:R-:W2:Y:S04]  /*b710*/  LDL.LU R18, [R1+0x230] ;  /* 0x0002300001127983 */ /* 0x001ea80000300800 */
[----:B------:R-:W3:Y:S01]  /*b720*/  LDL.LU R20, [R1+0x234] ;  /* 0x0002340001147983 */ /* 0x000ee20000300800 */
[----:B------:R-:W-:-:S03]  /*b730*/  @!P1 IMAD.IADD R6, R6, 0x1, -R29 ;  /* 0x0000000106069824 */ /* 0x000fc600078e0a1d */
[----:B------:R0:W-:Y:S01]  /*b740*/  STL [R1+0x28c], R2 ;  /* 0x00028c0201007387 */ /* 0x0001e20000100800 */
[----:B------:R-:W-:-:S03]  /*b750*/  ISETP.GT.U32.AND P1, PT, R29, R14, PT ;  /* 0x0000000e1d00720c */ /* 0x000fc60003f24070 */
[----:B------:R-:W4:Y:S01]  /*b760*/  LDL.LU R0, [R1+0x238] ;  /* 0x0002380001007983 */ /* 0x000f220000300800 */
[----:B------:R-:W-:-:S03]  /*b770*/  @!P0 IMAD.IADD R15, R15, 0x1, -R29 ;  /* 0x000000010f0f8824 */ /* 0x000fc600078e0a1d */
[----:B------:R1:W-:Y:S01]  /*b780*/  STL [R1+0x290], R11 ;  /* 0x0002900b01007387 */ /* 0x0003e20000100800 */
[----:B------:R-:W-:-:S03]  /*b790*/  ISETP.GT.U32.AND P0, PT, R29, R27, PT ;  /* 0x0000001b1d00720c */ /* 0x000fc60003f04070 */
[----:B0-----:R-:W2:Y:S01]  /*b7a0*/  LDL.LU R2, [R1+0x23c] ;  /* 0x00023c0001027983 */ /* 0x001ea20000300800 */
[----:B------:R-:W-:Y:S01]  /*b7b0*/  ISETP.GT.U32.AND P2, PT, R29, R3, PT ;  /* 0x000000031d00720c */ /* 0x000fe20003f44070 */
[--C-:B------:R-:W-:Y:S01]  /*b7c0*/  @!P3 IMAD.IADD R13, R13, 0x1, -R29.reuse ;  /* 0x000000010d0db824 */ /* 0x100fe200078e0a1d */
[C---:B------:R-:W-:Y:S01]  /*b7d0*/  ISETP.GT.U32.AND P5, PT, R29.reuse, R4, PT ;  /* 0x000000041d00720c */ /* 0x040fe20003fa4070 */
[----:B-1----:R-:W2:Y:S01]  /*b7e0*/  LDL.LU R11, [R1+0x240] ;  /* 0x00024000010b7983 */ /* 0x002ea20000300800 */
[--C-:B------:R-:W-:Y:S01]  /*b7f0*/  @!P4 IMAD.IADD R12, R12, 0x1, -R29.reuse ;  /* 0x000000010c0cc824 */ /* 0x100fe200078e0a1d */
[C---:B------:R-:W-:Y:S02]  /*b800*/  ISETP.GT.U32.AND P3, PT, R29.reuse, R7, PT ;  /* 0x000000071d00720c */ /* 0x040fe40003f64070 */
[----:B------:R-:W-:Y:S01]  /*b810*/  ISETP.GT.U32.AND P4, PT, R29, R5, PT ;  /* 0x000000051d00720c */ /* 0x000fe20003f84070 */
[--C-:B------:R-:W-:Y:S01]  /*b820*/  @!P1 IMAD.IADD R14, R14, 0x1, -R29.reuse ;  /* 0x000000010e0e9824 */ /* 0x100fe200078e0a1d */
[----:B------:R0:W-:Y:S01]  /*b830*/  STL [R1+0x26c], R12 ;  /* 0x00026c0c01007387 */ /* 0x0001e20000100800 */
[----:B------:R-:W-:-:S03]  /*b840*/  @!P0 IMAD.IADD R27, R27, 0x1, -R29 ;  /* 0x000000011b1b8824 */ /* 0x000fc600078e0a1d */
[--C-:B------:R-:W-:Y:S02]  /*b850*/  @!P2 IMAD.IADD R3, R3, 0x1, -R29.reuse ;  /* 0x000000010303a824 */ /* 0x100fe400078e0a1d */
[--C-:B------:R-:W-:Y:S01]  /*b860*/  @!P5 IMAD.IADD R4, R4, 0x1, -R29.reuse ;  /* 0x000000010404d824 */ /* 0x100fe200078e0a1d */
[----:B0-----:R-:W2:Y:S02]  /*b870*/  LDL.LU R12, [R1+0x21c] ;  /* 0x00021c00010c7983 */ /* 0x001ea40000300800 */
[--C-:B------:R-:W-:Y:S02]  /*b880*/  @!P3 IMAD.IADD R7, R7, 0x1, -R29.reuse ;  /* 0x000000010707b824 */ /* 0x100fe400078e0a1d */
[----:B------:R0:W-:Y:S01]  /*b890*/  STL [R1+0x270], R13 ;  /* 0x0002700d01007387 */ /* 0x0001e20000100800 */
[----:B------:R-:W-:-:S03]  /*b8a0*/  @!P4 IMAD.IADD R5, R5, 0x1, -R29 ;  /* 0x000000010505c824 */ /* 0x000fc600078e0a1d */
[----:B0-----:R-:W2:Y:S04]  /*b8b0*/  LDL.LU R13, [R1+0x220] ;  /* 0x00022000010d7983 */ /* 0x001ea80000300800 */
[----:B------:R0:W-:Y:S04]  /*b8c0*/  STL [R1+0x274], R14 ;  /* 0x0002740e01007387 */ /* 0x0001e80000100800 */
[----:B0-----:R-:W2:Y:S04]  /*b8d0*/  LDL.LU R14, [R1+0x224] ;  /* 0x00022400010e7983 */ /* 0x001ea80000300800 */
[----:B------:R-:W-:Y:S04]  /*b8e0*/  STL [R1+0x278], R27 ;  /* 0x0002781b01007387 */ /* 0x000fe80000100800 */
[----:B------:R-:W-:Y:S04]  /*b8f0*/  STL [R1+0x27c], R3 ;  /* 0x00027c0301007387 */ /* 0x000fe80000100800 */
[----:B------:R-:W-:Y:S04]  /*b900*/  STL [R1+0x258], R4 ;  /* 0x0002580401007387 */ /* 0x000fe80000100800 */
[----:B------:R0:W-:Y:S04]  /*b910*/  STL [R1+0x260], R7 ;  /* 0x0002600701007387 */ /* 0x0001e80000100800 */
[----:B------:R-:W-:Y:S04]  /*b920*/  STL [R1+0x25c], R5 ;  /* 0x00025c0501007387 */ /* 0x000fe80000100800 */
[----:B0-----:R-:W2:Y:S01]  /*b930*/  LDL R7, [R1+0x1bb8] ;  /* 0x001bb80001077983 */ /* 0x001ea20000100800 */
[----:B------:R-:W-:-:S02]  /*b940*/  ISETP.GT.U32.AND P6, PT, R29, R15, PT ;  /* 0x0000000f1d00720c */ /* 0x000fc40003fc4070 */
[C---:B-----5:R-:W-:Y:S02]  /*b950*/  ISETP.GT.U32.AND P0, PT, R29.reuse, R17, PT ;  /* 0x000000111d00720c */ /* 0x060fe40003f04070 */
[C---:B------:R-:W-:Y:S02]  /*b960*/  ISETP.GT.U32.AND P2, PT, R29.reuse, R8, PT ;  /* 0x000000081d00720c */ /* 0x040fe40003f44070 */
[C---:B------:R-:W-:Y:S02]  /*b970*/  ISETP.GT.U32.AND P5, PT, R29.reuse, R9, PT ;  /* 0x000000091d00720c */ /* 0x040fe40003fa4070 */
[----:B------:R-:W-:-:S05]  /*b980*/  ISETP.GT.U32.AND P4, PT, R29, R10, PT ;  /* 0x0000000a1d00720c */ /* 0x000fca0003f84070 */
[--C-:B------:R-:W-:Y:S02]  /*b990*/  @!P6 IMAD.IADD R15, R15, 0x1, -R29.reuse ;  /* 0x000000010f0fe824 */ /* 0x100fe400078e0a1d */
[--C-:B------:R-:W-:Y:S01]  /*b9a0*/  @!P0 IMAD.IADD R17, R17, 0x1, -R29.reuse ;  /* 0x0000000111118824 */ /* 0x100fe200078e0a1d */
[----:B------:R-:W-:Y:S01]  /*b9b0*/  ISETP.GT.U32.AND P1, PT, R29, R6, PT ;  /* 0x000000061d00720c */ /* 0x000fe20003f24070 */
[--C-:B------:R-:W-:Y:S02]  /*b9c0*/  @!P2 IMAD.IADD R8, R8, 0x1, -R29.reuse ;  /* 0x000000010808a824 */ /* 0x100fe400078e0a1d */
[--C-:B------:R-:W-:Y:S02]  /*b9d0*/  @!P5 IMAD.IADD R9, R9, 0x1, -R29.reuse ;  /* 0x000000010909d824 */ /* 0x100fe400078e0a1d */
[--C-:B------:R-:W-:Y:S01]  /*b9e0*/  @!P4 IMAD.IADD R10, R10, 0x1, -R29.reuse ;  /* 0x000000010a0ac824 */ /* 0x100fe200078e0a1d */
[----:B------:R-:W-:Y:S01]  /*b9f0*/  ISETP.GT.U32.AND P3, PT, R29, R16, PT ;  /* 0x000000101d00720c */ /* 0x000fe20003f64070 */
[----:B------:R0:W-:Y:S06]  /*ba00*/  STL [R1+0x268], R15 ;  /* 0x0002680f01007387 */ /* 0x0001ec0000100800 */
[----:B------:R-:W-:-:S05]  /*ba10*/  @!P1 IMAD.IADD R6, R6, 0x1, -R29 ;  /* 0x0000000106069824 */ /* 0x000fca00078e0a1d */
[----:B------:R1:W-:Y:S04]  /*ba20*/  STL [R1+0x264], R6 ;  /* 0x0002640601007387 */ /* 0x0003e80000100800 */
[----:B0-----:R-:W5:Y:S04]  /*ba30*/  LDL.LU R15, [R1+0x228] ;  /* 0x00022800010f7983 */ /* 0x001f680000300800 */
[----:B------:R-:W5:Y:S04]  /*ba40*/  LDL.LU R3, [R1+0x22c] ;  /* 0x00022c0001037983 */ /* 0x000f680000300800 */
[----:B------:R-:W5:Y:S01]  /*ba50*/  LDL.LU R5, [R1+0x208] ;  /* 0x0002080001057983 */ /* 0x000f620000300800 */
[----:B------:R-:W-:-:S03]  /*ba60*/  @!P3 IMAD.IADD R16, R16, 0x1, -R29 ;  /* 0x000000011010b824 */ /* 0x000fc600078e0a1d */
[----:B-1----:R-:W5:Y:S01]  /*ba70*/  LDL.LU R6, [R1+0x20c] ;  /* 0x00020c0001067983 */ /* 0x002f620000300800 */
[C---:B---3--:R-:W-:Y:S02]  /*ba80*/  ISETP.GT.U32.AND P6, PT, R29.reuse, R20, PT ;  /* 0x000000141d00720c */ /* 0x048fe40003fc4070 */
[C---:B----4-:R-:W-:Y:S02]  /*ba90*/  ISETP.GT.U32.AND P0, PT, R29.reuse, R0, PT ;  /* 0x000000001d00720c */ /* 0x050fe40003f04070 */
[C---:B--2---:R-:W-:Y:S02]  /*baa0*/  ISETP.GT.U32.AND P2, PT, R29.reuse, R2, PT ;  /* 0x000000021d00720c */ /* 0x044fe40003f44070 */
        /* <DEDUP_REMOVED lines=11> */
[--C-:B------:R-:W-:Y:S02]  /*bb60*/  @!P0 IMAD.IADD R8, R8, 0x1, -R29.reuse ;  /* 0x0000000108088824 */ /* 0x100fe400078e0a1d */
[--C-:B------:R-:W-:Y:S02]  /*bb70*/  @!P2 IMAD.IADD R9, R9, 0x1, -R29.reuse ;  /* 0x000000010909a824 */ /* 0x100fe400078e0a1d */
[--C-:B------:R-:W-:Y:S02]  /*bb80*/  @!P5 IMAD.IADD R10, R10, 0x1, -R29.reuse ;  /* 0x000000010a0ad824 */ /* 0x100fe400078e0a1d */
[----:B------:R-:W-:Y:S01]  /*bb90*/  @!P4 IMAD.IADD R12, R12, 0x1, -R29 ;  /* 0x000000010c0cc824 */ /* 0x000fe200078e0a1d */
[----:B------:R-:W-:-:S13]  /*bba0*/  ISETP.GT.U32.AND P4, PT, R29, R16, PT ;  /* 0x000000101d00720c */ /* 0x000fda0003f84070 */
[----:B------:R-:W-:Y:S01]  /*bbb0*/  @!P4 IMAD.IADD R16, R16, 0x1, -R29 ;  /* 0x000000011010c824 */ /* 0x000fe200078e0a1d */
[----:B------:R-:W-:Y:S02]  /*bbc0*/  IABS R22, R7 ;  /* 0x0000000700167213 */ /* 0x000fe40000000000 */
[----:B------:R-:W2:Y:S04]  /*bbd0*/  LDL.LU R7, [R1+0x210] ;  /* 0x0002100001077983 */ /* 0x000ea80000300800 */
[----:B------:R0:W-:Y:S04]  /*bbe0*/  STL [R1+0x244], R17 ;  /* 0x0002441101007387 */ /* 0x0001e80000100800 */
[----:B0-----:R-:W3:Y:S04]  /*bbf0*/  LDL.LU R17, [R1+0x214] ;  /* 0x0002140001117983 */ /* 0x001ee80000300800 */
[----:B------:R0:W-:Y:S04]  /*bc00*/  STL [R1+0x248], R8 ;  /* 0x0002480801007387 */ /* 0x0001e80000100800 */
[----:B------:R-:W4:Y:S04]  /*bc10*/  LDL.LU R27, [R1+0x218] ;  /* 0x00021800011b7983 */ /* 0x000f280000300800 */
[----:B------:R1:W-:Y:S04]  /*bc20*/  STL [R1+0x24c], R9 ;  /* 0x00024c0901007387 */ /* 0x0003e80000100800 */
[----:B------:R-:W3:Y:S04]  /*bc30*/  LDL.LU R4, [R1+0x1f4] ;  /* 0x0001f40001047983 */ /* 0x000ee80000300800 */
[----:B------:R5:W-:Y:S04]  /*bc40*/  STL [R1+0x250], R10 ;  /* 0x0002500a01007387 */ /* 0x000be80000100800 */
[----:B0-----:R-:W3:Y:S04]  /*bc50*/  LDL.LU R8, [R1+0x1f8] ;  /* 0x0001f80001087983 */ /* 0x001ee80000300800 */
[----:B-1----:R-:W3:Y:S04]  /*bc60*/  LDL.LU R9, [R1+0x1fc] ;  /* 0x0001fc0001097983 */ /* 0x002ee80000300800 */
[----:B------:R0:W-:Y:S04]  /*bc70*/  STL [R1+0x254], R16 ;  /* 0x0002541001007387 */ /* 0x0001e80000100800 */
[----:B-----5:R-:W5:Y:S01]  /*bc80*/  LDL.LU R10, [R1+0x200] ;  /* 0x00020000010a7983 */ /* 0x020f620000300800 */
[----:B------:R-:W-:-:S02]  /*bc90*/  ISETP.GT.U32.AND P1, PT, R29, R18, PT ;  /* 0x000000121d00720c */ /* 0x000fc40003f24070 */
[C---:B------:R-:W-:Y:S02]  /*bca0*/  ISETP.GT.U32.AND P3, PT, R29.reuse, R13, PT ;  /* 0x0000000d1d00720c */ /* 0x040fe40003f64070 */
[C---:B------:R-:W-:Y:S01]  /*bcb0*/  ISETP.GT.U32.AND P0, PT, R29.reuse, R0, PT ;  /* 0x000000001d00720c */ /* 0x040fe20003f04070 */
[----:B0-----:R-:W5:Y:S08]  /*bcc0*/  LDL.LU R16, [R1+0x204] ;  /* 0x0002040001107983 */ /* 0x001f700000300800 */
[--C-:B------:R-:W-:Y:S01]  /*bcd0*/  @!P1 IMAD.IADD R18, R18, 0x1, -R29.reuse ;  /* 0x0000000112129824 */ /* 0x100fe200078e0a1d */
[----:B------:R-:W-:Y:S01]  /*bce0*/  ISETP.GT.U32.AND P1, PT, R29, R14, PT ;  /* 0x0000000e1d00720c */ /* 0x000fe20003f24070 */
[----:B------:R-:W-:Y:S01]  /*bcf0*/  @!P3 IMAD.IADD R13, R13, 0x1, -R29 ;  /* 0x000000010d0db824 */ /* 0x000fe200078e0a1d */
[----:B------:R-:W-:-:S02]  /*bd00*/  ISETP.GT.U32.AND P2, PT, R29, R2, PT ;  /* 0x000000021d00720c */ /* 0x000fc40003f44070 */
[----:B------:R-:W-:-:S09]  /*bd10*/  ISETP.GT.U32.AND P3, PT, R29, R18, PT ;  /* 0x000000121d00720c */ /* 0x000fd20003f64070 */
[--C-:B------:R-:W-:Y:S01]  /*bd20*/  @!P1 IMAD.IADD R14, R14, 0x1, -R29.reuse ;  /* 0x000000010e0e9824 */ /* 0x100fe200078e0a1d */
[C---:B------:R-:W-:Y:S01]  /*bd30*/  ISETP.GT.U32.AND P1, PT, R29.reuse, R20, PT ;  /* 0x000000141d00720c */ /* 0x040fe20003f24070 */
[--C-:B------:R-:W-:Y:S01]  /*bd40*/  @!P0 IMAD.IADD R0, R0, 0x1, -R29.reuse ;  /* 0x0000000100008824 */ /* 0x100fe200078e0a1d */
[C---:B------:R-:W-:Y:S02]  /*bd50*/  ISETP.GT.U32.AND P5, PT, R29.reuse, R11, PT ;  /* 0x0000000b1d00720c */ /* 0x040fe40003fa4070 */
[C---:B------:R-:W-:Y:S01]  /*bd60*/  ISETP.GT.U32.AND P6, PT, R29.reuse, R14, PT ;  /* 0x0000000e1d00720c */ /* 0x040fe20003fc4070 */
[--C-:B------:R-:W-:Y:S01]  /*bd70*/  @!P3 IMAD.IADD R18, R18, 0x1, -R29.reuse ;  /* 0x000000011212b824 */ /* 0x100fe200078e0a1d */
[C---:B------:R-:W-:Y:S01]  /*bd80*/  ISETP.GT.U32.AND P0, PT, R29.reuse, R3, PT ;  /* 0x000000031d00720c */ /* 0x040fe20003f04070 */
[----:B------:R-:W-:Y:S01]  /*bd90*/  @!P2 IMAD.IADD R2, R2, 0x1, -R29 ;  /* 0x000000010202a824 */ /* 0x000fe200078e0a1d */
[----:B------:R-:W-:-:S05]  /*bda0*/  ISETP.GT.U32.AND P2, PT, R29, R5, PT ;  /* 0x000000051d00720c */ /* 0x000fca0003f44070 */
[--C-:B------:R-:W-:Y:S01]  /*bdb0*/  @!P1 IMAD.IADD R20, R20, 0x1, -R29.reuse ;  /* 0x0000000114149824 */ /* 0x100fe200078e0a1d */
[C---:B------:R-:W-:Y:S01]  /*bdc0*/  ISETP.GT.U32.AND P1, PT, R29.reuse, R15, PT ;  /* 0x0000000f1d00720c */ /* 0x040fe20003f24070 */
[----:B------:R0:W-:Y:S02]  /*bdd0*/  STL [R1+0x230], R18 ;  /* 0x0002301201007387 */ /* 0x0001e40000100800 */
[--C-:B------:R-:W-:Y:S01]  /*bde0*/  @!P6 IMAD.IADD R14, R14, 0x1, -R29.reuse ;  /* 0x000000010e0ee824 */ /* 0x100fe200078e0a1d */
[----:B------:R-:W-:Y:S01]  /*bdf0*/  ISETP.GT.U32.AND P4, PT, R29, R12, PT ;  /* 0x0000000c1d00720c */ /* 0x000fe20003f84070 */
[----:B------:R-:W-:Y:S01]  /*be00*/  @!P5 IMAD.IADD R11, R11, 0x1, -R29 ;  /* 0x000000010b0bd824 */ /* 0x000fe200078e0a1d */
[----:B0-----:R-:W5:Y:S01]  /*be10*/  LDL.LU R18, [R1+0x1dc] ;  /* 0x0001dc0001127983 */ /* 0x001f620000300800 */
[----:B------:R-:W-:-:S06]  /*be20*/  ISETP.GT.U32.AND P5, PT, R29, R6, PT ;  /* 0x000000061d00720c */ /* 0x000fcc0003fa4070 */
[--C-:B------:R-:W-:Y:S02]  /*be30*/  @!P1 IMAD.IADD R15, R15, 0x1, -R29.reuse ;  /* 0x000000010f0f9824 */ /* 0x100fe400078e0a1d */
[--C-:B------:R-:W-:Y:S01]  /*be40*/  @!P0 IMAD.IADD R3, R3, 0x1, -R29.reuse ;  /* 0x0000000103038824 */ /* 0x100fe200078e0a1d */
[----:B------:R-:W-:Y:S01]  /*be50*/  ISETP.GT.U32.AND P3, PT, R29, R13, PT ;  /* 0x0000000d1d00720c */ /* 0x000fe20003f64070 */
[--C-:B------:R-:W-:Y:S02]  /*be60*/  @!P2 IMAD.IADD R5, R5, 0x1, -R29.reuse ;  /* 0x000000010505a824 */ /* 0x100fe400078e0a1d */
[--C-:B------:R-:W-:Y:S01]  /*be70*/  @!P4 IMAD.IADD R12, R12, 0x1, -R29.reuse ;  /* 0x000000010c0cc824 */ /* 0x100fe200078e0a1d */
[----:B------:R-:W-:Y:S01]  /*be80*/  STL [R1+0x234], R20 ;  /* 0x0002341401007387 */ /* 0x000fe20000100800 */
[----:B------:R-:W-:-:S03]  /*be90*/  @!P5 IMAD.IADD R6, R6, 0x1, -R29 ;  /* 0x000000010606d824 */ /* 0x000fc600078e0a1d */
[----:B------:R-:W-:Y:S05]  /*bea0*/  STL [R1+0x238], R0 ;  /* 0x0002380001007387 */ /* 0x000fea0000100800 */
[----:B------:R-:W-:Y:S01]  /*beb0*/  @!P3 IMAD.IADD R13, R13, 0x1, -R29 ;  /* 0x000000010d0db824 */ /* 0x000fe200078e0a1d */
[----:B------:R-:W-:Y:S04]  /*bec0*/  STL [R1+0x23c], R2 ;  /* 0x00023c0201007387 */ /* 0x000fe80000100800 */
[----:B------:R0:W-:Y:S04]  /*bed0*/  STL [R1+0x240], R11 ;  /* 0x0002400b01007387 */ /* 0x0001e80000100800 */
[----:B------:R1:W-:Y:S04]  /*bee0*/  STL [R1+0x21c], R12 ;  /* 0x00021c0c01007387 */ /* 0x0003e80000100800 */
[----:B0-----:R-:W5:Y:S04]  /*bef0*/  LDL.LU R11, [R1+0x1e0] ;  /* 0x0001e000010b7983 */ /* 0x001f680000300800 */
[----:B------:R0:W-:Y:S04]  /*bf00*/  STL [R1+0x220], R13 ;  /* 0x0002200d01007387 */ /* 0x0001e80000100800 */
[----:B------:R-:W5:Y:S04]  /*bf10*/  LDL.LU R0, [R1+0x1e4] ;  /* 0x0001e40001007983 */ /* 0x000f680000300800 */
[----:B-1----:R-:W5:Y:S04]  /*bf20*/  LDL.LU R12, [R1+0x1e8] ;  /* 0x0001e800010c7983 */ /* 0x002f680000300800 */
[----:B------:R1:W-:Y:S04]  /*bf30*/  STL [R1+0x224], R14 ;  /* 0x0002240e01007387 */ /* 0x0003e80000100800 */
[----:B0-----:R-:W5:Y:S04]  /*bf40*/  LDL.LU R13, [R1+0x1ec] ;  /* 0x0001ec00010d7983 */ /* 0x001f680000300800 */
[----:B-1----:R-:W5:Y:S01]  /*bf50*/  LDL.LU R14, [R1+0x1c4] ;  /* 0x0001c400010e7983 */ /* 0x002f620000300800 */
[----:B--2---:R-:W-:-:S02]  /*bf60*/  ISETP.GT.U32.AND P4, PT, R29, R7, PT ;  /* 0x000000071d00720c */ /* 0x004fc40003f84070 */
[C---:B----4-:R-:W-:Y:S02]  /*bf70*/  ISETP.GT.U32.AND P6, PT, R29.reuse, R27, PT ;  /* 0x0000001b1d00720c */ /* 0x050fe40003fc4070 */
[C---:B---3--:R-:W-:Y:S02]  /*bf80*/  ISETP.GT.U32.AND P1, PT, R29.reuse, R4, PT ;  /* 0x000000041d00720c */ /* 0x048fe40003f24070 */
[C---:B------:R-:W-:Y:S02]  /*bf90*/  ISETP.GT.U32.AND P0, PT, R29.reuse, R8, PT ;  /* 0x000000081d00720c */ /* 0x040fe40003f04070 */
[----:B------:R-:W-:-:S07]  /*bfa0*/  ISETP.GT.U32.AND P2, PT, R29, R9, PT ;  /* 0x000000091d00720c */ /* 0x000fce0003f44070 */
[--C-:B------:R-:W-:Y:S01]  /*bfb0*/  @!P6 IMAD.IADD R27, R27, 0x1, -R29.reuse ;  /* 0x000000011b1be824 */ /* 0x100fe200078e0a1d */
[C---:B------:R-:W-:Y:S01]  /*bfc0*/  ISETP.GT.U32.AND P6, PT, R29.reuse, R15, PT ;  /* 0x0000000f1d00720c */ /* 0x040fe20003fc4070 */
[--C-:B------:R-:W-:Y:S01]  /*bfd0*/  @!P1 IMAD.IADD R4, R4, 0x1, -R29.reuse ;  /* 0x0000000104049824 */ /* 0x100fe200078e0a1d */
[C---:B------:R-:W-:Y:S01]  /*bfe0*/  ISETP.GT.U32.AND P1, PT, R29.reuse, R3, PT ;  /* 0x000000031d00720c */ /* 0x040fe20003f24070 */
[--C-:B------:R-:W-:Y:S01]  /*bff0*/  @!P0 IMAD.IADD R8, R8, 0x1, -R29.reuse ;  /* 0x0000000108088824 */ /* 0x100fe200078e0a1d */
[C---:B------:R-:W-:Y:S02]  /*c000*/  ISETP.GT.U32.AND P0, PT, R29.reuse, R5, PT ;  /* 0x000000051d00720c */ /* 0x040fe40003f04070 */
[----:B-----5:R-:W-:Y:S01]  /*c010*/  ISETP.GT.U32.AND P5, PT, R29, R10, PT ;  /* 0x0000000a1d00720c */ /* 0x020fe20003fa4070 */
[----:B------:R-:W-:Y:S01]  /*c020*/  @!P2 IMAD.IADD R9, R9, 0x1, -R29 ;  /* 0x000000010909a824 */ /* 0x000fe200078e0a1d */
[----:B------:R-:W-:-:S05]  /*c030*/  ISETP.GT.U32.AND P2, PT, R29, R6, PT ;  /* 0x000000061d00720c */ /* 0x000fca0003f44070 */
[--C-:B------:R-:W-:Y:S02]  /*c040*/  @!P6 IMAD.IADD R15, R15, 0x1, -R29.reuse ;  /* 0x000000010f0fe824 */ /* 0x100fe400078e0a1d */
[--C-:B------:R-:W-:Y:S02]  /*c050*/  @!P4 IMAD.IADD R7, R7, 0x1, -R29.reuse ;  /* 0x000000010707c824 */ /* 0x100fe400078e0a1d */
[--C-:B------:R-:W-:Y:S01]  /*c060*/  @!P1 IMAD.IADD R3, R3, 0x1, -R29.reuse ;  /* 0x0000000103039824 */ /* 0x100fe200078e0a1d */
        /* <DEDUP_REMOVED lines=9> */
[----:B------:R-:W4:Y:S04]  /*c100*/  LDL.LU R2, [R1+0x1d4] ;  /* 0x0001d40001027983 */ /* 0x000f280000300800 */
[----:B------:R5:W-:Y:S04]  /*c110*/  STL [R1+0x20c], R6 ;  /* 0x00020c0601007387 */ /* 0x000be80000100800 */
[----:B0-----:R-:W2:Y:S04]  /*c120*/  LDL.LU R3, [R1+0x1d8] ;  /* 0x0001d80001037983 */ /* 0x001ea80000300800 */
[----:B-1----:R-:W2:Y:S01]  /*c130*/  LDL.LU R5, [R1+0x1b0] ;  /* 0x0001b00001057983 */ /* 0x002ea20000300800 */
[----:B------:R-:W-:-:S05]  /*c140*/  @!P5 IMAD.IADD R7, R7, 0x1, -R29 ;  /* 0x000000010707d824 */ /* 0x000fca00078e0a1d */
[----:B------:R0:W-:Y:S04]  /*c150*/  STL [R1+0x210], R7 ;  /* 0x0002100701007387 */ /* 0x0001e80000100800 */
[----:B-----5:R-:W5:Y:S04]  /*c160*/  LDL.LU R6, [R1+0x1b4] ;  /* 0x0001b40001067983 */ /* 0x020f680000300800 */
[----:B0-----:R-:W5:Y:S01]  /*c170*/  LDL.LU R7, [R1+0x1b8] ;  /* 0x0001b80001077983 */ /* 0x001f620000300800 */
[C---:B------:R-:W-:Y:S02]  /*c180*/  ISETP.GT.U32.AND P3, PT, R29.reuse, R17, PT ;  /* 0x000000111d00720c */ /* 0x040fe40003f64070 */
[----:B------:R-:W-:-:S11]  /*c190*/  ISETP.GT.U32.AND P4, PT, R29, R16, PT ;  /* 0x000000101d00720c */ /* 0x000fd60003f84070 */
[--C-:B------:R-:W-:Y:S01]  /*c1a0*/  @!P3 IMAD.IADD R17, R17, 0x1, -R29.reuse ;  /* 0x000000011111b824 */ /* 0x100fe200078e0a1d */
[C---:B------:R-:W-:Y:S01]  /*c1b0*/  ISETP.GT.U32.AND P3, PT, R29.reuse, R18, PT ;  /* 0x000000121d00720c */ /* 0x040fe20003f64070 */
[----:B------:R-:W-:Y:S01]  /*c1c0*/  @!P4 IMAD.IADD R16, R16, 0x1, -R29 ;  /* 0x000000011010c824 */ /* 0x000fe200078e0a1d */
[C---:B------:R-:W-:Y:S02]  /*c1d0*/  ISETP.GT.U32.AND P1, PT, R29.reuse, R4, PT ;  /* 0x000000041d00720c */ /* 0x040fe40003f24070 */
[C---:B------:R-:W-:Y:S02]  /*c1e0*/  ISETP.GT.U32.AND P4, PT, R29.reuse, R17, PT ;  /* 0x000000111d00720c */ /* 0x040fe40003f84070 */
[----:B------:R-:W-:-:S07]  /*c1f0*/  ISETP.GT.U32.AND P0, PT, R29, R8, PT ;  /* 0x000000081d00720c */ /* 0x000fce0003f04070 */
[--C-:B------:R-:W-:Y:S01]  /*c200*/  @!P3 IMAD.IADD R18, R18, 0x1, -R29.reuse ;  /* 0x000000011212b824 */ /* 0x100fe200078e0a1d */
[----:B------:R-:W-:Y:S01]  /*c210*/  ISETP.GT.U32.AND P3, PT, R29, R27, PT ;  /* 0x0000001b1d00720c */ /* 0x000fe20003f64070 */
[----:B------:R-:W-:-:S03]  /*c220*/  @!P1 IMAD.IADD R4, R4, 0x1, -R29 ;  /* 0x0000000104049824 */ /* 0x000fc600078e0a1d */
[----:B------:R-:W-:Y:S01]  /*c230*/  ISETP.GT.U32.AND P6, PT, R29, R18, PT ;  /* 0x000000121d00720c */ /* 0x000fe20003fc4070 */
[----:B------:R-:W-:Y:S01]  /*c240*/  @!P4 IMAD.IADD R17, R17, 0x1, -R29 ;  /* 0x000000011111c824 */ /* 0x000fe200078e0a1d */
[C---:B------:R-:W-:Y:S02]  /*c250*/  ISETP.GT.U32.AND P2, PT, R29.reuse, R9, PT ;  /* 0x000000091d00720c */ /* 0x040fe40003f44070 */
[----:B------:R-:W-:-:S05]  /*c260*/  ISETP.GT.U32.AND P1, PT, R29, R0, PT ;  /* 0x000000001d00720c */ /* 0x000fca0003f24070 */
[--C-:B------:R-:W-:Y:S01]  /*c270*/  @!P3 IMAD.IADD R27, R27, 0x1, -R29.reuse ;  /* 0x000000011b1bb824 */ /* 0x100fe200078e0a1d */
[C---:B------:R-:W-:Y:S01]  /*c280*/  ISETP.GT.U32.AND P3, PT, R29.reuse, R11, PT ;  /* 0x0000000b1d00720c */ /* 0x040fe20003f64070 */
[--C-:B------:R-:W-:Y:S01]  /*c290*/  @!P0 IMAD.IADD R8, R8, 0x1, -R29.reuse ;  /* 0x0000000108088824 */ /* 0x100fe200078e0a1d */
[C---:B------:R-:W-:Y:S01]  /*c2a0*/  ISETP.GT.U32.AND P5, PT, R29.reuse, R10, PT ;  /* 0x0000000a1d00720c */ /* 0x040fe20003fa4070 */
[----:B------:R0:W-:Y:S01]  /*c2b0*/  STL [R1+0x214], R17 ;  /* 0x0002141101007387 */ /* 0x0001e20000100800 */
[C---:B------:R-:W-:Y:S01]  /*c2c0*/  ISETP.GT.U32.AND P0, PT, R29.reuse, R12, PT ;  /* 0x0000000c1d00720c */ /* 0x040fe20003f04070 */
[--C-:B------:R-:W-:Y:S01]  /*c2d0*/  @!P6 IMAD.IADD R18, R18, 0x1, -R29.reuse ;  /* 0x000000011212e824 */ /* 0x100fe200078e0a1d */
[----:B------:R-:W-:Y:S01]  /*c2e0*/  ISETP.GT.U32.AND P4, PT, R29, R16, PT ;  /* 0x000000101d00720c */ /* 0x000fe20003f84070 */
[----:B0-----:R-:W5:Y:S06]  /*c2f0*/  LDL.LU R17, [R1+0x1bc] ;  /* 0x0001bc0001117983 */ /* 0x001f6c0000300800 */
[----:B------:R-:W-:-:S02]  /*c300*/  @!P3 IMAD.IADD R11, R11, 0x1, -R29 ;  /* 0x000000010b0bb824 */ /* 0x000fc400078e0a1d */
[--C-:B------:R-:W-:Y:S01]  /*c310*/  @!P2 IMAD.IADD R9, R9, 0x1, -R29.reuse ;  /* 0x000000010909a824 */ /* 0x100fe200078e0a1d */
[C---:B------:R-:W-:Y:S01]  /*c320*/  ISETP.GT.U32.AND P2, PT, R29.reuse, R13, PT ;  /* 0x0000000d1d00720c */ /* 0x040fe20003f44070 */
[--C-:B------:R-:W-:Y:S02]  /*c330*/  @!P1 IMAD.IADD R0, R0, 0x1, -R29.reuse ;  /* 0x0000000100009824 */ /* 0x100fe400078e0a1d */
[--C-:B------:R-:W-:Y:S01]  /*c340*/  @!P5 IMAD.IADD R10, R10, 0x1, -R29.reuse ;  /* 0x000000010a0ad824 */ /* 0x100fe200078e0a1d */
[----:B------:R-:W-:Y:S01]  /*c350*/  ISETP.GT.U32.AND P5, PT, R29, R14, PT ;  /* 0x0000000e1d00720c */ /* 0x000fe20003fa4070 */
[--C-:B------:R-:W-:Y:S01]  /*c360*/  @!P0 IMAD.IADD R12, R12, 0x1, -R29.reuse ;  /* 0x000000010c0c8824 */ /* 0x100fe200078e0a1d */
[----:B------:R-:W-:Y:S01]  /*c370*/  STL [R1+0x218], R27 ;  /* 0x0002181b01007387 */ /* 0x000fe20000100800 */
[----:B------:R-:W-:-:S03]  /*c380*/  @!P4 IMAD.IADD R16, R16, 0x1, -R29 ;  /* 0x000000011010c824 */ /* 0x000fc600078e0a1d */
[----:B------:R-:W-:Y:S03]  /*c390*/  STL [R1+0x1f4], R4 ;  /* 0x0001f40401007387 */ /* 0x000fe60000100800 */
[--C-:B------:R-:W-:Y:S01]  /*c3a0*/  @!P2 IMAD.IADD R13, R13, 0x1, -R29.reuse ;  /* 0x000000010d0da824 */ /* 0x100fe200078e0a1d */
[----:B------:R-:W-:Y:S03]  /*c3b0*/  STL [R1+0x1f8], R8 ;  /* 0x0001f80801007387 */ /* 0x000fe60000100800 */
[----:B------:R-:W-:Y:S01]  /*c3c0*/  @!P5 IMAD.IADD R14, R14, 0x1, -R29 ;  /* 0x000000010e0ed824 */ /* 0x000fe200078e0a1d */
[----:B------:R-:W-:Y:S04]  /*c3d0*/  STL [R1+0x1fc], R9 ;  /* 0x0001fc0901007387 */ /* 0x000fe80000100800 */
[----:B------:R-:W-:Y:S04]  /*c3e0*/  STL [R1+0x200], R10 ;  /* 0x0002000a01007387 */ /* 0x000fe80000100800 */
[----:B------:R0:W-:Y:S04]  /*c3f0*/  STL [R1+0x204], R16 ;  /* 0x0002041001007387 */ /* 0x0001e80000100800 */
[----:B0-----:R-:W5:Y:S04]  /*c400*/  LDL R16, [R1+0xf74] ;  /* 0x000f740001107983 */ /* 0x001f680000100800 */
[----:B------:R0:W-:Y:S04]  /*c410*/  STL [R1+0x1dc], R18 ;  /* 0x0001dc1201007387 */ /* 0x0001e80000100800 */
[----:B0-----:R-:W5:Y:S04]  /*c420*/  LDL.LU R18, [R1+0x1c0] ;  /* 0x0001c00001127983 */ /* 0x001f680000300800 */
[----:B------:R-:W5:Y:S04]  /*c430*/  LDL.LU R4, [R1+0x19c] ;  /* 0x00019c0001047983 */ /* 0x000f680000300800 */
[----:B------:R-:W5:Y:S04]  /*c440*/  LDL.LU R8, [R1+0x1a0] ;  /* 0x0001a00001087983 */ /* 0x000f680000300800 */
[----:B------:R-:W5:Y:S04]  /*c450*/  LDL.LU R9, [R1+0x1a4] ;  /* 0x0001a40001097983 */ /* 0x000f680000300800 */
[----:B------:R-:W5:Y:S01]  /*c460*/  LDL.LU R10, [R1+0x1a8] ;  /* 0x0001a800010a7983 */ /* 0x000f620000300800 */
[----:B---3--:R-:W-:-:S02]  /*c470*/  ISETP.GT.U32.AND P6, PT, R29, R20, PT ;  /* 0x000000141d00720c */ /* 0x008fc40003fc4070 */
[C---:B----4-:R-:W-:Y:S02]  /*c480*/  ISETP.GT.U32.AND P3, PT, R29.reuse, R2, PT ;  /* 0x000000021d00720c */ /* 0x050fe40003f64070 */
[C---:B--2---:R-:W-:Y:S02]  /*c490*/  ISETP.GT.U32.AND P1, PT, R29.reuse, R3, PT ;  /* 0x000000031d00720c */ /* 0x044fe40003f24070 */
[----:B------:R-:W-:-:S07]  /*c4a0*/  ISETP.GT.U32.AND P0, PT, R29, R5, PT ;  /* 0x000000051d00720c */ /* 0x000fce0003f04070 */
[--C-:B------:R-:W-:Y:S01]  /*c4b0*/  @!P6 IMAD.IADD R20, R20, 0x1, -R29.reuse ;  /* 0x000000011414e824 */ /* 0x100fe200078e0a1d */
[C---:B------:R-:W-:Y:S01]  /*c4c0*/  ISETP.GT.U32.AND P6, PT, R29.reuse, R11, PT ;  /* 0x0000000b1d00720c */ /* 0x040fe20003fc4070 */
[--C-:B------:R-:W-:Y:S01]  /*c4d0*/  @!P3 IMAD.IADD R2, R2, 0x1, -R29.reuse ;  /* 0x000000010202b824 */ /* 0x100fe200078e0a1d */
[C---:B------:R-:W-:Y:S02]  /*c4e0*/  ISETP.GT.U32.AND P4, PT, R29.reuse, R15, PT ;  /* 0x0000000f1d00720c */ /* 0x040fe40003f84070 */
[----:B------:R-:W-:Y:S01]  /*c4f0*/  ISETP.GT.U32.AND P3, PT, R29, R0, PT ;  /* 0x000000001d00720c */ /* 0x000fe20003f64070 */
[--C-:B------:R-:W-:Y:S01]  /*c500*/  @!P1 IMAD.IADD R3, R3, 0x1, -R29.reuse ;  /* 0x0000000103039824 */ /* 0x100fe200078e0a1d */
[C---:B-----5:R-:W-:Y:S02]  /*c510*/  ISETP.GT.U32.AND P2, PT, R29.reuse, R6, PT ;  /* 0x000000061d00720c */ /* 0x060fe40003f44070 */
[----:B------:R-:W-:Y:S01]  /*c520*/  ISETP.GT.U32.AND P1, PT, R29, R12, PT ;  /* 0x0000000c1d00720c */ /* 0x000fe20003f24070 */
[----:B------:R-:W-:Y:S01]  /*c530*/  @!P0 IMAD.IADD R5, R5, 0x1, -R29 ;  /* 0x0000000105058824 */ /* 0x000fe200078e0a1d */
[----:B------:R-:W-:-:S02]  /*c540*/  ISETP.GT.U32.AND P0, PT, R29, R13, PT ;  /* 0x0000000d1d00720c */ /* 0x000fc40003f04070 */
[----:B------:R-:W-:Y:S01]  /*c550*/  ISETP.GT.U32.AND P5, PT, R29, R7, PT ;  /* 0x000000071d00720c */ /* 0x000fe20003fa4070 */
[--C-:B------:R-:W-:Y:S02]  /*c560*/  @!P6 IMAD.IADD R11, R11, 0x1, -R29.reuse ;  /* 0x000000010b0be824 */ /* 0x100fe400078e0a1d */
[--C-:B------:R-:W-:Y:S02]  /*c570*/  @!P4 IMAD.IADD R15, R15, 0x1, -R29.reuse ;  /* 0x000000010f0fc824 */ /* 0x100fe400078e0a1d */
[--C-:B------:R-:W-:Y:S01]  /*c580*/  @!P3 IMAD.IADD R0, R0, 0x1, -R29.reuse ;  /* 0x000000010000b824 */ /* 0x100fe200078e0a1d */
[----:B------:R0:W-:Y:S01]  /*c590*/  STL [R1+0x1e0], R11 ;  /* 0x0001e00b01007387 */ /* 0x0001e20000100800 */
[--C-:B------:R-:W-:Y:S01]  /*c5a0*/  @!P2 IMAD.IADD R6, R6, 0x1, -R29.reuse ;  /* 0x000000010606a824 */ /* 0x100fe200078e0a1d */
[----:B------:R-:W-:Y:S01]  /*c5b0*/  ISETP.GT.U32.AND P2, PT, R29, R14, PT ;  /* 0x0000000e1d00720c */ /* 0x000fe20003f44070 */
[--C-:B------:R-:W-:Y:S02]  /*c5c0*/  @!P1 IMAD.IADD R12, R12, 0x1, -R29.reuse ;  /* 0x000000010c0c9824 */ /* 0x100fe400078e0a1d */
[----:B------:R-:W-:-:S02]  /*c5d0*/  @!P0 IMAD.IADD R13, R13, 0x1, -R29 ;  /* 0x000000010d0d8824 */ /* 0x000fc400078e0a1d */
[--C-:B------:R-:W-:Y:S01]  /*c5e0*/  @!P5 IMAD.IADD R7, R7, 0x1, -R29.reuse ;  /* 0x000000010707d824 */ /* 0x100fe200078e0a1d */
[----:B------:R-:W-:Y:S01]  /*c5f0*/  ISETP.GT.U32.AND P5, PT, R29, R15, PT ;  /* 0x0000000f1d00720c */ /* 0x000fe20003fa4070 */
[----:B0-----:R-:W2:Y:S04]  /*c600*/  LDL.LU R11, [R1+0x1ac] ;  /* 0x0001ac00010b7983 */ /* 0x001ea80000300800 */
[----:B------:R0:W-:Y:S04]  /*c610*/  STL [R1+0x1e4], R0 ;  /* 0x0001e40001007387 */ /* 0x0001e80000100800 */
[----:B------:R-:W3:Y:S04]  /*c620*/  LDL.LU R27, [R1+0x180] ;  /* 0x00018000011b7983 */ /* 0x000ee80000300800 */
[----:B------:R1:W-:Y:S04]  /*c630*/  STL [R1+0x1e8], R12 ;  /* 0x0001e80c01007387 */ /* 0x0003e80000100800 */
[----:B0-----:R-:W4:Y:S04]  /*c640*/  LDL.LU R0, [R1+0x184] ;  /* 0x0001840001007983 */ /* 0x001f280000300800 */
[----:B------:R0:W-:Y:S04]  /*c650*/  STL [R1+0x1ec], R13 ;  /* 0x0001ec0d01007387 */ /* 0x0001e80000100800 */
[----:B-1----:R-:W5:Y:S01]  /*c660*/  LDL.LU R12, [R1+0x188] ;  /* 0x00018800010c7983 */ /* 0x002f620000300800 */
[----:B------:R-:W-:-:S03]  /*c670*/  @!P2 IMAD.IADD R14, R14, 0x1, -R29 ;  /* 0x000000010e0ea824 */ /* 0x000fc600078e0a1d */
[----:B0-----:R-:W2:Y:S01]  /*c680*/  LDL.LU R13, [R1+0x18c] ;  /* 0x00018c00010d7983 */ /* 0x001ea20000300800 */
[----:B------:R-:W-:-:S03]  /*c690*/  @!P5 IMAD.IADD R15, R15, 0x1, -R29 ;  /* 0x000000010f0fd824 */ /* 0x000fc600078e0a1d */
[----:B------:R0:W-:Y:S04]  /*c6a0*/  STL [R1+0x1c4], R14 ;  /* 0x0001c40e01007387 */ /* 0x0001e80000100800 */
[----:B0-----:R-:W2:Y:S04]  /*c6b0*/  LDL.LU R14, [R1+0x190] ;  /* 0x00019000010e7983 */ /* 0x001ea80000300800 */
[----:B------:R0:W-:Y:S04]  /*c6c0*/  STL [R1+0x1cc], R15 ;  /* 0x0001cc0f01007387 */ /* 0x0001e80000100800 */
[----:B0-----:R-:W2:Y:S01]  /*c6d0*/  LDL.LU R15, [R1+0x168] ;  /* 0x00016800010f7983 */ /* 0x001ea20000300800 */
[----:B------:R-:W-:-:S02]  /*c6e0*/  ISETP.GT.U32.AND P4, PT, R29, R17, PT ;  /* 0x000000111d00720c */ /* 0x000fc40003f84070 */
[C---:B------:R-:W-:Y:S02]  /*c6f0*/  ISETP.GT.U32.AND P3, PT, R29.reuse, R2, PT ;  /* 0x000000021d00720c */ /* 0x040fe40003f64070 */
[----:B------:R-:W-:-:S09]  /*c700*/  ISETP.GT.U32.AND P1, PT, R29, R3, PT ;  /* 0x000000031d00720c */ /* 0x000fd20003f24070 */
[----:B------:R-:W-:Y:S01]  /*c710*/  @!P4 IMAD.IADD R17, R17, 0x1, -R29 ;  /* 0x000000011111c824 */ /* 0x000fe200078e0a1d */
[----:B------:R-:W-:-:S04]  /*c720*/  ISETP.GT.U32.AND P4, PT, R29, R20, PT ;  /* 0x000000141d00720c */ /* 0x000fc80003f84070 */
[C---:B------:R-:W-:Y:S01]  /*c730*/  ISETP.GT.U32.AND P6, PT, R29.reuse, R17, PT ;  /* 0x000000111d00720c */ /* 0x040fe20003fc4070 */
[----:B------:R-:W-:Y:S01]  /*c740*/  @!P3 IMAD.IADD R2, R2, 0x1, -R29 ;  /* 0x000000010202b824 */ /* 0x000fe200078e0a1d */
[C---:B------:R-:W-:Y:S02]  /*c750*/  ISETP.GT.U32.AND P0, PT, R29.reuse, R5, PT ;  /* 0x000000051d00720c */ /* 0x040fe40003f04070 */
[----:B------:R-:W-:-:S05]  /*c760*/  ISETP.GT.U32.AND P2, PT, R29, R6, PT ;  /* 0x000000061d00720c */ /* 0x000fca0003f44070 */
[--C-:B------:R-:W-:Y:S02]  /*c770*/  @!P4 IMAD.IADD R20, R20, 0x1, -R29.reuse ;  /* 0x000000011414c824 */ /* 0x100fe400078e0a1d */
[--C-:B------:R-:W-:Y:S01]  /*c780*/  @!P1 IMAD.IADD R3, R3, 0x1, -R29.reuse ;  /* 0x0000000103039824 */ /* 0x100fe200078e0a1d */
[C---:B------:R-:W-:Y:S02]  /*c790*/  ISETP.GT.U32.AND P4, PT, R29.reuse, R18, PT ;  /* 0x000000121d00720c */ /* 0x040fe40003f84070 */
[C---:B------:R-:W-:Y:S02]  /*c7a0*/  ISETP.GT.U32.AND P3, PT, R29.reuse, R4, PT ;  /* 0x000000041d00720c */ /* 0x040fe40003f64070 */
[----:B------:R-:W-:Y:S02]  /*c7b0*/  IABS R21, R16 ;  /* 0x0000001000157213 */ /* 0x000fe40000000000 */
[----:B------:R-:W-:Y:S01]  /*c7c0*/  ISETP.GT.U32.AND P1, PT, R29, R8, PT ;  /* 0x000000081d00720c */ /* 0x000fe20003f24070 */
[----:B------:R-:W2:Y:S01]  /*c7d0*/  LDL.LU R16, [R1+0x170] ;  /* 0x0001700001107983 */ /* 0x000ea20000300800 */
[--C-:B------:R-:W-:Y:S01]  /*c7e0*/  @!P6 IMAD.IADD R17, R17, 0x1, -R29.reuse ;  /* 0x000000011111e824 */ /* 0x100fe200078e0a1d */
[----:B------:R-:W-:Y:S01]  /*c7f0*/  ISETP.GT.U32.AND P5, PT, R29, R7, PT ;  /* 0x000000071d00720c */ /* 0x000fe20003fa4070 */
[----:B------:R-:W-:-:S03]  /*c800*/  @!P0 IMAD.IADD R5, R5, 0x1, -R29 ;  /* 0x0000000105058824 */ /* 0x000fc600078e0a1d */
[--C-:B------:R-:W-:Y:S01]  /*c810*/  @!P4 IMAD.IADD R18, R18, 0x1, -R29.reuse ;  /* 0x000000011212c824 */ /* 0x100fe200078e0a1d */
[C---:B------:R-:W-:Y:S01]  /*c820*/  ISETP.GT.U32.AND P0, PT, R29.reuse, R9, PT ;  /* 0x000000091d00720c */ /* 0x040fe20003f04070 */
[--C-:B------:R-:W-:Y:S01]  /*c830*/  @!P2 IMAD.IADD R6, R6, 0x1, -R29.reuse ;  /* 0x000000010606a824 */ /* 0x100fe200078e0a1d */
[----:B------:R-:W-:Y:S01]  /*c840*/  ISETP.GT.U32.AND P2, PT, R29, R10, PT ;  /* 0x0000000a1d00720c */ /* 0x000fe20003f44070 */
[--C-:B------:R-:W-:Y:S02]  /*c850*/  @!P3 IMAD.IADD R4, R4, 0x1, -R29.reuse ;  /* 0x000000010404b824 */ /* 0x100fe400078e0a1d */
[----:B------:R-:W-:-:S03]  /*c860*/  @!P1 IMAD.IADD R8, R8, 0x1, -R29 ;  /* 0x0000000108089824 */ /* 0x000fc600078e0a1d */
[--C-:B------:R-:W-:Y:S01]  /*c870*/  @!P5 IMAD.IADD R7, R7, 0x1, -R29.reuse ;  /* 0x000000010707d824 */ /* 0x100fe200078e0a1d */
        /* <DEDUP_REMOVED lines=8> */
[----:B------:R1:W-:Y:S04]  /*c900*/  STL [R1+0x1b8], R7 ;  /* 0x0001b80701007387 */ /* 0x0003e80000100800 */
[----:B0-----:R-:W2:Y:S04]  /*c910*/  LDL.LU R17, [R1+0x174] ;  /* 0x0001740001117983 */ /* 0x001ea80000300800 */
[----:B------:R-:W2:Y:S04]  /*c920*/  LDL.LU R2, [R1+0x178] ;  /* 0x0001780001027983 */ /* 0x000ea80000300800 */
[----:B------:R-:W2:Y:S04]  /*c930*/  LDL.LU R5, [R1+0x17c] ;  /* 0x00017c0001057983 */ /* 0x000ea80000300800 */
[----:B------:R-:W2:Y:S04]  /*c940*/  LDL.LU R6, [R1+0x148] ;  /* 0x0001480001067983 */ /* 0x000ea80000300800 */
[----:B-1----:R-:W2:Y:S01]  /*c950*/  LDL.LU R7, [R1+0x14c] ;  /* 0x00014c0001077983 */ /* 0x002ea20000300800 */
[----:B---3--:R-:W-:-:S02]  /*c960*/  ISETP.GT.U32.AND P6, PT, R29, R27, PT ;  /* 0x0000001b1d00720c */ /* 0x008fc40003fc4070 */
[C---:B----4-:R-:W-:Y:S02]  /*c970*/  ISETP.GT.U32.AND P4, PT, R29.reuse, R0, PT ;  /* 0x000000001d00720c */ /* 0x050fe40003f84070 */
[C---:B-----5:R-:W-:Y:S02]  /*c980*/  ISETP.GT.U32.AND P3, PT, R29.reuse, R12, PT ;  /* 0x0000000c1d00720c */ /* 0x060fe40003f64070 */
[----:B--2---:R-:W-:-:S07]  /*c990*/  ISETP.GT.U32.AND P1, PT, R29, R13, PT ;  /* 0x0000000d1d00720c */ /* 0x004fce0003f24070 */
[--C-:B------:R-:W-:Y:S01]  /*c9a0*/  @!P6 IMAD.IADD R27, R27, 0x1, -R29.reuse ;  /* 0x000000011b1be824 */ /* 0x100fe200078e0a1d */
[C---:B------:R-:W-:Y:S01]  /*c9b0*/  ISETP.GT.U32.AND P5, PT, R29.reuse, R11, PT ;  /* 0x0000000b1d00720c */ /* 0x040fe20003fa4070 */
[--C-:B------:R-:W-:Y:S01]  /*c9c0*/  @!P4 IMAD.IADD R0, R0, 0x1, -R29.reuse ;  /* 0x000000010000c824 */ /* 0x100fe200078e0a1d */
[C---:B------:R-:W-:Y:S02]  /*c9d0*/  ISETP.GT.U32.AND P6, PT, R29.reuse, R18, PT ;  /* 0x000000121d00720c */ /* 0x040fe40003fc4070 */
[C---:B------:R-:W-:Y:S01]  /*c9e0*/  ISETP.GT.U32.AND P4, PT, R29.reuse, R4, PT ;  /* 0x000000041d00720c */ /* 0x040fe20003f84070 */
[--C-:B------:R-:W-:Y:S01]  /*c9f0*/  @!P3 IMAD.IADD R12, R12, 0x1, -R29.reuse ;  /* 0x000000010c0cb824 */ /* 0x100fe200078e0a1d */
[C---:B------:R-:W-:Y:S02]  /*ca00*/  ISETP.GT.U32.AND P3, PT, R29.reuse, R8, PT ;  /* 0x000000081d00720c */ /* 0x040fe40003f64070 */
[----:B------:R-:W-:Y:S01]  /*ca10*/  ISETP.GT.U32.AND P0, PT, R29, R14, PT ;  /* 0x0000000e1d00720c */ /* 0x000fe20003f04070 */
[----:B------:R-:W-:Y:S01]  /*ca20*/  @!P1 IMAD.IADD R13, R13, 0x1, -R29 ;  /* 0x000000010d0d9824 */ /* 0x000fe200078e0a1d */
[----:B------:R-:W-:-:S03]  /*ca30*/  ISETP.GT.U32.AND P1, PT, R29, R9, PT ;  /* 0x000000091d00720c */ /* 0x000fc60003f24070 */
[--C-:B------:R-:W-:Y:S02]  /*ca40*/  @!P5 IMAD.IADD R11, R11, 0x1, -R29.reuse ;  /* 0x000000010b0bd824 */ /* 0x100fe400078e0a1d */
[--C-:B------:R-:W-:Y:S01]  /*ca50*/  @!P6 IMAD.IADD R18, R18, 0x1, -R29.reuse ;  /* 0x000000011212e824 */ /* 0x100fe200078e0a1d */
[----:B------:R-:W-:Y:S01]  /*ca60*/  ISETP.GT.U32.AND P2, PT, R29, R15, PT ;  /* 0x0000000f1d00720c */ /* 0x000fe20003f44070 */
[----:B------:R-:W-:-:S04]  /*ca70*/  @!P4 IMAD.IADD R4, R4, 0x1, -R29 ;  /* 0x000000010404c824 */ /* 0x000fc800078e0a1d */
[--C-:B------:R-:W-:Y:S01]  /*ca80*/  @!P0 IMAD.IADD R14, R14, 0x1, -R29.reuse ;  /* 0x000000010e0e8824 */ /* 0x100fe200078e0a1d */
[----:B------:R-:W-:Y:S01]  /*ca90*/  ISETP.GT.U32.AND P0, PT, R29, R10, PT ;  /* 0x0000000a1d00720c */ /* 0x000fe20003f04070 */
[----:B------:R0:W-:Y:S01]  /*caa0*/  STL [R1+0x1c0], R18 ;  /* 0x0001c01201007387 */ /* 0x0001e20000100800 */
[--C-:B------:R-:W-:Y:S02]  /*cab0*/  @!P3 IMAD.IADD R8, R8, 0x1, -R29.reuse ;  /* 0x000000010808b824 */ /* 0x100fe400078e0a1d */
[----:B------:R-:W-:-:S03]  /*cac0*/  @!P1 IMAD.IADD R9, R9, 0x1, -R29 ;  /* 0x0000000109099824 */ /* 0x000fc600078e0a1d */
[--C-:B------:R-:W-:Y:S01]  /*cad0*/  @!P2 IMAD.IADD R15, R15, 0x1, -R29.reuse ;  /* 0x000000010f0fa824 */ /* 0x100fe200078e0a1d */
[----:B------:R-:W-:Y:S01]  /*cae0*/  ISETP.GT.U32.AND P2, PT, R29, R11, PT ;  /* 0x0000000b1d00720c */ /* 0x000fe20003f44070 */
[----:B0-----:R-:W2:Y:S04]  /*caf0*/  LDL.LU R18, [R1+0x150] ;  /* 0x0001500001127983 */ /* 0x001ea80000300800 */
[----:B------:R0:W-:Y:S04]  /*cb00*/  STL [R1+0x19c], R4 ;  /* 0x00019c0401007387 */ /* 0x0001e80000100800 */
[----:B------:R-:W3:Y:S04]  /*cb10*/  LDL.LU R20, [R1+0x154] ;  /* 0x0001540001147983 */ /* 0x000ee80000300800 */
[----:B------:R1:W-:Y:S04]  /*cb20*/  STL [R1+0x1a0], R8 ;  /* 0x0001a00801007387 */ /* 0x0003e80000100800 */
[----:B------:R-:W4:Y:S04]  /*cb30*/  LDL.LU R3, [R1+0x158] ;  /* 0x0001580001037983 */ /* 0x000f280000300800 */
[----:B------:R-:W-:Y:S04]  /*cb40*/  STL [R1+0x1a4], R9 ;  /* 0x0001a40901007387 */ /* 0x000fe80000100800 */
[----:B0-----:R-:W5:Y:S01]  /*cb50*/  LDL.LU R4, [R1+0x134] ;  /* 0x0001340001047983 */ /* 0x001f620000300800 */
[----:B------:R-:W-:-:S02]  /*cb60*/  @!P0 IMAD.IADD R10, R10, 0x1, -R29 ;  /* 0x000000010a0a8824 */ /* 0x000fc400078e0a1d */
[----:B------:R-:W-:Y:S01]  /*cb70*/  @!P2 IMAD.IADD R11, R11, 0x1, -R29 ;  /* 0x000000010b0ba824 */ /* 0x000fe200078e0a1d */
[----:B-1----:R-:W2:Y:S04]  /*cb80*/  LDL.LU R8, [R1+0x138] ;  /* 0x0001380001087983 */ /* 0x002ea80000300800 */
[----:B------:R-:W-:Y:S04]  /*cb90*/  STL [R1+0x1a8], R10 ;  /* 0x0001a80a01007387 */ /* 0x000fe80000100800 */
[----:B------:R0:W-:Y:S04]  /*cba0*/  STL [R1+0x1ac], R11 ;  /* 0x0001ac0b01007387 */ /* 0x0001e80000100800 */
[----:B0-----:R-:W2:Y:S04]  /*cbb0*/  LDL.LU R11, [R1+0x13c] ;  /* 0x00013c00010b7983 */ /* 0x001ea80000300800 */
[----:B------:R-:W2:Y:S04]  /*cbc0*/  LDL.LU R9, [R1+0x140] ;  /* 0x0001400001097983 */ /* 0x000ea80000300800 */
[----:B------:R-:W2:Y:S01]  /*cbd0*/  LDL.LU R10, [R1+0x144] ;  /* 0x00014400010a7983 */ /* 0x000ea20000300800 */
[----:B------:R-:W-:-:S02]  /*cbe0*/  ISETP.GT.U32.AND P5, PT, R29, R16, PT ;  /* 0x000000101d00720c */ /* 0x000fc40003fa4070 */
        /* <DEDUP_REMOVED lines=10> */
[C---:B------:R-:W-:Y:S01]  /*cc90*/  ISETP.GT.U32.AND P0, PT, R29.reuse, R14, PT ;  /* 0x0000000e1d00720c */ /* 0x040fe20003f04070 */
        /* <DEDUP_REMOVED lines=10> */
[--C-:B------:R-:W-:Y:S02]  /*cd40*/  @!P2 IMAD.IADD R15, R15, 0x1, -R29.reuse ;  /* 0x000000010f0fa824 */ /* 0x100fe400078e0a1d */
[--C-:B------:R-:W-:Y:S02]  /*cd50*/  @!P3 IMAD.IADD R5, R5, 0x1, -R29.reuse ;  /* 0x000000010505b824 */ /* 0x100fe400078e0a1d */
[--C-:B------:R-:W-:Y:S01]  /*cd60*/  @!P1 IMAD.IADD R6, R6, 0x1, -R29.reuse ;  /* 0x0000000106069824 */ /* 0x100fe200078e0a1d */
[----:B------:R-:W-:Y:S04]  /*cd70*/  STL [R1+0x180], R27 ;  /* 0x0001801b01007387 */ /* 0x000fe80000100800 */
[----:B------:R-:W-:Y:S04]  /*cd80*/  STL [R1+0x184], R0 ;  /* 0x0001840001007387 */ /* 0x000fe80000100800 */
[----:B------:R0:W-:Y:S04]  /*cd90*/  STL [R1+0x188], R12 ;  /* 0x0001880c01007387 */ /* 0x0001e80000100800 */
[----:B------:R1:W-:Y:S01]  /*cda0*/  STL [R1+0x18c], R13 ;  /* 0x00018c0d01007387 */ /* 0x0003e20000100800 */
[----:B------:R-:W-:-:S03]  /*cdb0*/  @!P0 IMAD.IADD R7, R7, 0x1, -R29 ;  /* 0x0000000107078824 */ /* 0x000fc600078e0a1d */
[----:B------:R1:W-:Y:S04]  /*cdc0*/  STL [R1+0x190], R14 ;  /* 0x0001900e01007387 */ /* 0x0003e80000100800 */
[----:B0-----:R-:W2:Y:S04]  /*cdd0*/  LDL.LU R12, [R1+0x10c] ;  /* 0x00010c00010c7983 */ /* 0x001ea80000300800 */
[----:B------:R0:W-:Y:S04]  /*cde0*/  STL [R1+0x168], R15 ;  /* 0x0001680f01007387 */ /* 0x0001e80000100800 */
[----:B-1----:R-:W2:Y:S04]  /*cdf0*/  LDL.LU R13, [R1+0x110] ;  /* 0x00011000010d7983 */ /* 0x002ea80000300800 */
[----:B------:R-:W2:Y:S04]  /*ce00*/  LDL.LU R14, [R1+0x114] ;  /* 0x00011400010e7983 */ /* 0x000ea80000300800 */
[----:B------:R1:W-:Y:S04]  /*ce10*/  STL [R1+0x170], R16 ;  /* 0x0001701001007387 */ /* 0x0003e80000100800 */
[----:B0-----:R-:W2:Y:S04]  /*ce20*/  LDL.LU R15, [R1+0x118] ;  /* 0x00011800010f7983 */ /* 0x001ea80000300800 */
[----:B-1----:R-:W2:Y:S01]  /*ce30*/  LDL.LU R16, [R1+0x11c] ;  /* 0x00011c0001107983 */ /* 0x002ea20000300800 */
[----:B---3--:R-:W-:-:S02]  /*ce40*/  ISETP.GT.U32.AND P6, PT, R29, R20, PT ;  /* 0x000000141d00720c */ /* 0x008fc40003fc4070 */
[C---:B----4-:R-:W-:Y:S02]  /*ce50*/  ISETP.GT.U32.AND P5, PT, R29.reuse, R3, PT ;  /* 0x000000031d00720c */ /* 0x050fe40003fa4070 */
[----:B-----5:R-:W-:-:S09]  /*ce60*/  ISETP.GT.U32.AND P4, PT, R29, R4, PT ;  /* 0x000000041d00720c */ /* 0x020fd20003f84070 */
[--C-:B------:R-:W-:Y:S01]  /*ce70*/  @!P6 IMAD.IADD R20, R20, 0x1, -R29.reuse ;  /* 0x000000011414e824 */ /* 0x100fe200078e0a1d */
[C---:B--2---:R-:W-:Y:S02]  /*ce80*/  ISETP.GT.U32.AND P2, PT, R29.reuse, R18, PT ;  /* 0x000000121d00720c */ /* 0x044fe40003f44070 */
        /* <DEDUP_REMOVED lines=9> */
[--C-:B------:R-:W-:Y:S01]  /*cf20*/  @!P6 IMAD.IADD R17, R17, 0x1, -R29.reuse ;  /* 0x000000011111e824 */ /* 0x100fe200078e0a1d */
[C---:B------:R-:W-:Y:S01]  /*cf30*/  ISETP.GT.U32.AND P2, PT, R29.reuse, R10, PT ;  /* 0x0000000a1d00720c */ /* 0x040fe20003f44070 */
[--C-:B------:R-:W-:Y:S01]  /*cf40*/  @!P3 IMAD.IADD R8, R8, 0x1, -R29.reuse ;  /* 0x000000010808b824 */ /* 0x100fe200078e0a1d */
[----:B------:R-:W-:Y:S01]  /*cf50*/  ISETP.GT.U32.AND P3, PT, R29, R6, PT ;  /* 0x000000061d00720c */ /* 0x000fe20003f64070 */
[----:B------:R-:W-:-:S04]  /*cf60*/  @!P5 IMAD.IADD R2, R2, 0x1, -R29 ;  /* 0x000000010202d824 */ /* 0x000fc800078e0a1d */
[--C-:B------:R-:W-:Y:S01]  /*cf70*/  @!P1 IMAD.IADD R11, R11, 0x1, -R29.reuse ;  /* 0x000000010b0b9824 */ /* 0x100fe200078e0a1d */
[----:B------:R-:W-:Y:S01]  /*cf80*/  ISETP.GT.U32.AND P1, PT, R29, R7, PT ;  /* 0x000000071d00720c */ /* 0x000fe20003f24070 */
[----:B------:R0:W-:Y:S01]  /*cf90*/  STL [R1+0x174], R17 ;  /* 0x0001741101007387 */ /* 0x0001e20000100800 */
[--C-:B------:R-:W-:Y:S02]  /*cfa0*/  @!P4 IMAD.IADD R5, R5, 0x1, -R29.reuse ;  /* 0x000000010505c824 */ /* 0x100fe400078e0a1d */
[--C-:B------:R-:W-:Y:S01]  /*cfb0*/  @!P0 IMAD.IADD R9, R9, 0x1, -R29.reuse ;  /* 0x0000000109098824 */ /* 0x100fe200078e0a1d */
[----:B------:R-:W-:Y:S01]  /*cfc0*/  ISETP.GT.U32.AND P0, PT, R29, R18, PT ;  /* 0x000000121d00720c */ /* 0x000fe20003f04070 */
[----:B0-----:R-:W2:Y:S04]  /*cfd0*/  LDL.LU R17, [R1+0xf4] ;  /* 0x0000f40001117983 */ /* 0x001ea80000300800 */
[----:B------:R-:W3:Y:S04]  /*cfe0*/  LDL.LU R27, [R1+0xfc] ;  /* 0x0000fc00011b7983 */ /* 0x000ee80000300800 */
[----:B------:R0:W-:Y:S04]  /*cff0*/  STL [R1+0x178], R2 ;  /* 0x0001780201007387 */ /* 0x0001e80000100800 */
[----:B------:R-:W4:Y:S01]  /*d000*/  LDL.LU R0, [R1+0x100] ;  /* 0x0001000001007983 */ /* 0x000f220000300800 */
[----:B------:R-:W-:-:S03]  /*d010*/  @!P2 IMAD.IADD R10, R10, 0x1, -R29 ;  /* 0x000000010a0aa824 */ /* 0x000fc600078e0a1d */
[----:B------:R1:W-:Y:S01]  /*d020*/  STL [R1+0x17c], R5 ;  /* 0x00017c0501007387 */ /* 0x0003e20000100800 */
[----:B------:R-:W-:-:S03]  /*d030*/  ISETP.GT.U32.AND P2, PT, R29, R20, PT ;  /* 0x000000141d00720c */ /* 0x000fc60003f44070 */
[----:B0-----:R-:W5:Y:S01]  /*d040*/  LDL.LU R2, [R1+0x104] ;  /* 0x0001040001027983 */ /* 0x001f620000300800 */
[C---:B------:R-:W-:Y:S01]  /*d050*/  ISETP.GT.U32.AND P6, PT, R29.reuse, R3, PT ;  /* 0x000000031d00720c */ /* 0x040fe20003fc4070 */
[--C-:B------:R-:W-:Y:S01]  /*d060*/  @!P3 IMAD.IADD R6, R6, 0x1, -R29.reuse ;  /* 0x000000010606b824 */ /* 0x100fe200078e0a1d */
[----:B------:R-:W-:Y:S01]  /*d070*/  ISETP.GT.U32.AND P5, PT, R29, R4, PT ;  /* 0x000000041d00720c */ /* 0x000fe20003fa4070 */
[----:B-1----:R-:W2:Y:S01]  /*d080*/  LDL.LU R5, [R1+0x108] ;  /* 0x0001080001057983 */ /* 0x002ea20000300800 */
[--C-:B------:R-:W-:Y:S01]  /*d090*/  @!P1 IMAD.IADD R7, R7, 0x1, -R29.reuse ;  /* 0x0000000107079824 */ /* 0x100fe200078e0a1d */
[C---:B------:R-:W-:Y:S02]  /*d0a0*/  ISETP.GT.U32.AND P1, PT, R29.reuse, R11, PT ;  /* 0x0000000b1d00720c */ /* 0x040fe40003f24070 */
[----:B------:R-:W-:Y:S01]  /*d0b0*/  ISETP.GT.U32.AND P3, PT, R29, R8, PT ;  /* 0x000000081d00720c */ /* 0x000fe20003f64070 */
[----:B------:R0:W-:Y:S01]  /*d0c0*/  STL [R1+0x148], R6 ;  /* 0x0001480601007387 */ /* 0x0001e20000100800 */
[----:B------:R-:W-:-:S02]  /*d0d0*/  @!P0 IMAD.IADD R18, R18, 0x1, -R29 ;  /* 0x0000000112128824 */ /* 0x000fc400078e0a1d */
[--C-:B------:R-:W-:Y:S01]  /*d0e0*/  @!P2 IMAD.IADD R20, R20, 0x1, -R29.reuse ;  /* 0x000000011414a824 */ /* 0x100fe200078e0a1d */
[----:B0-----:R-:W2:Y:S01]  /*d0f0*/  LDL.LU R6, [R1+0xd0] ;  /* 0x0000d00001067983 */ /* 0x001ea20000300800 */
[--C-:B------:R-:W-:Y:S02]  /*d100*/  @!P6 IMAD.IADD R3, R3, 0x1, -R29.reuse ;  /* 0x000000010303e824 */ /* 0x100fe400078e0a1d */
[--C-:B------:R-:W-:Y:S01]  /*d110*/  @!P5 IMAD.IADD R4, R4, 0x1, -R29.reuse ;  /* 0x000000010404d824 */ /* 0x100fe200078e0a1d */
[----:B------:R0:W-:Y:S02]  /*d120*/  STL [R1+0x14c], R7 ;  /* 0x00014c0701007387 */ /* 0x0001e40000100800 */
[--C-:B------:R-:W-:Y:S02]  /*d130*/  @!P1 IMAD.IADD R11, R11, 0x1, -R29.reuse ;  /* 0x000000010b0b9824 */ /* 0x100fe400078e0a1d */
[----:B------:R-:W-:Y:S01]  /*d140*/  @!P3 IMAD.IADD R8, R8, 0x1, -R29 ;  /* 0x000000010808b824 */ /* 0x000fe200078e0a1d */
[----:B0-----:R-:W2:Y:S04]  /*d150*/  LDL.LU R7, [R1+0xd4] ;  /* 0x0000d40001077983 */ /* 0x001ea80000300800 */
[----:B------:R0:W-:Y:S04]  /*d160*/  STL [R1+0x150], R18 ;  /* 0x0001501201007387 */ /* 0x0001e80000100800 */
[----:B0-----:R-:W2:Y:S04]  /*d170*/  LDL.LU R18, [R1+0xd8] ;  /* 0x0000d80001127983 */ /* 0x001ea80000300800 */
[----:B------:R-:W-:Y:S04]  /*d180*/  STL [R1+0x154], R20 ;  /* 0x0001541401007387 */ /* 0x000fe80000100800 */
[----:B------:R-:W-:Y:S04]  /*d190*/  STL [R1+0x158], R3 ;  /* 0x0001580301007387 */ /* 0x000fe80000100800 */
[----:B------:R-:W-:Y:S04]  /*d1a0*/  STL [R1+0x134], R4 ;  /* 0x0001340401007387 */ /* 0x000fe80000100800 */
[----:B------:R0:W-:Y:S04]  /*d1b0*/  STL [R1+0x13c], R11 ;  /* 0x00013c0b01007387 */ /* 0x0001e80000100800 */
[----:B------:R1:W-:Y:S04]  /*d1c0*/  STL [R1+0x138], R8 ;  /* 0x0001380801007387 */ /* 0x0003e80000100800 */
[----:B0-----:R-:W2:Y:S01]  /*d1d0*/  LDL R11, [R1+0x1bb0] ;  /* 0x001bb000010b7983 */ /* 0x001ea20000100800 */
[----:B------:R-:W-:-:S02]  /*d1e0*/  ISETP.GT.U32.AND P4, PT, R29, R10, PT ;  /* 0x0000000a1d00720c */ /* 0x000fc40003f84070 */
[C---:B------:R-:W-:Y:S01]  /*d1f0*/  ISETP.GT.U32.AND P2, PT, R29.reuse, R12, PT ;  /* 0x0000000c1d00720c */ /* 0x040fe20003f44070 */
[----:B-1----:R-:W2:Y:S01]  /*d200*/  LDL.LU R8, [R1+0xdc] ;  /* 0x0000dc0001087983 */ /* 0x002ea20000300800 */
[C---:B------:R-:W-:Y:S02]  /*d210*/  ISETP.GT.U32.AND P6, PT, R29.reuse, R13, PT ;  /* 0x0000000d1d00720c */ /* 0x040fe40003fc4070 */
[C---:B------:R-:W-:Y:S02]  /*d220*/  ISETP.GT.U32.AND P5, PT, R29.reuse, R14, PT ;  /* 0x0000000e1d00720c */ /* 0x040fe40003fa4070 */
[----:B------:R-:W-:-:S05]  /*d230*/  ISETP.GT.U32.AND P3, PT, R29, R15, PT ;  /* 0x0000000f1d00720c */ /* 0x000fca0003f64070 */
[--C-:B------:R-:W-:Y:S02]  /*d240*/  @!P4 IMAD.IADD R10, R10, 0x1, -R29.reuse ;  /* 0x000000010a0ac824 */ /* 0x100fe400078e0a1d */
[--C-:B------:R-:W-:Y:S02]  /*d250*/  @!P2 IMAD.IADD R12, R12, 0x1, -R29.reuse ;  /* 0x000000010c0ca824 */ /* 0x100fe400078e0a1d */
[--C-:B------:R-:W-:Y:S01]  /*d260*/  @!P6 IMAD.IADD R13, R13, 0x1, -R29.reuse ;  /* 0x000000010d0de824 */ /* 0x100fe200078e0a1d */
[C---:B------:R-:W-:Y:S01]  /*d270*/  ISETP.GT.U32.AND P0, PT, R29.reuse, R9, PT ;  /* 0x000000091d00720c */ /* 0x040fe20003f04070 */
[--C-:B------:R-:W-:Y:S01]  /*d280*/  @!P5 IMAD.IADD R14, R14, 0x1, -R29.reuse ;  /* 0x000000010e0ed824 */ /* 0x100fe200078e0a1d */
[----:B------:R-:W-:Y:S01]  /*d290*/  ISETP.GT.U32.AND P1, PT, R29, R16, PT ;  /* 0x000000101d00720c */ /* 0x000fe20003f24070 */
[----:B------:R-:W-:-:S10]  /*d2a0*/  @!P3 IMAD.IADD R15, R15, 0x1, -R29 ;  /* 0x000000010f0fb824 */ /* 0x000fd400078e0a1d */
[--C-:B------:R-:W-:Y:S02]  /*d2b0*/  @!P0 IMAD.IADD R9, R9, 0x1, -R29.reuse ;  /* 0x0000000109098824 */ /* 0x100fe400078e0a1d */
[----:B------:R-:W-:-:S03]  /*d2c0*/  @!P1 IMAD.IADD R16, R16, 0x1, -R29 ;  /* 0x0000000110109824 */ /* 0x000fc600078e0a1d */
[----:B------:R0:W-:Y:S04]  /*d2d0*/  STL [R1+0x140], R9 ;  /* 0x0001400901007387 */ /* 0x0001e80000100800 */
[----:B------:R-:W2:Y:S04]  /*d2e0*/  LDL.LU R3, [R1+0xe0] ;  /* 0x0000e00001037983 */ /* 0x000ea80000300800 */
[----:B------:R-:W-:Y:S04]  /*d2f0*/  STL [R1+0x144], R10 ;  /* 0x0001440a01007387 */ /* 0x000fe80000100800 */
[----:B------:R-:W2:Y:S04]  /*d300*/  LDL.LU R4, [R1+0xbc] ;  /* 0x0000bc0001047983 */ /* 0x000ea80000300800 */
[----:B0-----:R-:W2:Y:S01]  /*d310*/  LDL.LU R9, [R1+0xc0] ;  /* 0x0000c00001097983 */ /* 0x001ea20000300800 */
[----:B---3--:R-:W-:-:S02]  /*d320*/  ISETP.GT.U32.AND P4, PT, R29, R27, PT ;  /* 0x0000001b1d00720c */ /* 0x008fc40003f84070 */
[C---:B----4-:R-:W-:Y:S02]  /*d330*/  ISETP.GT.U32.AND P2, PT, R29.reuse, R0, PT ;  /* 0x000000001d00720c */ /* 0x050fe40003f44070 */
[C---:B-----5:R-:W-:Y:S02]  /*d340*/  ISETP.GT.U32.AND P6, PT, R29.reuse, R2, PT ;  /* 0x000000021d00720c */ /* 0x060fe40003fc4070 */
[----:B--2---:R-:W-:-:S07]  /*d350*/  ISETP.GT.U32.AND P5, PT, R29, R5, PT ;  /* 0x000000051d00720c */ /* 0x004fce0003fa4070 */
[--C-:B------:R-:W-:Y:S01]  /*d360*/  @!P4 IMAD.IADD R27, R27, 0x1, -R29.reuse ;  /* 0x000000011b1bc824 */ /* 0x100fe200078e0a1d */
[C---:B------:R-:W-:Y:S01]  /*d370*/  ISETP.GT.U32.AND P4, PT, R29.reuse, R12, PT ;  /* 0x0000000c1d00720c */ /* 0x040fe20003f84070 */
[--C-:B------:R-:W-:Y:S01]  /*d380*/  @!P2 IMAD.IADD R0, R0, 0x1, -R29.reuse ;  /* 0x000000010000a824 */ /* 0x100fe200078e0a1d */
[C---:B------:R-:W-:Y:S01]  /*d390*/  ISETP.GT.U32.AND P2, PT, R29.reuse, R13, PT ;  /* 0x0000000d1d00720c */ /* 0x040fe20003f44070 */
[--C-:B------:R-:W-:Y:S01]  /*d3a0*/  @!P6 IMAD.IADD R2, R2, 0x1, -R29.reuse ;  /* 0x000000010202e824 */ /* 0x100fe200078e0a1d */
[C---:B------:R-:W-:Y:S02]  /*d3b0*/  ISETP.GT.U32.AND P6, PT, R29.reuse, R14, PT ;  /* 0x0000000e1d00720c */ /* 0x040fe40003fc4070 */
[----:B------:R-:W-:Y:S01]  /*d3c0*/  ISETP.GT.U32.AND P3, PT, R29, R6, PT ;  /* 0x000000061d00720c */ /* 0x000fe20003f64070 */
[----:B------:R-:W-:Y:S01]  /*d3d0*/  @!P5 IMAD.IADD R5, R5, 0x1, -R29 ;  /* 0x000000010505d824 */ /* 0x000fe200078e0a1d */
[----:B------:R-:W-:-:S05]  /*d3e0*/  ISETP.GT.U32.AND P5, PT, R29, R15, PT ;  /* 0x0000000f1d00720c */ /* 0x000fca0003fa4070 */
[--C-:B------:R-:W-:Y:S02]  /*d3f0*/  @!P4 IMAD.IADD R12, R12, 0x1, -R29.reuse ;  /* 0x000000010c0cc824 */ /* 0x100fe400078e0a1d */
[--C-:B------:R-:W-:Y:S02]  /*d400*/  @!P2 IMAD.IADD R13, R13, 0x1, -R29.reuse ;  /* 0x000000010d0da824 */ /* 0x100fe400078e0a1d */
[--C-:B------:R-:W-:Y:S02]  /*d410*/  @!P6 IMAD.IADD R14, R14, 0x1, -R29.reuse ;  /* 0x000000010e0ee824 */ /* 0x100fe400078e0a1d */
[--C-:B------:R-:W-:Y:S01]  /*d420*/  @!P3 IMAD.IADD R6, R6, 0x1, -R29.reuse ;  /* 0x000000010606b824 */ /* 0x100fe200078e0a1d */
[----:B------:R-:W-:Y:S01]  /*d430*/  ISETP.GT.U32.AND P3, PT, R29, R16, PT ;  /* 0x000000101d00720c */ /* 0x000fe20003f64070 */
[----:B------:R-:W-:-:S12]  /*d440*/  @!P5 IMAD.IADD R15, R15, 0x1, -R29 ;  /* 0x000000010f0fd824 */ /* 0x000fd800078e0a1d */
        /* <DEDUP_REMOVED lines=8> */
[----:B------:R-:W5:Y:S04]  /*d4d0*/  LDL.LU R10, [R1+0xa8] ;  /* 0x0000a800010a7983 */ /* 0x000f680000300800 */
[----:B------:R1:W-:Y:S04]  /*d4e0*/  STL [R1+0x118], R15 ;  /* 0x0001180f01007387 */ /* 0x0003e80000100800 */
[----:B0-----:R-:W3:Y:S04]  /*d4f0*/  LDL.LU R13, [R1+0xac] ;  /* 0x0000ac00010d7983 */ /* 0x001ee80000300800 */
[----:B-1----:R-:W3:Y:S04]  /*d500*/  LDL.LU R14, [R1+0xb0] ;  /* 0x0000b000010e7983 */ /* 0x002ee80000300800 */
[----:B------:R0:W-:Y:S04]  /*d510*/  STL [R1+0x11c], R16 ;  /* 0x00011c1001007387 */ /* 0x0001e80000100800 */
[----:B------:R-:W3:Y:S01]  /*d520*/  LDL.LU R15, [R1+0xb4] ;  /* 0x0000b400010f7983 */ /* 0x000ee20000300800 */
[----:B------:R-:W-:-:S02]  /*d530*/  ISETP.GT.U32.AND P0, PT, R29, R17, PT ;  /* 0x000000111d00720c */ /* 0x000fc40003f04070 */
[C---:B------:R-:W-:Y:S02]  /*d540*/  ISETP.GT.U32.AND P1, PT, R29.reuse, R7, PT ;  /* 0x000000071d00720c */ /* 0x040fe40003f24070 */
[----:B------:R-:W-:Y:S01]  /*d550*/  ISETP.GT.U32.AND P2, PT, R29, R0, PT ;  /* 0x000000001d00720c */ /* 0x000fe20003f44070 */
[----:B0-----:R-:W3:Y:S08]  /*d560*/  LDL.LU R16, [R1+0xb8] ;  /* 0x0000b80001107983 */ /* 0x001ef00000300800 */
[--C-:B------:R-:W-:Y:S01]  /*d570*/  @!P0 IMAD.IADD R17, R17, 0x1, -R29.reuse ;  /* 0x0000000111118824 */ /* 0x100fe200078e0a1d */
[----:B------:R-:W-:Y:S01]  /*d580*/  ISETP.GT.U32.AND P0, PT, R29, R18, PT ;  /* 0x000000121d00720c */ /* 0x000fe20003f04070 */
[----:B------:R-:W-:-:S03]  /*d590*/  @!P1 IMAD.IADD R7, R7, 0x1, -R29 ;  /* 0x0000000107079824 */ /* 0x000fc600078e0a1d */
[C---:B------:R-:W-:Y:S02]  /*d5a0*/  ISETP.GT.U32.AND P1, PT, R29.reuse, R17, PT ;  /* 0x000000111d00720c */ /* 0x040fe40003f24070 */
[----:B------:R-:W-:-:S07]  /*d5b0*/  ISETP.GT.U32.AND P4, PT, R29, R2, PT ;  /* 0x000000021d00720c */ /* 0x000fce0003f84070 */
[--C-:B------:R-:W-:Y:S01]  /*d5c0*/  @!P0 IMAD.IADD R18, R18, 0x1, -R29.reuse ;  /* 0x0000000112128824 */ /* 0x100fe200078e0a1d */
[C---:B------:R-:W-:Y:S02]  /*d5d0*/  ISETP.GT.U32.AND P0, PT, R29.reuse, R27, PT ;  /* 0x0000001b1d00720c */ /* 0x040fe40003f04070 */
[----:B------:R-:W-:Y:S01]  /*d5e0*/  ISETP.GT.U32.AND P5, PT, R29, R5, PT ;  /* 0x000000051d00720c */ /* 0x000fe20003fa4070 */
[--C-:B------:R-:W-:Y:S01]  /*d5f0*/  @!P1 IMAD.IADD R17, R17, 0x1, -R29.reuse ;  /* 0x0000000111119824 */ /* 0x100fe200078e0a1d */
[C---:B------:R-:W-:Y:S01]  /*d600*/  ISETP.GT.U32.AND P1, PT, R29.reuse, R18, PT ;  /* 0x000000121d00720c */ /* 0x040fe20003f24070 */
[--C-:B------:R-:W-:Y:S01]  /*d610*/  @!P2 IMAD.IADD R0, R0, 0x1, -R29.reuse ;  /* 0x000000010000a824 */ /* 0x100fe200078e0a1d */
[C---:B------:R-:W-:Y:S01]  /*d620*/  ISETP.GT.U32.AND P2, PT, R29.reuse, R3, PT ;  /* 0x000000031d00720c */ /* 0x040fe20003f44070 */
[----:B------:R-:W-:Y:S01]  /*d630*/  @!P4 IMAD.IADD R2, R2, 0x1, -R29 ;  /* 0x000000010202c824 */ /* 0x000fe200078e0a1d */
[----:B------:R-:W-:-:S05]  /*d640*/  ISETP.GT.U32.AND P4, PT, R29, R4, PT ;  /* 0x000000041d00720c */ /* 0x000fca0003f84070 */
[--C-:B------:R-:W-:Y:S01]  /*d650*/  @!P0 IMAD.IADD R27, R27, 0x1, -R29.reuse ;  /* 0x000000011b1b8824 */ /* 0x100fe200078e0a1d */
[C---:B------:R-:W-:Y:S02]  /*d660*/  ISETP.GT.U32.AND P0, PT, R29.reuse, R8, PT ;  /* 0x000000081d00720c */ /* 0x040fe40003f04070 */
[----:B------:R-:W-:Y:S01]  /*d670*/  ISETP.GT.U32.AND P3, PT, R29, R6, PT ;  /* 0x000000061d00720c */ /* 0x000fe20003f64070 */
[--C-:B------:R-:W-:Y:S01]  /*d680*/  @!P5 IMAD.IADD R5, R5, 0x1, -R29.reuse ;  /* 0x000000010505d824 */ /* 0x100fe200078e0a1d */
[----:B------:R-:W-:Y:S01]  /*d690*/  ISETP.GT.U32.AND P5, PT, R29, R9, PT ;  /* 0x000000091d00720c */ /* 0x000fe20003fa4070 */
[--C-:B------:R-:W-:Y:S01]  /*d6a0*/  @!P1 IMAD.IADD R18, R18, 0x1, -R29.reuse ;  /* 0x0000000112129824 */ /* 0x100fe200078e0a1d */
[----:B------:R0:W-:Y:S01]  /*d6b0*/  STL [R1+0xf4], R17 ;  /* 0x0000f41101007387 */ /* 0x0001e20000100800 */
[--C-:B------:R-:W-:Y:S01]  /*d6c0*/  @!P2 IMAD.IADD R3, R3, 0x1, -R29.reuse ;  /* 0x000000010303a824 */ /* 0x100fe200078e0a1d */
[----:B------:R-:W-:Y:S01]  /*d6d0*/  ISETP.GT.U32.AND P6, PT, R29, R7, PT ;  /* 0x000000071d00720c */ /* 0x000fe20003fc4070 */
[----:B------:R-:W-:-:S04]  /*d6e0*/  @!P4 IMAD.IADD R4, R4, 0x1, -R29 ;  /* 0x000000010404c824 */ /* 0x000fc800078e0a1d */
[--C-:B------:R-:W-:Y:S01]  /*d6f0*/  @!P0 IMAD.IADD R8, R8, 0x1, -R29.reuse ;  /* 0x0000000108088824 */ /* 0x100fe200078e0a1d */
[----:B0-----:R-:W3:Y:S01]  /*d700*/  LDL.LU R17, [R1+0x98] ;  /* 0x0000980001117983 */ /* 0x001ee20000300800 */
[--C-:B------:R-:W-:Y:S02]  /*d710*/  @!P3 IMAD.IADD R6, R6, 0x1, -R29.reuse ;  /* 0x000000010606b824 */ /* 0x100fe400078e0a1d */
[--C-:B------:R-:W-:Y:S01]  /*d720*/  @!P5 IMAD.IADD R9, R9, 0x1, -R29.reuse ;  /* 0x000000010909d824 */ /* 0x100fe200078e0a1d */
[----:B------:R-:W-:Y:S03]  /*d730*/  STL [R1+0xfc], R27 ;  /* 0x0000fc1b01007387 */ /* 0x000fe60000100800 */
[----:B------:R-:W-:Y:S01]  /*d740*/  @!P6 IMAD.IADD R7, R7, 0x1, -R29 ;  /* 0x000000010707e824 */ /* 0x000fe200078e0a1d */
[----:B------:R-:W-:Y:S04]  /*d750*/  STL [R1+0x100], R0 ;  /* 0x0001000001007387 */ /* 0x000fe80000100800 */
[----:B------:R-:W-:Y:S04]  /*d760*/  STL [R1+0x104], R2 ;  /* 0x0001040201007387 */ /* 0x000fe80000100800 */
[----:B------:R-:W-:Y:S04]  /*d770*/  STL [R1+0x108], R5 ;  /* 0x0001080501007387 */ /* 0x000fe80000100800 */
[----:B------:R-:W-:Y:S04]  /*d780*/  STL [R1+0xd0], R6 ;  /* 0x0000d00601007387 */ /* 0x000fe80000100800 */
[----:B------:R0:W-:Y:S04]  /*d790*/  STL [R1+0xd8], R18 ;  /* 0x0000d81201007387 */ /* 0x0001e80000100800 */
[----:B------:R1:W-:Y:S04]  /*d7a0*/  STL [R1+0xd4], R7 ;  /* 0x0000d40701007387 */ /* 0x0003e80000100800 */
[----:B0-----:R-:W3:Y:S04]  /*d7b0*/  LDL.LU R18, [R1+0x9c] ;  /* 0x00009c0001127983 */ /* 0x001ee80000300800 */
[----:B------:R-:W3:Y:S04]  /*d7c0*/  LDL.LU R27, [R1+0xa0] ;  /* 0x0000a000011b7983 */ /* 0x000ee80000300800 */
[----:B------:R-:W3:Y:S04]  /*d7d0*/  LDL.LU R5, [R1+0xa4] ;  /* 0x0000a40001057983 */ /* 0x000ee80000300800 */
[----:B------:R-:W3:Y:S04]  /*d7e0*/  LDL.LU R6, [R1+0x1f0] ;  /* 0x0001f00001067983 */ /* 0x000ee80000300800 */
[----:B-1----:R-:W3:Y:S01]  /*d7f0*/  LDL.LU R7, [R1+0x88] ;  /* 0x0000880001077983 */ /* 0x002ee20000300800 */
[----:B--2---:R-:W-:-:S02]  /*d800*/  ISETP.GT.U32.AND P3, PT, R29, R11, PT ;  /* 0x0000000b1d00720c */ /* 0x004fc40003f64070 */
[C---:B----4-:R-:W-:Y:S02]  /*d810*/  ISETP.GT.U32.AND P1, PT, R29.reuse, R26, PT ;  /* 0x0000001a1d00720c */ /* 0x050fe40003f24070 */
[C---:B-----5:R-:W-:Y:S02]  /*d820*/  ISETP.GT.U32.AND P0, PT, R29.reuse, R10, PT ;  /* 0x0000000a1d00720c */ /* 0x060fe40003f04070 */
[C---:B---3--:R-:W-:Y:S02]  /*d830*/  ISETP.GT.U32.AND P2, PT, R29.reuse, R13, PT ;  /* 0x0000000d1d00720c */ /* 0x048fe40003f44070 */
[----:B------:R-:W-:-:S07]  /*d840*/  ISETP.GT.U32.AND P4, PT, R29, R14, PT ;  /* 0x0000000e1d00720c */ /* 0x000fce0003f84070 */
[--C-:B------:R-:W-:Y:S01]  /*d850*/  @!P1 IMAD.IADD R26, R26, 0x1, -R29.reuse ;  /* 0x000000011a1a9824 */ /* 0x100fe200078e0a1d */
[C---:B------:R-:W-:Y:S01]  /*d860*/  ISETP.GT.U32.AND P1, PT, R29.reuse, R8, PT ;  /* 0x000000081d00720c */ /* 0x040fe20003f24070 */
[--C-:B------:R-:W-:Y:S01]  /*d870*/  @!P0 IMAD.IADD R10, R10, 0x1, -R29.reuse ;  /* 0x000000010a0a8824 */ /* 0x100fe200078e0a1d */
[C---:B------:R-:W-:Y:S02]  /*d880*/  ISETP.GT.U32.AND P0, PT, R29.reuse, R3, PT ;  /* 0x000000031d00720c */ /* 0x040fe40003f04070 */
[----:B------:R-:W-:Y:S01]  /*d890*/  ISETP.GT.U32.AND P5, PT, R29, R15, PT ;  /* 0x0000000f1d00720c */ /* 0x000fe20003fa4070 */
[--C-:B------:R-:W-:Y:S01]  /*d8a0*/  @!P2 IMAD.IADD R13, R13, 0x1, -R29.reuse ;  /* 0x000000010d0da824 */ /* 0x100fe200078e0a1d */
[C---:B------:R-:W-:Y:S01]  /*d8b0*/  ISETP.GT.U32.AND P2, PT, R29.reuse, R4, PT ;  /* 0x000000041d00720c */ /* 0x040fe20003f44070 */
[--C-:B------:R-:W-:Y:S01]  /*d8c0*/  @!P4 IMAD.IADD R14, R14, 0x1, -R29.reuse ;  /* 0x000000010e0ec824 */ /* 0x100fe200078e0a1d */
[----:B------:R-:W-:Y:S01]  /*d8d0*/  ISETP.GT.U32.AND P4, PT, R29, R9, PT ;  /* 0x000000091d00720c */ /* 0x000fe20003f84070 */
[----:B------:R-:W-:-:S04]  /*d8e0*/  @!P3 IMAD.IADD R11, R11, 0x1, -R29 ;  /* 0x000000010b0bb824 */ /* 0x000fc800078e0a1d */
[----:B------:R-:W-:-:S04]  /*d8f0*/  @!P1 IMAD.IADD R8, R8, 0x1, -R29 ;  /* 0x0000000108089824 */ /* 0x000fc800078e0a1d */
[--C-:B------:R-:W-:Y:S01]  /*d900*/  @!P5 IMAD.IADD R15, R15, 0x1, -R29.reuse ;  /* 0x000000010f0fd824 */ /* 0x100fe200078e0a1d */
[----:B------:R-:W-:Y:S01]  /*d910*/  ISETP.GT.U32.AND P5, PT, R29, R11, PT ;  /* 0x0000000b1d00720c */ /* 0x000fe20003fa4070 */
[--C-:B------:R-:W-:Y:S01]  /*d920*/  @!P0 IMAD.IADD R3, R3, 0x1, -R29.reuse ;  /* 0x0000000103038824 */ /* 0x100fe200078e0a1d */
[----:B------:R0:W-:Y:S01]  /*d930*/  STL [R1+0xdc], R8 ;  /* 0x0000dc0801007387 */ /* 0x0001e20000100800 */
[--C-:B------:R-:W-:Y:S02]  /*d940*/  @!P2 IMAD.IADD R4, R4, 0x1, -R29.reuse ;  /* 0x000000010404a824 */ /* 0x100fe400078e0a1d */
[--C-:B------:R-:W-:Y:S01]  /*d950*/  @!P4 IMAD.IADD R9, R9, 0x1, -R29.reuse ;  /* 0x000000010909c824 */ /* 0x100fe200078e0a1d */
[----:B0-----:R-:W2:Y:S04]  /*d960*/  LDL.LU R8, [R1+0x8c] ;  /* 0x00008c0001087983 */ /* 0x001ea80000300800 */
[----:B------:R0:W-:Y:S04]  /*d970*/  STL [R1+0xe0], R3 ;  /* 0x0000e00301007387 */ /* 0x0001e80000100800 */
[----:B------:R-:W3:Y:S04]  /*d980*/  LDL.LU R0, [R1+0x90] ;  /* 0x0000900001007983 */ /* 0x000ee80000300800 */
[----:B------:R1:W-:Y:S01]  /*d990*/  STL [R1+0xbc], R4 ;  /* 0x0000bc0401007387 */ /* 0x0003e20000100800 */
[----:B------:R-:W-:-:S03]  /*d9a0*/  @!P5 IMAD.IADD R11, R11, 0x1, -R29 ;  /* 0x000000010b0bd824 */ /* 0x000fc600078e0a1d */
[----:B------:R-:W4:Y:S04]  /*d9b0*/  LDL.LU R2, [R1+0x94] ;  /* 0x0000940001027983 */ /* 0x000f280000300800 */
[----:B------:R5:W-:Y:S04]  /*d9c0*/  STL [R1+0xc0], R9 ;  /* 0x0000c00901007387 */ /* 0x000be80000100800 */
[----:B0-----:R-:W2:Y:S04]  /*d9d0*/  LDL.LU R3, [R1+0x1c8] ;  /* 0x0001c80001037983 */ /* 0x001ea80000300800 */
[----:B-1----:R-:W2:Y:S04]  /*d9e0*/  LDL.LU R4, [R1+0x7c] ;  /* 0x00007c0001047983 */ /* 0x002ea80000300800 */
[----:B------:R0:W-:Y:S04]  /*d9f0*/  STL [R1+0xc4], R11 ;  /* 0x0000c40b01007387 */ /* 0x0001e80000100800 */
[----:B-----5:R-:W5:Y:S04]  /*da00*/  LDL.LU R9, [R1+0x80] ;  /* 0x0000800001097983 */ /* 0x020f680000300800 */
[----:B0-----:R-:W5:Y:S01]  /*da10*/  LDL.LU R11, [R1+0x84] ;  /* 0x00008400010b7983 */ /* 0x001f620000300800 */
[----:B------:R-:W-:-:S02]  /*da20*/  ISETP.GT.U32.AND P6, PT, R29, R12, PT ;  /* 0x0000000c1d00720c */ /* 0x000fc40003fc4070 */
[C---:B------:R-:W-:Y:S02]  /*da30*/  ISETP.GT.U32.AND P3, PT, R29.reuse, R16, PT ;  /* 0x000000101d00720c */ /* 0x040fe40003f64070 */
[----:B------:R-:W-:-:S09]  /*da40*/  ISETP.GT.U32.AND P1, PT, R29, R26, PT ;  /* 0x0000001a1d00720c */ /* 0x000fd20003f24070 */
[--C-:B------:R-:W-:Y:S01]  /*da50*/  @!P6 IMAD.IADD R12, R12, 0x1, -R29.reuse ;  /* 0x000000010c0ce824 */ /* 0x100fe200078e0a1d */
[----:B------:R-:W-:Y:S01]  /*da60*/  ISETP.GT.U32.AND P6, PT, R29, R17, PT ;  /* 0x000000111d00720c */ /* 0x000fe20003fc4070 */
[----:B------:R-:W-:-:S03]  /*da70*/  @!P3 IMAD.IADD R16, R16, 0x1, -R29 ;  /* 0x000000011010b824 */ /* 0x000fc600078e0a1d */
[C---:B------:R-:W-:Y:S02]  /*da80*/  ISETP.GT.U32.AND P3, PT, R29.reuse, R12, PT ;  /* 0x0000000c1d00720c */ /* 0x040fe40003f64070 */
[C---:B------:R-:W-:Y:S02]  /*da90*/  ISETP.GT.U32.AND P0, PT, R29.reuse, R10, PT ;  /* 0x0000000a1d00720c */ /* 0x040fe40003f04070 */
[C---:B------:R-:W-:Y:S02]  /*daa0*/  ISETP.GT.U32.AND P2, PT, R29.reuse, R13, PT ;  /* 0x0000000d1d00720c */ /* 0x040fe40003f44070 */
[----:B------:R-:W-:-:S03]  /*dab0*/  ISETP.GT.U32.AND P4, PT, R29, R14, PT ;  /* 0x0000000e1d00720c */ /* 0x000fc60003f84070 */
[--C-:B------:R-:W-:Y:S01]  /*dac0*/  @!P6 IMAD.IADD R17, R17, 0x1, -R29.reuse ;  /* 0x000000011111e824 */ /* 0x100fe200078e0a1d */
[C---:B------:R-:W-:Y:S01]  /*dad0*/  ISETP.GT.U32.AND P5, PT, R29.reuse, R15, PT ;  /* 0x0000000f1d00720c */ /* 0x040fe20003fa4070 */
[--C-:B------:R-:W-:Y:S02]  /*dae0*/  @!P1 IMAD.IADD R26, R26, 0x1, -R29.reuse ;  /* 0x000000011a1a9824 */ /* 0x100fe400078e0a1d */
[--C-:B------:R-:W-:Y:S01]  /*daf0*/  @!P3 IMAD.IADD R12, R12, 0x1, -R29.reuse ;  /* 0x000000010c0cb824 */ /* 0x100fe200078e0a1d */
[C---:B------:R-:W-:Y:S01]  /*db00*/  ISETP.GT.U32.AND P3, PT, R29.reuse, R17, PT ;  /* 0x000000111d00720c */ /* 0x040fe20003f64070 */
[--C-:B------:R-:W-:Y:S01]  /*db10*/  @!P0 IMAD.IADD R10, R10, 0x1, -R29.reuse ;  /* 0x000000010a0a8824 */ /* 0x100fe200078e0a1d */
[----:B------:R-:W-:Y:S01]  /*db20*/  ISETP.GT.U32.AND P1, PT, R29, R18, PT ;  /* 0x000000121d00720c */ /* 0x000fe20003f24070 */
[--C-:B------:R-:W-:Y:S01]  /*db30*/  @!P2 IMAD.IADD R13, R13, 0x1, -R29.reuse ;  /* 0x000000010d0da824 */ /* 0x100fe200078e0a1d */
[C---:B------:R-:W-:Y:S02]  /*db40*/  ISETP.GT.U32.AND P0, PT, R29.reuse, R27, PT ;  /* 0x0000001b1d00720c */ /* 0x040fe40003f04070 */
[C---:B------:R-:W-:Y:S01]  /*db50*/  ISETP.GT.U32.AND P2, PT, R29.reuse, R5, PT ;  /* 0x000000051d00720c */ /* 0x040fe20003f44070 */
[----:B------:R-:W-:Y:S01]  /*db60*/  @!P4 IMAD.IADD R14, R14, 0x1, -R29 ;  /* 0x000000010e0ec824 */ /* 0x000fe200078e0a1d */
[----:B------:R-:W-:-:S02]  /*db70*/  ISETP.GT.U32.AND P4, PT, R29, R6, PT ;  /* 0x000000061d00720c */ /* 0x000fc40003f84070 */
[----:B------:R-:W-:Y:S01]  /*db80*/  ISETP.GT.U32.AND P6, PT, R29, R16, PT ;  /* 0x000000101d00720c */ /* 0x000fe20003fc4070 */
[--C-:B------:R-:W-:Y:S02]  /*db90*/  @!P5 IMAD.IADD R15, R15, 0x1, -R29.reuse ;  /* 0x000000010f0fd824 */ /* 0x100fe400078e0a1d */
[--C-:B------:R-:W-:Y:S01]  /*dba0*/  @!P3 IMAD.IADD R17, R17, 0x1, -R29.reuse ;  /* 0x000000011111b824 */ /* 0x100fe200078e0a1d */
[----:B------:R-:W-:Y:S01]  /*dbb0*/  ISETP.GT.U32.AND P5, PT, R29, R7, PT ;  /* 0x000000071d00720c */ /* 0x000fe20003fa4070 */
[--C-:B------:R-:W-:Y:S01]  /*dbc0*/  @!P1 IMAD.IADD R18, R18, 0x1, -R29.reuse ;  /* 0x0000000112129824 */ /* 0x100fe200078e0a1d */
[----:B------:R0:W-:Y:S01]  /*dbd0*/  STL [R1+0xc8], R12 ;  /* 0x0000c80c01007387 */ /* 0x0001e20000100800 */
[--C-:B------:R-:W-:Y:S02]  /*dbe0*/  @!P0 IMAD.IADD R27, R27, 0x1, -R29.reuse ;  /* 0x000000011b1b8824 */ /* 0x100fe400078e0a1d */
[--C-:B------:R-:W-:Y:S01]  /*dbf0*/  @!P2 IMAD.IADD R5, R5, 0x1, -R29.reuse ;  /* 0x000000010505a824 */ /* 0x100fe200078e0a1d */
[----:B0-----:R-:W5:Y:S01]  /*dc00*/  LDL.LU R12, [R1+0x194] ;  /* 0x00019400010c7983 */ /* 0x001f620000300800 */
[----:B------:R-:W-:-:S02]  /*dc10*/  @!P4 IMAD.IADD R6, R6, 0x1, -R29 ;  /* 0x000000010606c824 */ /* 0x000fc400078e0a1d */
[--C-:B------:R-:W-:Y:S01]  /*dc20*/  @!P6 IMAD.IADD R16, R16, 0x1, -R29.reuse ;  /* 0x000000011010e824 */ /* 0x100fe200078e0a1d */
[----:B------:R-:W-:Y:S03]  /*dc30*/  STL [R1+0xcc], R26 ;  /* 0x0000cc1a01007387 */ /* 0x000fe60000100800 */
[----:B------:R-:W-:Y:S01]  /*dc40*/  @!P5 IMAD.IADD R7, R7, 0x1, -R29 ;  /* 0x000000010707d824 */ /* 0x000fe200078e0a1d */
[----:B------:R0:W-:Y:S04]  /*dc50*/  STL [R1+0xa8], R10 ;  /* 0x0000a80a01007387 */ /* 0x0001e80000100800 */
[----:B------:R1:W-:Y:S04]  /*dc60*/  STL [R1+0xac], R13 ;  /* 0x0000ac0d01007387 */ /* 0x0003e80000100800 */
[----:B------:R1:W-:Y:S04]  /*dc70*/  STL [R1+0xb0], R14 ;  /* 0x0000b00e01007387 */ /* 0x0003e80000100800 */
[----:B------:R1:W-:Y:S04]  /*dc80*/  STL [R1+0xb4], R15 ;  /* 0x0000b40f01007387 */ /* 0x0003e80000100800 */
[----:B0-----:R-:W5:Y:S04]  /*dc90*/  LDL R10, [R1+0x1bac] ;  /* 0x001bac00010a7983 */ /* 0x001f680000100800 */
[----:B------:R0:W-:Y:S04]  /*dca0*/  STL [R1+0xb8], R16 ;  /* 0x0000b81001007387 */ /* 0x0001e80000100800 */
[----:B-1----:R-:W5:Y:S04]  /*dcb0*/  LDL.LU R13, [R1+0x198] ;  /* 0x00019800010d7983 */ /* 0x002f680000300800 */
[----:B------:R-:W5:Y:S04]  /*dcc0*/  LDL.LU R14, [R1+0x78] ;  /* 0x00007800010e7983 */ /* 0x000f680000300800 */
[----:B------:R1:W-:Y:S04]  /*dcd0*/  STL [R1+0x98], R17 ;  /* 0x0000981101007387 */ /* 0x0003e80000100800 */
[----:B------:R-:W5:Y:S04]  /*dce0*/  LDL.LU R15, [R1+0x15c] ;  /* 0x00015c00010f7983 */ /* 0x000f680000300800 */
[----:B0-----:R-:W5:Y:S04]  /*dcf0*/  LDL.LU R16, [R1+0x160] ;  /* 0x0001600001107983 */ /* 0x001f680000300800 */
[----:B-1----:R-:W5:Y:S01]  /*dd00*/  LDL.LU R17, [R1+0x164] ;  /* 0x0001640001117983 */ /* 0x002f620000300800 */
        /* <DEDUP_REMOVED lines=8> */
[----:B-----5:R-:W-:Y:S01]  /*dd90*/  ISETP.GT.U32.AND P4, PT, R29, R9, PT ;  /* 0x000000091d00720c */ /* 0x020fe20003f84070 */
[--C-:B------:R-:W-:Y:S01]  /*dda0*/  @!P0 IMAD.IADD R3, R3, 0x1, -R29.reuse ;  /* 0x0000000103038824 */ /* 0x100fe200078e0a1d */
[C---:B------:R-:W-:Y:S02]  /*ddb0*/  ISETP.GT.U32.AND P1, PT, R29.reuse, R27, PT ;  /* 0x0000001b1d00720c */ /* 0x040fe40003f24070 */
[C---:B------:R-:W-:Y:S02]  /*ddc0*/  ISETP.GT.U32.AND P0, PT, R29.reuse, R5, PT ;  /* 0x000000051d00720c */ /* 0x040fe40003f04070 */
[C---:B------:R-:W-:Y:S01]  /*ddd0*/  ISETP.GT.U32.AND P5, PT, R29.reuse, R11, PT ;  /* 0x0000000b1d00720c */ /* 0x040fe20003fa4070 */
[--C-:B------:R-:W-:Y:S01]  /*dde0*/  @!P2 IMAD.IADD R4, R4, 0x1, -R29.reuse ;  /* 0x000000010404a824 */ /* 0x100fe200078e0a1d */
[----:B------:R-:W-:Y:S01]  /*ddf0*/  ISETP.GT.U32.AND P2, PT, R29, R6, PT ;  /* 0x000000061d00720c */ /* 0x000fe20003f44070 */
[----:B------:R-:W-:-:S04]  /*de00*/  @!P6 IMAD.IADD R8, R8, 0x1, -R29 ;  /* 0x000000010808e824 */ /* 0x000fc800078e0a1d */
[--C-:B------:R-:W-:Y:S01]  /*de10*/  @!P4 IMAD.IADD R9, R9, 0x1, -R29.reuse ;  /* 0x000000010909c824 */ /* 0x100fe200078e0a1d */
[----:B------:R-:W-:Y:S01]  /*de20*/  ISETP.GT.U32.AND P4, PT, R29, R7, PT ;  /* 0x000000071d00720c */ /* 0x000fe20003f84070 */
[--C-:B------:R-:W-:Y:S02]  /*de30*/  @!P3 IMAD.IADD R18, R18, 0x1, -R29.reuse ;  /* 0x000000011212b824 */ /* 0x100fe400078e0a1d */
[--C-:B------:R-:W-:Y:S02]  /*de40*/  @!P1 IMAD.IADD R27, R27, 0x1, -R29.reuse ;  /* 0x000000011b1b9824 */ /* 0x100fe400078e0a1d */
[--C-:B------:R-:W-:Y:S01]  /*de50*/  @!P5 IMAD.IADD R11, R11, 0x1, -R29.reuse ;  /* 0x000000010b0bd824 */ /* 0x100fe200078e0a1d */
[----:B------:R-:W-:Y:S01]  /*de60*/  ISETP.GT.U32.AND P5, PT, R29, R8, PT ;  /* 0x000000081d00720c */ /* 0x000fe20003fa4070 */
[--C-:B------:R-:W-:Y:S01]  /*de70*/  @!P0 IMAD.IADD R5, R5, 0x1, -R29.reuse ;  /* 0x0000000105058824 */ /* 0x100fe200078e0a1d */
[----:B------:R0:W-:Y:S01]  /*de80*/  STL [R1+0x9c], R18 ;  /* 0x00009c1201007387 */ /* 0x0001e20000100800 */
[----:B------:R-:W-:-:S04]  /*de90*/  @!P2 IMAD.IADD R6, R6, 0x1, -R29 ;  /* 0x000000010606a824 */ /* 0x000fc800078e0a1d */
[--C-:B------:R-:W-:Y:S01]  /*dea0*/  @!P4 IMAD.IADD R7, R7, 0x1, -R29.reuse ;  /* 0x000000010707c824 */ /* 0x100fe200078e0a1d */
[----:B0-----:R-:W2:Y:S04]  /*deb0*/  LDL.LU R18, [R1+0x16c] ;  /* 0x00016c0001127983 */ /* 0x001ea80000300800 */
[----:B------:R-:W-:Y:S04]  /*dec0*/  STL [R1+0xa0], R27 ;  /* 0x0000a01b01007387 */ /* 0x000fe80000100800 */
[----:B------:R-:W3:Y:S04]  /*ded0*/  LDL.LU R25, [R1+0x120] ;  /* 0x0001200001197983 */ /* 0x000ee80000300800 */
[----:B------:R0:W-:Y:S04]  /*dee0*/  STL [R1+0xa4], R5 ;  /* 0x0000a40501007387 */ /* 0x0001e80000100800 */
[----:B------:R-:W4:Y:S04]  /*def0*/  LDL.LU R26, [R1+0x124] ;  /* 0x00012400011a7983 */ /* 0x000f280000300800 */
[----:B------:R1:W-:Y:S04]  /*df00*/  STL [R1+0x1f0], R6 ;  /* 0x0001f00601007387 */ /* 0x0003e80000100800 */
[----:B0-----:R-:W5:Y:S01]  /*df10*/  LDL.LU R5, [R1+0x128] ;  /* 0x0001280001057983 */ /* 0x001f620000300800 */
[----:B------:R-:W-:-:S03]  /*df20*/  @!P5 IMAD.IADD R8, R8, 0x1, -R29 ;  /* 0x000000010808d824 */ /* 0x000fc600078e0a1d */
[----:B-1----:R-:W5:Y:S04]  /*df30*/  LDL.LU R6, [R1+0x12c] ;  /* 0x00012c0001067983 */ /* 0x002f680000300800 */
[----:B------:R0:W-:Y:S04]  /*df40*/  STL [R1+0x88], R7 ;  /* 0x0000880701007387 */ /* 0x0001e80000100800 */
[----:B0-----:R-:W5:Y:S04]  /*df50*/  LDL.LU R7, [R1+0x130] ;  /* 0x0001300001077983 */ /* 0x001f680000300800 */
[----:B------:R0:W-:Y:S04]  /*df60*/  STL [R1+0x8c], R8 ;  /* 0x00008c0801007387 */ /* 0x0001e80000100800 */
[----:B0-----:R-:W5:Y:S01]  /*df70*/  LDL.LU R8, [R1+0xe4] ;  /* 0x0000e40001087983 */ /* 0x001f620000300800 */
[----:B------:R-:W-:-:S05]  /*df80*/  IABS R24, R24 ;  /* 0x0000001800187213 */ /* 0x000fca0000000000 */
[----:B------:R-:W-:Y:S01]  /*df90*/  IMAD.HI.U32 R19, R28, R24, RZ ;  /* 0x000000181c137227 */ /* 0x000fe200078e00ff */
[----:B------:R-:W-:-:S03]  /*dfa0*/  IABS R23, R23 ;  /* 0x0000001700177213 */ /* 0x000fc60000000000 */
[----:B------:R-:W-:Y:S01]  /*dfb0*/  IMAD.MOV R19, RZ, RZ, -R19 ;  /* 0x000000ffff137224 */ /* 0x000fe200078e0a13 */
[----:B------:R-:W-:-:S03]  /*dfc0*/  ISETP.GT.U32.AND P6, PT, R29, R12, PT ;  /* 0x0000000c1d00720c */ /* 0x000fc60003fc4070 */
[C---:B------:R-:W-:Y:S02]  /*dfd0*/  IMAD R24, R29.reuse, R19, R24 ;  /* 0x000000131d187224 */ /* 0x040fe400078e0218 */
[----:B------:R-:W-:Y:S01]  /*dfe0*/  IMAD.HI.U32 R19, R28, R23, RZ ;  /* 0x000000171c137227 */ /* 0x000fe200078e00ff */
[----:B------:R-:W-:-:S03]  /*dff0*/  ISETP.GT.U32.AND P3, PT, R29, R0, PT ;  /* 0x000000001d00720c */ /* 0x000fc60003f64070 */
[----:B------:R-:W-:Y:S01]  /*e000*/  IMAD.MOV R19, RZ, RZ, -R19 ;  /* 0x000000ffff137224 */ /* 0x000fe200078e0a13 */
[----:B------:R-:W-:-:S03]  /*e010*/  ISETP.GT.U32.AND P1, PT, R29, R2, PT ;  /* 0x000000021d00720c */ /* 0x000fc60003f24070 */
[C---:B------:R-:W-:Y:S01]  /*e020*/  IMAD R23, R29.reuse, R19, R23 ;  /* 0x000000131d177224 */ /* 0x040fe200078e0217 */
[C---:B------:R-:W-:Y:S01]  /*e030*/  ISETP.GT.U32.AND P0, PT, R29.reuse, R3, PT ;  /* 0x000000031d00720c */ /* 0x040fe20003f04070 */
[----:B------:R-:W-:Y:S01]  /*e040*/  IMAD.HI.U32 R19, R28, R22, RZ ;  /* 0x000000161c137227 */ /* 0x000fe200078e00ff */
[----:B------:R-:W-:-:S03]  /*e050*/  ISETP.GT.U32.AND P2, PT, R29, R4, PT ;  /* 0x000000041d00720c */ /* 0x000fc60003f44070 */
[----:B------:R-:W-:Y:S02]  /*e060*/  IMAD.MOV R19, RZ, RZ, -R19 ;  /* 0x000000ffff137224 */ /* 0x000fe400078e0a13 */
[----:B------:R-:W-:Y:S02]  /*e070*/  @!P6 IMAD.IADD R12, R12, 0x1, -R29 ;  /* 0x000000010c0ce824 */ /* 0x000fe400078e0a1d */
[C---:B------:R-:W-:Y:S01]  /*e080*/  IMAD R22, R29.reuse, R19, R22 ;  /* 0x000000131d167224 */ /* 0x040fe200078e0216 */
[C---:B------:R-:W-:Y:S01]  /*e090*/  ISETP.GT.U32.AND P4, PT, R29.reuse, R9, PT ;  /* 0x000000091d00720c */ /* 0x040fe20003f84070 */
[----:B------:R-:W-:Y:S01]  /*e0a0*/  IMAD.HI.U32 R19, R28, R21, RZ ;  /* 0x000000151c137227 */ /* 0x000fe200078e00ff */
[----:B------:R-:W-:-:S03]  /*e0b0*/  ISETP.GT.U32.AND P5, PT, R29, R12, PT ;  /* 0x0000000c1d00720c */ /* 0x000fc60003fa4070 */
[----:B------:R-:W-:Y:S01]  /*e0c0*/  @!P3 IMAD.IADD R0, R0, 0x1, -R29 ;  /* 0x000000010000b824 */ /* 0x000fe200078e0a1d */
[C---:B------:R-:W-:Y:S01]  /*e0d0*/  ISETP.GT.U32.AND P3, PT, R29.reuse, R13, PT ;  /* 0x0000000d1d00720c */ /* 0x040fe20003f64070 */
[----:B------:R-:W-:Y:S02]  /*e0e0*/  IMAD.MOV R19, RZ, RZ, -R19 ;  /* 0x000000ffff137224 */ /* 0x000fe400078e0a13 */
[--C-:B------:R-:W-:Y:S01]  /*e0f0*/  @!P1 IMAD.IADD R2, R2, 0x1, -R29.reuse ;  /* 0x0000000102029824 */ /* 0x100fe200078e0a1d */
[----:B------:R-:W-:Y:S01]  /*e100*/  ISETP.GT.U32.AND P1, PT, R29, R14, PT ;  /* 0x0000000e1d00720c */ /* 0x000fe20003f24070 */
[----:B------:R-:W-:Y:S01]  /*e110*/  @!P0 IMAD.IADD R3, R3, 0x1, -R29 ;  /* 0x0000000103038824 */ /* 0x000fe200078e0a1d */
[C---:B------:R-:W-:Y:S01]  /*e120*/  ISETP.GT.U32.AND P0, PT, R29.reuse, R15, PT ;  /* 0x0000000f1d00720c */ /* 0x040fe20003f04070 */
[C---:B------:R-:W-:Y:S02]  /*e130*/  IMAD R21, R29.reuse, R19, R21 ;  /* 0x000000131d157224 */ /* 0x040fe400078e0215 */
[----:B------:R-:W-:Y:S01]  /*e140*/  IMAD.HI.U32 R19, R28, R20, RZ ;  /* 0x000000141c137227 */ /* 0x000fe200078e00ff */
[----:B------:R-:W-:-:S03]  /*e150*/  ISETP.GT.U32.AND P6, PT, R29, R11, PT ;  /* 0x0000000b1d00720c */ /* 0x000fc60003fc4070 */
[----:B------:R-:W-:Y:S01]  /*e160*/  @!P2 IMAD.IADD R4, R4, 0x1, -R29 ;  /* 0x000000010404a824 */ /* 0x000fe200078e0a1d */
[----:B------:R-:W-:Y:S01]  /*e170*/  ISETP.GT.U32.AND P2, PT, R29, R16, PT ;  /* 0x000000101d00720c */ /* 0x000fe20003f44070 */
[----:B------:R-:W-:Y:S02]  /*e180*/  IMAD.MOV R19, RZ, RZ, -R19 ;  /* 0x000000ffff137224 */ /* 0x000fe400078e0a13 */
[--C-:B------:R-:W-:Y:S01]  /*e190*/  @!P4 IMAD.IADD R9, R9, 0x1, -R29.reuse ;  /* 0x000000010909c824 */ /* 0x100fe200078e0a1d */
[----:B------:R-:W-:Y:S01]  /*e1a0*/  ISETP.GT.U32.AND P4, PT, R29, R17, PT ;  /* 0x000000111d00720c */ /* 0x000fe20003f84070 */
[--C-:B------:R-:W-:Y:S02]  /*e1b0*/  @!P5 IMAD.IADD R12, R12, 0x1, -R29.reuse ;  /* 0x000000010c0cd824 */ /* 0x100fe400078e0a1d */
[--C-:B------:R-:W-:Y:S02]  /*e1c0*/  @!P3 IMAD.IADD R13, R13, 0x1, -R29.reuse ;  /* 0x000000010d0db824 */ /* 0x100fe400078e0a1d */
[----:B------:R-:W-:Y:S01]  /*e1d0*/  IMAD R20, R29, R19, R20 ;  /* 0x000000131d147224 */ /* 0x000fe200078e0214 */
[----:B------:R-:W-:Y:S01]  /*e1e0*/  IABS R19, R10 ;  /* 0x0000000a00137213 */ /* 0x000fe20000000000 */
[--C-:B------:R-:W-:Y:S01]  /*e1f0*/  @!P1 IMAD.IADD R14, R14, 0x1, -R29.reuse ;  /* 0x000000010e0e9824 */ /* 0x100fe200078e0a1d */
[----:B------:R-:W5:Y:S01]  /*e200*/  LDL.LU R10, [R1+0xe8] ;  /* 0x0000e800010a7983 */ /* 0x000f620000300800 */
[----:B------:R-:W-:-:S02]  /*e210*/  @!P0 IMAD.IADD R15, R15, 0x1, -R29 ;  /* 0x000000010f0f8824 */ /* 0x000fc400078e0a1d */
[--C-:B------:R-:W-:Y:S02]  /*e220*/  @!P2 IMAD.IADD R16, R16, 0x1, -R29.reuse ;  /* 0x000000011010a824 */ /* 0x100fe400078e0a1d */
[--C-:B------:R-:W-:Y:S02]  /*e230*/  @!P6 IMAD.IADD R11, R11, 0x1, -R29.reuse ;  /* 0x000000010b0be824 */ /* 0x100fe400078e0a1d */
[----:B------:R-:W-:Y:S01]  /*e240*/  @!P4 IMAD.IADD R17, R17, 0x1, -R29 ;  /* 0x000000011111c824 */ /* 0x000fe200078e0a1d */
[----:B------:R0:W-:Y:S04]  /*e250*/  STL [R1+0x90], R0 ;  /* 0x0000900001007387 */ /* 0x0001e80000100800 */
[----:B------:R1:W-:Y:S04]  /*e260*/  STL [R1+0x94], R2 ;  /* 0x0000940201007387 */ /* 0x0003e80000100800 */
[----:B------:R0:W-:Y:S04]  /*e270*/  STL [R1+0x1c8], R3 ;  /* 0x0001c80301007387 */ /* 0x0001e80000100800 */
[----:B------:R0:W-:Y:S04]  /*e280*/  STL [R1+0x7c], R4 ;  /* 0x00007c0401007387 */ /* 0x0001e80000100800 */
[----:B------:R-:W-:Y:S04]  /*e290*/  STL [R1+0x80], R9 ;  /* 0x0000800901007387 */ /* 0x000fe80000100800 */
[----:B------:R-:W5:Y:S04]  /*e2a0*/  LDL.LU R27, [R1+0xec] ;  /* 0x0000ec00011b7983 */ /* 0x000f680000300800 */
[----:B------:R1:W-:Y:S04]  /*e2b0*/  STL [R1+0x84], R11 ;  /* 0x0000840b01007387 */ /* 0x0003e80000100800 */
[----:B0-----:R-:W5:Y:S04]  /*e2c0*/  LDL.LU R0, [R1+0xf0] ;  /* 0x0000f00001007983 */ /* 0x001f680000300800 */
[----:B-1----:R-:W5:Y:S04]  /*e2d0*/  LDL.LU R2, [R1+0xf8] ;  /* 0x0000f80001027983 */ /* 0x002f680000300800 */
[----:B------:R-:W-:Y:S04]  /*e2e0*/  STL [R1+0x194], R12 ;  /* 0x0001940c01007387 */ /* 0x000fe80000100800 */
[----:B------:R-:W5:Y:S04]  /*e2f0*/  LDL.LU R3, [R1+0x38] ;  /* 0x0000380001037983 */ /* 0x000f680000300800 */
[----:B------:R-:W5:Y:S04]  /*e300*/  LDL.LU R4, [R1+0x34] ;  /* 0x0000340001047983 */ /* 0x000f680000300800 */
[----:B------:R-:W5:Y:S01]  /*e310*/  LDL.LU R11, [R1+0x30] ;  /* 0x00003000010b7983 */ /* 0x000f620000300800 */
[----:B---3--:R-:W-:-:S02]  /*e320*/  ISETP.GT.U32.AND P5, PT, R29, R25, PT ;  /* 0x000000191d00720c */ /* 0x008fc40003fa4070 */
[C---:B----4-:R-:W-:Y:S02]  /*e330*/  ISETP.GT.U32.AND P3, PT, R29.reuse, R26, PT ;  /* 0x0000001a1d00720c */ /* 0x050fe40003f64070 */
[C---:B--2---:R-:W-:Y:S02]  /*e340*/  ISETP.GT.U32.AND P6, PT, R29.reuse, R18, PT ;  /* 0x000000121d00720c */ /* 0x044fe40003fc4070 */
[C---:B-----5:R-:W-:Y:S02]  /*e350*/  ISETP.GT.U32.AND P1, PT, R29.reuse, R5, PT ;  /* 0x000000051d00720c */ /* 0x060fe40003f24070 */
[----:B------:R-:W-:-:S05]  /*e360*/  ISETP.GT.U32.AND P0, PT, R29, R6, PT ;  /* 0x000000061d00720c */ /* 0x000fca0003f04070 */
        /* <DEDUP_REMOVED lines=10> */
[----:B------:R-:W-:-:S07]  /*e410*/  ISETP.GT.U32.AND P4, PT, R29, R8, PT ;  /* 0x000000081d00720c */ /* 0x000fce0003f84070 */
[--C-:B------:R-:W-:Y:S01]  /*e420*/  @!P2 IMAD.IADD R7, R7, 0x1, -R29.reuse ;  /* 0x000000010707a824 */ /* 0x100fe200078e0a1d */
[----:B------:R-:W-:Y:S01]  /*e430*/  ISETP.GT.U32.AND P2, PT, R29, R17, PT ;  /* 0x000000111d00720c */ /* 0x000fe20003f44070 */
[--C-:B------:R-:W-:Y:S02]  /*e440*/  @!P5 IMAD.IADD R13, R13, 0x1, -R29.reuse ;  /* 0x000000010d0dd824 */ /* 0x100fe400078e0a1d */
[--C-:B------:R-:W-:Y:S02]  /*e450*/  @!P3 IMAD.IADD R14, R14, 0x1, -R29.reuse ;  /* 0x000000010e0eb824 */ /* 0x100fe400078e0a1d */
[--C-:B------:R-:W-:Y:S02]  /*e460*/  @!P1 IMAD.IADD R15, R15, 0x1, -R29.reuse ;  /* 0x000000010f0f9824 */ /* 0x100fe400078e0a1d */
[--C-:B------:R-:W-:Y:S01]  /*e470*/  @!P4 IMAD.IADD R8, R8, 0x1, -R29.reuse ;  /* 0x000000010808c824 */ /* 0x100fe200078e0a1d */
[----:B------:R-:W-:Y:S01]  /*e480*/  ISETP.GT.U32.AND P4, PT, R29, R18, PT ;  /* 0x000000121d00720c */ /* 0x000fe20003f84070 */
[--C-:B------:R-:W-:Y:S01]  /*e490*/  @!P0 IMAD.IADD R16, R16, 0x1, -R29.reuse ;  /* 0x0000000110108824 */ /* 0x100fe200078e0a1d */
[----:B------:R0:W-:Y:S03]  /*e4a0*/  STL [R1+0x198], R13 ;  /* 0x0001980d01007387 */ /* 0x0001e60000100800 */
[--C-:B------:R-:W-:Y:S01]  /*e4b0*/  @!P2 IMAD.IADD R17, R17, 0x1, -R29.reuse ;  /* 0x000000011111a824 */ /* 0x100fe200078e0a1d */
[----:B------:R1:W-:Y:S04]  /*e4c0*/  STL [R1+0x78], R14 ;  /* 0x0000780e01007387 */ /* 0x0003e80000100800 */
[----:B0-----:R-:W2:Y:S04]  /*e4d0*/  LDL.LU R13, [R1+0x2c] ;  /* 0x00002c00010d7983 */ /* 0x001ea80000300800 */
[----:B------:R0:W-:Y:S04]  /*e4e0*/  STL [R1+0x15c], R15 ;  /* 0x00015c0f01007387 */ /* 0x0001e80000100800 */
[----:B------:R3:W-:Y:S01]  /*e4f0*/  STL [R1+0x160], R16 ;  /* 0x0001601001007387 */ /* 0x0007e20000100800 */
[----:B------:R-:W-:-:S03]  /*e500*/  @!P4 IMAD.IADD R18, R18, 0x1, -R29 ;  /* 0x000000011212c824 */ /* 0x000fc600078e0a1d */
[----:B-1----:R-:W4:Y:S04]  /*e510*/  LDL.LU R14, [R1+0x28] ;  /* 0x00002800010e7983 */ /* 0x002f280000300800 */
[----:B0-----:R-:W5:Y:S04]  /*e520*/  LDL.LU R15, [R1+0x24] ;  /* 0x00002400010f7983 */ /* 0x001f680000300800 */
[----:B------:R-:W-:Y:S04]  /*e530*/  STL [R1+0x164], R17 ;  /* 0x0001641101007387 */ /* 0x000fe80000100800 */
[----:B------:R-:W5:Y:S04]  /*e540*/  LDL.LU R9, [R1+0x20] ;  /* 0x0000200001097983 */ /* 0x000f680000300800 */
[----:B---3--:R-:W3:Y:S04]  /*e550*/  LDL.LU R16, [R1+0x1c] ;  /* 0x00001c0001107983 */ /* 0x008ee80000300800 */
[----:B------:R0:W-:Y:S04]  /*e560*/  STL [R1+0x16c], R18 ;  /* 0x00016c1201007387 */ /* 0x0001e80000100800 */
[----:B0-----:R-:W3:Y:S04]  /*e570*/  LDL.LU R18, [R1+0x18] ;  /* 0x0000180001127983 */ /* 0x001ee80000300800 */
[----:B------:R-:W3:Y:S01]  /*e580*/  LDL.LU R17, [R1+0x14] ;  /* 0x0000140001117983 */ /* 0x000ee20000300800 */
[----:B------:R-:W-:-:S02]  /*e590*/  ISETP.GT.U32.AND P6, PT, R29, R10, PT ;  /* 0x0000000a1d00720c */ /* 0x000fc40003fc4070 */
[C---:B------:R-:W-:Y:S02]  /*e5a0*/  ISETP.GT.U32.AND P5, PT, R29.reuse, R25, PT ;  /* 0x000000191d00720c */ /* 0x040fe40003fa4070 */
[C---:B------:R-:W-:Y:S02]  /*e5b0*/  ISETP.GT.U32.AND P3, PT, R29.reuse, R26, PT ;  /* 0x0000001a1d00720c */ /* 0x040fe40003f64070 */
[C---:B------:R-:W-:Y:S02]  /*e5c0*/  ISETP.GT.U32.AND P1, PT, R29.reuse, R5, PT ;  /* 0x000000051d00720c */ /* 0x040fe40003f24070 */
[C---:B------:R-:W-:Y:S02]  /*e5d0*/  ISETP.GT.U32.AND P0, PT, R29.reuse, R6, PT ;  /* 0x000000061d00720c */ /* 0x040fe40003f04070 */
[----:B------:R-:W-:-:S03]  /*e5e0*/  ISETP.GT.U32.AND P2, PT, R29, R7, PT ;  /* 0x000000071d00720c */ /* 0x000fc60003f44070 */
[--C-:B------:R-:W-:Y:S02]  /*e5f0*/  @!P6 IMAD.IADD R10, R10, 0x1, -R29.reuse ;  /* 0x000000010a0ae824 */ /* 0x100fe400078e0a1d */
[----:B------:R-:W-:-:S03]  /*e600*/  @!P5 IMAD.IADD R25, R25, 0x1, -R29 ;  /* 0x000000011919d824 */ /* 0x000fc600078e0a1d */
[C---:B------:R-:W-:Y:S01]  /*e610*/  ISETP.GT.U32.AND P4, PT, R29.reuse, R10, PT ;  /* 0x0000000a1d00720c */ /* 0x040fe20003f84070 */
[--C-:B------:R-:W-:Y:S01]  /*e620*/  @!P3 IMAD.IADD R26, R26, 0x1, -R29.reuse ;  /* 0x000000011a1ab824 */ /* 0x100fe200078e0a1d */
[----:B------:R-:W-:Y:S01]  /*e630*/  ISETP.GT.U32.AND P5, PT, R29, R27, PT ;  /* 0x0000001b1d00720c */ /* 0x000fe20003fa4070 */
[--C-:B------:R-:W-:Y:S01]  /*e640*/  @!P1 IMAD.IADD R5, R5, 0x1, -R29.reuse ;  /* 0x0000000105059824 */ /* 0x100fe200078e0a1d */
[C---:B------:R-:W-:Y:S01]  /*e650*/  ISETP.GT.U32.AND P6, PT, R29.reuse, R8, PT ;  /* 0x000000081d00720c */ /* 0x040fe20003fc4070 */
[--C-:B------:R-:W-:Y:S01]  /*e660*/  @!P0 IMAD.IADD R6, R6, 0x1, -R29.reuse ;  /* 0x0000000106068824 */ /* 0x100fe200078e0a1d */
[C---:B------:R-:W-:Y:S02]  /*e670*/  ISETP.GT.U32.AND P3, PT, R29.reuse, R0, PT ;  /* 0x000000001d00720c */ /* 0x040fe40003f64070 */
[----:B------:R-:W-:Y:S01]  /*e680*/  ISETP.GT.U32.AND P1, PT, R29, R2, PT ;  /* 0x000000021d00720c */ /* 0x000fe20003f24070 */
[----:B------:R-:W-:-:S04]  /*e690*/  @!P2 IMAD.IADD R7, R7, 0x1, -R29 ;  /* 0x000000010707a824 */ /* 0x000fc800078e0a1d */
[--C-:B------:R-:W-:Y:S01]  /*e6a0*/  @!P4 IMAD.IADD R10, R10, 0x1, -R29.reuse ;  /* 0x000000010a0ac824 */ /* 0x100fe200078e0a1d */
[C---:B------:R-:W-:Y:S02]  /*e6b0*/  ISETP.GT.U32.AND P0, PT, R29.reuse, R3, PT ;  /* 0x000000031d00720c */ /* 0x040fe40003f04070 */
[----:B------:R-:W-:Y:S01]  /*e6c0*/  ISETP.GT.U32.AND P2, PT, R29, R4, PT ;  /* 0x000000041d00720c */ /* 0x000fe20003f44070 */
[--C-:B------:R-:W-:Y:S02]  /*e6d0*/  @!P5 IMAD.IADD R27, R27, 0x1, -R29.reuse ;  /* 0x000000011b1bd824 */ /* 0x100fe400078e0a1d */
[--C-:B------:R-:W-:Y:S02]  /*e6e0*/  @!P3 IMAD.IADD R0, R0, 0x1, -R29.reuse ;  /* 0x000000010000b824 */ /* 0x100fe400078e0a1d */
[--C-:B------:R-:W-:Y:S02]  /*e6f0*/  @!P1 IMAD.IADD R2, R2, 0x1, -R29.reuse ;  /* 0x0000000102029824 */ /* 0x100fe400078e0a1d */
[----:B------:R-:W-:Y:S01]  /*e700*/  @!P6 IMAD.IADD R8, R8, 0x1, -R29 ;  /* 0x000000010808e824 */ /* 0x000fe200078e0a1d */
[----:B------:R-:W-:-:S03]  /*e710*/  ISETP.GT.U32.AND P6, PT, R29, R11, PT ;  /* 0x0000000b1d00720c */ /* 0x000fc60003fc4070 */
[--C-:B------:R-:W-:Y:S02]  /*e720*/  @!P0 IMAD.IADD R3, R3, 0x1, -R29.reuse ;  /* 0x0000000103038824 */ /* 0x100fe400078e0a1d */
[--C-:B------:R-:W-:Y:S01]  /*e730*/  @!P2 IMAD.IADD R4, R4, 0x1, -R29.reuse ;  /* 0x000000010404a824 */ /* 0x100fe200078e0a1d */
[----:B------:R0:W-:Y:S07]  /*e740*/  STL [R1+0x120], R25 ;  /* 0x0001201901007387 */ /* 0x0001ee0000100800 */
[----:B------:R-:W-:Y:S01]  /*e750*/  @!P6 IMAD.IADD R11, R11, 0x1, -R29 ;  /* 0x000000010b0be824 */ /* 0x000fe200078e0a1d */
[----:B0-----:R-:W3:Y:S04]  /*e760*/  LDL.LU R25, [R1+0x21c0] ;  /* 0x0021c00001197983 */ /* 0x001ee80000300800 */
[----:B------:R0:W-:Y:S04]  /*e770*/  STL [R1+0x124], R26 ;  /* 0x0001241a01007387 */ /* 0x0001e80000100800 */
[----:B0-----:R-:W3:Y:S04]  /*e780*/  LDL.LU R26, [R1+0x21bc] ;  /* 0x0021bc00011a7983 */ /* 0x001ee80000300800 */
[----:B------:R0:W-:Y:S04]  /*e790*/  STL [R1+0x128], R5 ;  /* 0x0001280501007387 */ /* 0x0001e80000100800 */
[----:B------:R1:W-:Y:S04]  /*e7a0*/  STL [R1+0x12c], R6 ;  /* 0x00012c0601007387 */ /* 0x0003e80000100800 */
[----:B------:R1:W-:Y:S04]  /*e7b0*/  STL [R1+0x130], R7 ;  /* 0x0001300701007387 */ /* 0x0003e80000100800 */
[----:B0-----:R-:W3:Y:S04]  /*e7c0*/  LDL.LU R5, [R1+0x10] ;  /* 0x0000100001057983 */ /* 0x001ee80000300800 */
[----:B------:R0:W-:Y:S04]  /*e7d0*/  STL [R1+0xe4], R8 ;  /* 0x0000e40801007387 */ /* 0x0001e80000100800 */
[----:B-1----:R-:W3:Y:S04]  /*e7e0*/  LDL.LU R6, [R1+0xc] ;  /* 0x00000c0001067983 */ /* 0x002ee80000300800 */
[----:B------:R-:W3:Y:S04]  /*e7f0*/  LDL.LU R7, [R1+0x8] ;  /* 0x0000080001077983 */ /* 0x000ee80000300800 */
[----:B------:R1:W-:Y:S04]  /*e800*/  STL [R1+0xe8], R10 ;  /* 0x0000e80a01007387 */ /* 0x0003e80000100800 */
[----:B0-----:R-:W3:Y:S01]  /*e810*/  LDL.LU R8, [R1+0x4] ;  /* 0x0000040001087983 */ /* 0x001ee20000300800 */
[----:B------:R-:W-:-:S03]  /*e820*/  IMAD.HI.U32 R12, R28, R19, RZ ;  /* 0x000000131c0c7227 */ /* 0x000fc600078e00ff */
[----:B-1----:R-:W3:Y:S01]  /*e830*/  LDL.LU R10, [R1] ;  /* 0x00000000010a7983 */ /* 0x002ee20000300800 */
[----:B------:R-:W-:-:S04]  /*e840*/  IMAD.MOV R12, RZ, RZ, -R12 ;  /* 0x000000ffff0c7224 */ /* 0x000fc800078e0a0c */
[C---:B------:R-:W-:Y:S01]  /*e850*/  IMAD R19, R29.reuse, R12, R19 ;  /* 0x0000000c1d137224 */ /* 0x040fe200078e0213 */
[C---:B--2---:R-:W-:Y:S02]  /*e860*/  ISETP.GT.U32.AND P4, PT, R29.reuse, R13, PT ;  /* 0x0000000d1d00720c */ /* 0x044fe40003f84070 */
[C---:B----4-:R-:W-:Y:S02]  /*e870*/  ISETP.GT.U32.AND P5, PT, R29.reuse, R14, PT ;  /* 0x0000000e1d00720c */ /* 0x050fe40003fa4070 */
[----:B-----5:R-:W-:-:S09]  /*e880*/  ISETP.GT.U32.AND P3, PT, R29, R15, PT ;  /* 0x0000000f1d00720c */ /* 0x020fd20003f64070 */
[--C-:B------:R-:W-:Y:S01]  /*e890*/  @!P4 IMAD.IADD R13, R13, 0x1, -R29.reuse ;  /* 0x000000010d0dc824 */ /* 0x100fe200078e0a1d */
[C---:B------:R-:W-:Y:S02]  /*e8a0*/  ISETP.GT.U32.AND P1, PT, R29.reuse, R9, PT ;  /* 0x000000091d00720c */ /* 0x040fe40003f24070 */
[C---:B---3--:R-:W-:Y:S01]  /*e8b0*/  ISETP.GT.U32.AND P0, PT, R29.reuse, R16, PT ;  /* 0x000000101d00720c */ /* 0x048fe20003f04070 */
[--C-:B------:R-:W-:Y:S01]  /*e8c0*/  @!P5 IMAD.IADD R14, R14, 0x1, -R29.reuse ;  /* 0x000000010e0ed824 */ /* 0x100fe200078e0a1d */
[----:B------:R-:W-:Y:S01]  /*e8d0*/  ISETP.GT.U32.AND P4, PT, R29, R27, PT ;  /* 0x0000001b1d00720c */ /* 0x000fe20003f84070 */
[----:B------:R-:W-:Y:S01]  /*e8e0*/  @!P3 IMAD.IADD R15, R15, 0x1, -R29 ;  /* 0x000000010f0fb824 */ /* 0x000fe200078e0a1d */
[C---:B------:R-:W-:Y:S02]  /*e8f0*/  ISETP.GT.U32.AND P5, PT, R29.reuse, R0, PT ;  /* 0x000000001d00720c */ /* 0x040fe40003fa4070 */
[C---:B------:R-:W-:Y:S02]  /*e900*/  ISETP.GT.U32.AND P3, PT, R29.reuse, R2, PT ;  /* 0x000000021d00720c */ /* 0x040fe40003f64070 */
[----:B------:R-:W-:-:S03]  /*e910*/  ISETP.GT.U32.AND P2, PT, R29, R18, PT ;  /* 0x000000121d00720c */ /* 0x000fc60003f44070 */
[--C-:B------:R-:W-:Y:S01]  /*e920*/  @!P1 IMAD.IADD R9, R9, 0x1, -R29.reuse ;  /* 0x0000000109099824 */ /* 0x100fe200078e0a1d */
[C---:B------:R-:W-:Y:S01]  /*e930*/  ISETP.GT.U32.AND P1, PT, R29.reuse, R3, PT ;  /* 0x000000031d00720c */ /* 0x040fe20003f24070 */
[--C-:B------:R-:W-:Y:S01]  /*e940*/  @!P0 IMAD.IADD R16, R16, 0x1, -R29.reuse ;  /* 0x0000000110108824 */ /* 0x100fe200078e0a1d */
[C---:B------:R-:W-:Y:S02]  /*e950*/  ISETP.GT.U32.AND P6, PT, R29.reuse, R17, PT ;  /* 0x000000111d00720c */ /* 0x040fe40003fc4070 */
[----:B------:R-:W-:Y:S01]  /*e960*/  ISETP.GT.U32.AND P0, PT, R29, R4, PT ;  /* 0x000000041d00720c */ /* 0x000fe20003f04070 */
[----:B------:R-:W-:Y:S01]  /*e970*/  @!P4 IMAD.IADD R27, R27, 0x1, -R29 ;  /* 0x000000011b1bc824 */ /* 0x000fe200078e0a1d */
[----:B------:R-:W-:-:S03]  /*e980*/  ISETP.GT.U32.AND P4, PT, R29, R13, PT ;  /* 0x0000000d1d00720c */ /* 0x000fc60003f84070 */
[--C-:B------:R-:W-:Y:S01]  /*e990*/  @!P2 IMAD.IADD R18, R18, 0x1, -R29.reuse ;  /* 0x000000011212a824 */ /* 0x100fe200078e0a1d */
[C---:B------:R-:W-:Y:S01]  /*e9a0*/  ISETP.GT.U32.AND P2, PT, R29.reuse, R11, PT ;  /* 0x0000000b1d00720c */ /* 0x040fe20003f44070 */
[--C-:B------:R-:W-:Y:S01]  /*e9b0*/  @!P5 IMAD.IADD R0, R0, 0x1, -R29.reuse ;  /* 0x000000010000d824 */ /* 0x100fe200078e0a1d */
[C---:B------:R-:W-:Y:S01]  /*e9c0*/  ISETP.GT.U32.AND P5, PT, R29.reuse, R14, PT ;  /* 0x0000000e1d00720c */ /* 0x040fe20003fa4070 */
[--C-:B------:R-:W-:Y:S01]  /*e9d0*/  @!P3 IMAD.IADD R2, R2, 0x1, -R29.reuse ;  /* 0x000000010202b824 */ /* 0x100fe200078e0a1d */
[----:B------:R-:W-:Y:S01]  /*e9e0*/  ISETP.GT.U32.AND P3, PT, R29, R15, PT ;  /* 0x0000000f1d00720c */ /* 0x000fe20003f64070 */
[----:B------:R0:W-:Y:S01]  /*e9f0*/  STL [R1+0xec], R27 ;  /* 0x0000ec1b01007387 */ /* 0x0001e20000100800 */
[--C-:B------:R-:W-:Y:S01]  /*ea00*/  @!P1 IMAD.IADD R3, R3, 0x1, -R29.reuse ;  /* 0x0000000103039824 */ /* 0x100fe200078e0a1d */
[----:B------:R-:W-:Y:S01]  /*ea10*/  ISETP.GT.U32.AND P1, PT, R29, R9, PT ;  /* 0x000000091d00720c */ /* 0x000fe20003f24070 */
[--C-:B------:R-:W-:Y:S02]  /*ea20*/  @!P6 IMAD.IADD R17, R17, 0x1, -R29.reuse ;  /* 0x000000011111e824 */ /* 0x100fe400078e0a1d */
[--C-:B------:R-:W-:Y:S01]  /*ea30*/  @!P0 IMAD.IADD R4, R4, 0x1, -R29.reuse ;  /* 0x0000000104048824 */ /* 0x100fe200078e0a1d */
[----:B------:R-:W-:Y:S01]  /*ea40*/  ISETP.GT.U32.AND P0, PT, R29, R16, PT ;  /* 0x000000101d00720c */ /* 0x000fe20003f04070 */
[----:B0-----:R-:W2:Y:S01]  /*ea50*/  LDL.LU R27, [R1+0x21b8] ;  /* 0x0021b800011b7983 */ /* 0x001ea20000300800 */
[----:B------:R-:W-:-:S03]  /*ea60*/  @!P2 IMAD.IADD R11, R11, 0x1, -R29 ;  /* 0x000000010b0ba824 */ /* 0x000fc600078e0a1d */
[----:B------:R0:W-:Y:S01]  /*ea70*/  STL [R1+0xf0], R0 ;  /* 0x0000f00001007387 */ /* 0x0001e20000100800 */
[----:B------:R-:W-:Y:S01]  /*ea80*/  ISETP.GT.U32.AND P6, PT, R29, R18, PT ;  /* 0x000000121d00720c */ /* 0x000fe20003fc4070 */
[--C-:B------:R-:W-:Y:S01]  /*ea90*/  @!P4 IMAD.IADD R13, R13, 0x1, -R29.reuse ;  /* 0x000000010d0dc824 */ /* 0x100fe200078e0a1d */
[----:B------:R-:W-:Y:S01]  /*eaa0*/  ISETP.GT.U32.AND P2, PT, R29, R17, PT ;  /* 0x000000111d00720c */ /* 0x000fe20003f44070 */
[----:B0-----:R-:W3:Y:S04]  /*eab0*/  LDL.LU R0, [R1+0x21b4] ;  /* 0x0021b40001007983 */ /* 0x001ee80000300800 */
[----:B------:R0:W-:Y:S01]  /*eac0*/  STL [R1+0xf8], R2 ;  /* 0x0000f80201007387 */ /* 0x0001e20000100800 */
[--C-:B------:R-:W-:Y:S02]  /*ead0*/  @!P5 IMAD.IADD R14, R14, 0x1, -R29.reuse ;  /* 0x000000010e0ed824 */ /* 0x100fe400078e0a1d */
[--C-:B------:R-:W-:Y:S01]  /*eae0*/  @!P3 IMAD.IADD R15, R15, 0x1, -R29.reuse ;  /* 0x000000010f0fb824 */ /* 0x100fe200078e0a1d */
[----:B0-----:R-:W4:Y:S04]  /*eaf0*/  LDL.LU R2, [R1+0x21b0] ;  /* 0x0021b00001027983 */ /* 0x001f280000300800 */
[----:B------:R0:W-:Y:S01]  /*eb00*/  STL [R1+0x38], R3 ;  /* 0x0000380301007387 */ /* 0x0001e20000100800 */
[----:B------:R-:W-:-:S03]  /*eb10*/  @!P1 IMAD.IADD R9, R9, 0x1, -R29 ;  /* 0x0000000109099824 */ /* 0x000fc600078e0a1d */
[----:B0-----:R-:W5:Y:S04]  /*eb20*/  LDL.LU R3, [R1+0x21ac] ;  /* 0x0021ac0001037983 */ /* 0x001f680000300800 */
[----:B------:R0:W-:Y:S01]  /*eb30*/  STL [R1+0x34], R4 ;  /* 0x0000340401007387 */ /* 0x0001e20000100800 */
[----:B------:R-:W-:-:S03]  /*eb40*/  @!P0 IMAD.IADD R16, R16, 0x1, -R29 ;  /* 0x0000000110108824 */ /* 0x000fc600078e0a1d */
[----:B0-----:R-:W2:Y:S04]  /*eb50*/  LDL.LU R4, [R1+0x21a8] ;  /* 0x0021a80001047983 */ /* 0x001ea80000300800 */
[----:B------:R0:W-:Y:S01]  /*eb60*/  STL [R1+0x30], R11 ;  /* 0x0000300b01007387 */ /* 0x0001e20000100800 */
[----:B------:R-:W-:-:S03]  /*eb70*/  @!P6 IMAD.IADD R18, R18, 0x1, -R29 ;  /* 0x000000011212e824 */ /* 0x000fc600078e0a1d */
[----:B0-----:R-:W2:Y:S04]  /*eb80*/  LDL.LU R11, [R1+0x21a4] ;  /* 0x0021a400010b7983 */ /* 0x001ea80000300800 */
[----:B------:R-:W2:Y:S04]  /*eb90*/  LDL.LU R12, [R1+0x21a0] ;  /* 0x0021a000010c7983 */ /* 0x000ea80000300800 */
[----:B------:R0:W-:Y:S01]  /*eba0*/  STL [R1+0x2c], R13 ;  /* 0x00002c0d01007387 */ /* 0x0001e20000100800 */
[----:B------:R-:W-:-:S03]  /*ebb0*/  @!P2 IMAD.IADD R17, R17, 0x1, -R29 ;  /* 0x000000011111a824 */ /* 0x000fc600078e0a1d */
[----:B0-----:R-:W3:Y:S04]  /*ebc0*/  LDL.LU R13, [R1+0x219c] ;  /* 0x00219c00010d7983 */ /* 0x001ee80000300800 */
[----:B------:R0:W-:Y:S04]  /*ebd0*/  STL [R1+0x28], R14 ;  /* 0x0000280e01007387 */ /* 0x0001e80000100800 */
[----:B0-----:R-:W4:Y:S04]  /*ebe0*/  LDL.LU R14, [R1+0x2198] ;  /* 0x00219800010e7983 */ /* 0x001f280000300800 */
[----:B------:R0:W-:Y:S04]  /*ebf0*/  STL [R1+0x24], R15 ;  /* 0x0000240f01007387 */ /* 0x0001e80000100800 */
[----:B0-----:R-:W5:Y:S04]  /*ec00*/  LDL.LU R15, [R1+0x2194] ;  /* 0x00219400010f7983 */ /* 0x001f680000300800 */
[----:B------:R0:W-:Y:S04]  /*ec10*/  STL [R1+0x20], R9 ;  /* 0x0000200901007387 */ /* 0x0001e80000100800 */
[----:B0-----:R-:W5:Y:S04]  /*ec20*/  LDL R9, [R1+0x1ba8] ;  /* 0x001ba80001097983 */ /* 0x001f680000100800 */
[----:B------:R0:W-:Y:S04]  /*ec30*/  STL [R1+0x1c], R16 ;  /* 0x00001c1001007387 */ /* 0x0001e80000100800 */
[----:B0-----:R-:W5:Y:S04]  /*ec40*/  LDL.LU R16, [R1+0x2190] ;  /* 0x0021900001107983 */ /* 0x001f680000300800 */
[----:B------:R0:W-:Y:S04]  /*ec50*/  STL [R1+0x18], R18 ;  /* 0x0000181201007387 */ /* 0x0001e80000100800 */
[----:B0-----:R-:W5:Y:S04]  /*ec60*/  LDL.LU R18, [R1+0x218c] ;  /* 0x00218c0001127983 */ /* 0x001f680000300800 */
[----:B------:R0:W-:Y:S04]  /*ec70*/  STL [R1+0x14], R17 ;  /* 0x0000141101007387 */ /* 0x0001e80000100800 */
[----:B0-----:R-:W5:Y:S01]  /*ec80*/  LDL.LU R17, [R1+0x2188] ;  /* 0x0021880001117983 */ /* 0x001f620000300800 */
[----:B------:R-:W-:-:S02]  /*ec90*/  ISETP.GT.U32.AND P4, PT, R29, R5, PT ;  /* 0x000000051d00720c */ /* 0x000fc40003f84070 */
[C---:B------:R-:W-:Y:S02]  /*eca0*/  ISETP.GT.U32.AND P5, PT, R29.reuse, R6, PT ;  /* 0x000000061d00720c */ /* 0x040fe40003fa4070 */
[C---:B------:R-:W-:Y:S02]  /*ecb0*/  ISETP.GT.U32.AND P3, PT, R29.reuse, R7, PT ;  /* 0x000000071d00720c */ /* 0x040fe40003f64070 */
[C---:B------:R-:W-:Y:S02]  /*ecc0*/  ISETP.GT.U32.AND P1, PT, R29.reuse, R8, PT ;  /* 0x000000081d00720c */ /* 0x040fe40003f24070 */
[----:B------:R-:W-:-:S05]  /*ecd0*/  ISETP.GT.U32.AND P0, PT, R29, R10, PT ;  /* 0x0000000a1d00720c */ /* 0x000fca0003f04070 */
[--C-:B------:R-:W-:Y:S02]  /*ece0*/  @!P4 IMAD.IADD R5, R5, 0x1, -R29.reuse ;  /* 0x000000010505c824 */ /* 0x100fe400078e0a1d */
[--C-:B------:R-:W-:Y:S02]  /*ecf0*/  @!P5 IMAD.IADD R6, R6, 0x1, -R29.reuse ;  /* 0x000000010606d824 */ /* 0x100fe400078e0a1d */
[--C-:B------:R-:W-:Y:S02]  /*ed00*/  @!P3 IMAD.IADD R7, R7, 0x1, -R29.reuse ;  /* 0x000000010707b824 */ /* 0x100fe400078e0a1d */
[--C-:B------:R-:W-:Y:S02]  /*ed10*/  @!P1 IMAD.IADD R8, R8, 0x1, -R29.reuse ;  /* 0x0000000108089824 */ /* 0x100fe400078e0a1d */
[----:B------:R-:W-:Y:S01]  /*ed20*/  @!P0 IMAD.IADD R10, R10, 0x1, -R29 ;  /* 0x000000010a0a8824 */ /* 0x000fe200078e0a1d */
[C---:B--2---:R-:W-:Y:S02]  /*ed30*/  ISETP.GT.U32.AND P0, PT, R29.reuse, R12, PT ;  /* 0x0000000c1d00720c */ /* 0x044fe40003f04070 */
[----:B---3--:R-:W-:-:S02]  /*ed40*/  ISETP.GT.U32.AND P1, PT, R29, R13, PT ;  /* 0x0000000d1d00720c */ /* 0x008fc40003f24070 */
[C---:B----4-:R-:W-:Y:S02]  /*ed50*/  ISETP.GT.U32.AND P3, PT, R29.reuse, R14, PT ;  /* 0x0000000e1d00720c */ /* 0x050fe40003f64070 */
[----:B-----5:R-:W-:-:S11]  /*ed60*/  ISETP.GT.U32.AND P5, PT, R29, R15, PT ;  /* 0x0000000f1d00720c */ /* 0x020fd60003fa4070 */
[--C-:B------:R-:W-:Y:S01]  /*ed70*/  @!P3 IMAD.IADD R14, R14, 0x1, -R29.reuse ;  /* 0x000000010e0eb824 */ /* 0x100fe200078e0a1d */
[----:B------:R-:W-:Y:S01]  /*ed80*/  ISETP.GT.U32.AND P3, PT, R29, R8, PT ;  /* 0x000000081d00720c */ /* 0x000fe20003f64070 */
[--C-:B------:R-:W-:Y:S01]  /*ed90*/  @!P1 IMAD.IADD R13, R13, 0x1, -R29.reuse ;  /* 0x000000010d0d9824 */ /* 0x100fe200078e0a1d */
[----:B------:R-:W-:Y:S01]  /*eda0*/  ISETP.GT.U32.AND P1, PT, R29, R10, PT ;  /* 0x0000000a1d00720c */ /* 0x000fe20003f24070 */
[----:B------:R-:W-:Y:S01]  /*edb0*/  @!P5 IMAD.IADD R15, R15, 0x1, -R29 ;  /* 0x000000010f0fd824 */ /* 0x000fe200078e0a1d */
[C---:B------:R-:W-:Y:S02]  /*edc0*/  ISETP.GT.U32.AND P4, PT, R29.reuse, R16, PT ;  /* 0x000000101d00720c */ /* 0x040fe40003f84070 */
[C---:B------:R-:W-:Y:S02]  /*edd0*/  ISETP.GT.U32.AND P5, PT, R29.reuse, R7, PT ;  /* 0x000000071d00720c */ /* 0x040fe40003fa4070 */
[C---:B------:R-:W-:Y:S02]  /*ede0*/  ISETP.GT.U32.AND P6, PT, R29.reuse, R18, PT ;  /* 0x000000121d00720c */ /* 0x040fe40003fc4070 */
[----:B------:R-:W-:-:S07]  /*edf0*/  ISETP.GT.U32.AND P2, PT, R29, R17, PT ;  /* 0x000000111d00720c */ /* 0x000fce0003f44070 */
[----:B------:R-:W-:Y:S01]  /*ee00*/  @!P4 IMAD.IADD R16, R16, 0x1, -R29 ;  /* 0x000000011010c824 */ /* 0x000fe200078e0a1d */
[----:B------:R-:W-:-:S05]  /*ee10*/  ISETP.GT.U32.AND P4, PT, R29, R6, PT ;  /* 0x000000061d00720c */ /* 0x000fca0003f84070 */
[--C-:B------:R-:W-:Y:S01]  /*ee20*/  @!P2 IMAD.IADD R17, R17, 0x1, -R29.reuse ;  /* 0x000000011111a824 */ /* 0x100fe200078e0a1d */
[----:B------:R-:W-:Y:S01]  /*ee30*/  ISETP.GT.U32.AND P2, PT, R29, R5, PT ;  /* 0x000000051d00720c */ /* 0x000fe20003f44070 */
[--C-:B------:R-:W-:Y:S02]  /*ee40*/  @!P6 IMAD.IADD R18, R18, 0x1, -R29.reuse ;  /* 0x000000011212e824 */ /* 0x100fe400078e0a1d */
[----:B------:R-:W-:-:S04]  /*ee50*/  @!P0 IMAD.IADD R12, R12, 0x1, -R29 ;  /* 0x000000010c0c8824 */ /* 0x000fc800078e0a1d */
[--C-:B------:R-:W-:Y:S01]  /*ee60*/  @!P4 IMAD.IADD R6, R6, 0x1, -R29.reuse ;  /* 0x000000010606c824 */ /* 0x100fe200078e0a1d */
[----:B------:R-:W-:Y:S01]  /*ee70*/  ISETP.GT.U32.AND P0, PT, R29, R18, PT ;  /* 0x000000121d00720c */ /* 0x000fe20003f04070 */
[----:B------:R-:W-:-:S04]  /*ee80*/  @!P5 IMAD.IADD R7, R7, 0x1, -R29 ;  /* 0x000000010707d824 */ /* 0x000fc800078e0a1d */
[--C-:B------:R-:W-:Y:S02]  /*ee90*/  @!P2 IMAD.IADD R5, R5, 0x1, -R29.reuse ;  /* 0x000000010505a824 */ /* 0x100fe400078e0a1d */
[----:B------:R-:W-:-:S03]  /*eea0*/  @!P3 IMAD.IADD R8, R8, 0x1, -R29 ;  /* 0x000000010808b824 */ /* 0x000fc600078e0a1d */
[----:B------:R0:W-:Y:S01]  /*eeb0*/  STL [R1+0x10], R5 ;  /* 0x0000100501007387 */ /* 0x0001e20000100800 */
[----:B------:R-:W-:-:S03]  /*eec0*/  @!P1 IMAD.IADD R10, R10, 0x1, -R29 ;  /* 0x000000010a0a9824 */ /* 0x000fc600078e0a1d */
[----:B0-----:R-:W2:Y:S04]  /*eed0*/  LDL.LU R5, [R1+0x2184] ;  /* 0x0021840001057983 */ /* 0x001ea80000300800 */
[----:B------:R0:W-:Y:S01]  /*eee0*/  STL [R1+0xc], R6 ;  /* 0x00000c0601007387 */ /* 0x0001e20000100800 */
[----:B------:R-:W-:Y:S01]  /*eef0*/  @!P0 IMAD.IADD R18, R18, 0x1, -R29 ;  /* 0x0000000112128824 */ /* 0x000fe200078e0a1d */
[----:B------:R-:W-:Y:S02]  /*ef00*/  IABS R9, R9 ;  /* 0x0000000900097213 */ /* 0x000fe40000000000 */
[----:B0-----:R-:W3:Y:S04]  /*ef10*/  LDL.LU R6, [R1+0x2180] ;  /* 0x0021800001067983 */ /* 0x001ee80000300800 */
[----:B------:R0:W-:Y:S04]  /*ef20*/  STL [R1+0x8], R7 ;  /* 0x0000080701007387 */ /* 0x0001e80000100800 */
[----:B0-----:R-:W4:Y:S04]  /*ef30*/  LDL.LU R7, [R1+0x217c] ;  /* 0x00217c0001077983 */ /* 0x001f280000300800 */
[----:B------:R0:W-:Y:S04]  /*ef40*/  STL [R1+0x4], R8 ;  /* 0x0000040801007387 */ /* 0x0001e80000100800 */
[----:B0-----:R-:W5:Y:S04]  /*ef50*/  LDL.LU R8, [R1+0x2178] ;  /* 0x0021780001087983 */ /* 0x001f680000300800 */
[----:B------:R0:W-:Y:S04]  /*ef60*/  STL [R1], R10 ;  /* 0x0000000a01007387 */ /* 0x0001e80000100800 */
[----:B0-----:R-:W5:Y:S04]  /*ef70*/  LDL.LU R10, [R1+0x2174] ;  /* 0x00217400010a7983 */ /* 0x001f680000300800 */
[----:B------:R0:W-:Y:S01]  /*ef80*/  STL [R1+0x2150], R18 ;  /* 0x0021501201007387 */ /* 0x0001e20000100800 */
[----:B------:R-:W-:Y:S01]  /*ef90*/  ISETP.GT.U32.AND P2, PT, R29, R17, PT ;  /* 0x000000111d00720c */ /* 0x000fe20003f44070 */
[----:B0-----:R-:W-:-:S02]  /*efa0*/  IMAD.MOV.U32 R18, RZ, RZ, R9 ;  /* 0x000000ffff127224 */ /* 0x001fc400078e0009 */
[----:B------:R-:W5:Y:S01]  /*efb0*/  LDL.LU R9, [R1+0x2170] ;  /* 0x0021700001097983 */ /* 0x000f620000300800 */
[C---:B------:R-:W-:Y:S02]  /*efc0*/  ISETP.GT.U32.AND P4, PT, R29.reuse, R16, PT ;  /* 0x000000101d00720c */ /* 0x040fe40003f84070 */
[C---:B------:R-:W-:Y:S02]  /*efd0*/  ISETP.GT.U32.AND P5, PT, R29.reuse, R15, PT ;  /* 0x0000000f1d00720c */ /* 0x040fe40003fa4070 */
[----:B------:R-:W-:-:S05]  /*efe0*/  ISETP.GT.U32.AND P3, PT, R29, R14, PT ;  /* 0x0000000e1d00720c */ /* 0x000fca0003f64070 */
[--C-:B------:R-:W-:Y:S01]  /*eff0*/  @!P2 IMAD.IADD R17, R17, 0x1, -R29.reuse ;  /* 0x000000011111a824 */ /* 0x100fe200078e0a1d */
[----:B------:R0:W-:Y:S03]  /*f000*/  STL [R1+0x74], R18 ;  /* 0x0000741201007387 */ /* 0x0001e60000100800 */
[--C-:B------:R-:W-:Y:S02]  /*f010*/  @!P4 IMAD.IADD R16, R16, 0x1, -R29.reuse ;  /* 0x000000011010c824 */ /* 0x100fe400078e0a1d */
[--C-:B------:R-:W-:Y:S01]  /*f020*/  @!P5 IMAD.IADD R15, R15, 0x1, -R29.reuse ;  /* 0x000000010f0fd824 */ /* 0x100fe200078e0a1d */
[----:B0-----:R-:W5:Y:S01]  /*f030*/  LDL R18, [R1+0xf78] ;  /* 0x000f780001127983 */ /* 0x001f620000100800 */
[----:B------:R-:W-:-:S03]  /*f040*/  @!P3 IMAD.IADD R14, R14, 0x1, -R29 ;  /* 0x000000010e0eb824 */ /* 0x000fc600078e0a1d */
[----:B------:R0:W-:Y:S04]  /*f050*/  STL [R1+0x214c], R17 ;  /* 0x00214c1101007387 */ /* 0x0001e80000100800 */
[----:B0-----:R-:W5:Y:S04]  /*f060*/  LDL R17, [R1+0xf7c] ;  /* 0x000f7c0001117983 */ /* 0x001f680000100800 */
[----:B------:R0:W-:Y:S04]  /*f070*/  STL [R1+0x2154], R16 ;  /* 0x0021541001007387 */ /* 0x0001e80000100800 */
[----:B0-----:R-:W5:Y:S04]  /*f080*/  LDL.LU R16, [R1+0x39c] ;  /* 0x00039c0001107983 */ /* 0x001f680000300800 */
[----:B------:R-:W-:Y:S04]  /*f090*/  STL [R1+0x2144], R15 ;  /* 0x0021440f01007387 */ /* 0x000fe80000100800 */
[----:B------:R0:W-:Y:S04]  /*f0a0*/  STL [R1+0x2140], R14 ;  /* 0x0021400e01007387 */ /* 0x0001e80000100800 */
[----:B0-----:R-:W5:Y:S01]  /*f0b0*/  LDL.LU R14, [R1+0x74] ;  /* 0x00007400010e7983 */ /* 0x001f620000300800 */
[----:B------:R-:W-:-:S02]  /*f0c0*/  ISETP.GT.U32.AND P6, PT, R29, R11, PT ;  /* 0x0000000b1d00720c */ /* 0x000fc40003fc4070 */
[C---:B------:R-:W-:Y:S02]  /*f0d0*/  ISETP.GT.U32.AND P1, PT, R29.reuse, R13, PT ;  /* 0x0000000d1d00720c */ /* 0x040fe40003f24070 */
[----:B------:R-:W-:-:S09]  /*f0e0*/  ISETP.GT.U32.AND P0, PT, R29, R12, PT ;  /* 0x0000000c1d00720c */ /* 0x000fd20003f04070 */
[----:B------:R-:W-:-:S05]  /*f0f0*/  @!P6 IMAD.IADD R11, R11, 0x1, -R29 ;  /* 0x000000010b0be824 */ /* 0x000fca00078e0a1d */
[----:B------:R-:W-:Y:S01]  /*f100*/  ISETP.GT.U32.AND P6, PT, R29, R11, PT ;  /* 0x0000000b1d00720c */ /* 0x000fe20003fc4070 */
[--C-:B------:R-:W-:Y:S02]  /*f110*/  @!P1 IMAD.IADD R13, R13, 0x1, -R29.reuse ;  /* 0x000000010d0d9824 */ /* 0x100fe400078e0a1d */
[----:B------:R-:W-:-:S10]  /*f120*/  @!P0 IMAD.IADD R12, R12, 0x1, -R29 ;  /* 0x000000010c0c8824 */ /* 0x000fd400078e0a1d */
[----:B------:R-:W-:Y:S01]  /*f130*/  @!P6 IMAD.IADD R11, R11, 0x1, -R29 ;  /* 0x000000010b0be824 */ /* 0x000fe200078e0a1d */
[----:B------:R-:W-:-:S13]  /*f140*/  ISETP.GT.U32.AND P6, PT, R29, R4, PT ;  /* 0x000000041d00720c */ /* 0x000fda0003fc4070 */
[----:B------:R-:W-:Y:S01]  /*f150*/  @!P6 IMAD.IADD R4, R4, 0x1, -R29 ;  /* 0x000000010404e824 */ /* 0x000fe200078e0a1d */
[----:B------:R0:W-:Y:S04]  /*f160*/  STL [R1+0x2148], R13 ;  /* 0x0021480d01007387 */ /* 0x0001e80000100800 */
[----:B------:R-:W-:Y:S04]  /*f170*/  STL [R1+0x2158], R12 ;  /* 0x0021580c01007387 */ /* 0x000fe80000100800 */
[----:B------:R-:W-:Y:S01]  /*f180*/  STL [R1+0x215c], R11 ;  /* 0x00215c0b01007387 */ /* 0x000fe20000100800 */
[----:B--2---:R-:W-:-:S02]  /*f190*/  ISETP.GT.U32.AND P0, PT, R29, R5, PT ;  /* 0x000000051d00720c */ /* 0x004fc40003f04070 */
[C---:B---3--:R-:W-:Y:S02]  /*f1a0*/  ISETP.GT.U32.AND P1, PT, R29.reuse, R6, PT ;  /* 0x000000061d00720c */ /* 0x048fe40003f24070 */
[C---:B----4-:R-:W-:Y:S02]  /*f1b0*/  ISETP.GT.U32.AND P3, PT, R29.reuse, R7, PT ;  /* 0x000000071d00720c */ /* 0x050fe40003f64070 */
[C---:B-----5:R-:W-:Y:S02]  /*f1c0*/  ISETP.GT.U32.AND P5, PT, R29.reuse, R8, PT ;  /* 0x000000081d00720c */ /* 0x060fe40003fa4070 */
[----:B------:R-:W-:-:S11]  /*f1d0*/  ISETP.GT.U32.AND P2, PT, R29, R10, PT ;  /* 0x0000000a1d00720c */ /* 0x000fd60003f44070 */
[--C-:B------:R-:W-:Y:S01]  /*f1e0*/  @!P5 IMAD.IADD R8, R8, 0x1, -R29.reuse ;  /* 0x000000010808d824 */ /* 0x100fe200078e0a1d */
[C---:B------:R-:W-:Y:S01]  /*f1f0*/  ISETP.GT.U32.AND P4, PT, R29.reuse, R9, PT ;  /* 0x000000091d00720c */ /* 0x040fe20003f84070 */
[--C-:B------:R-:W-:Y:S01]  /*f200*/  @!P2 IMAD.IADD R10, R10, 0x1, -R29.reuse ;  /* 0x000000010a0aa824 */ /* 0x100fe200078e0a1d */
[----:B------:R-:W-:Y:S01]  /*f210*/  ISETP.GT.U32.AND P2, PT, R29, R3, PT ;  /* 0x000000031d00720c */ /* 0x000fe20003f44070 */
[--C-:B------:R-:W-:Y:S02]  /*f220*/  @!P3 IMAD.IADD R7, R7, 0x1, -R29.reuse ;  /* 0x000000010707b824 */ /* 0x100fe400078e0a1d */
[--C-:B------:R-:W-:Y:S01]  /*f230*/  @!P1 IMAD.IADD R6, R6, 0x1, -R29.reuse ;  /* 0x0000000106069824 */ /* 0x100fe200078e0a1d */
[----:B------:R-:W-:Y:S01]  /*f240*/  ISETP.GT.U32.AND P1, PT, R29, R10, PT ;  /* 0x0000000a1d00720c */ /* 0x000fe20003f24070 */
[----:B------:R-:W-:-:S06]  /*f250*/  @!P0 IMAD.IADD R5, R5, 0x1, -R29 ;  /* 0x0000000105058824 */ /* 0x000fcc00078e0a1d */
[--C-:B------:R-:W-:Y:S01]  /*f260*/  @!P4 IMAD.IADD R9, R9, 0x1, -R29.reuse ;  /* 0x000000010909c824 */ /* 0x100fe200078e0a1d */
[----:B------:R-:W-:Y:S01]  /*f270*/  ISETP.GT.U32.AND P6, PT, R29, R8, PT ;  /* 0x000000081d00720c */ /* 0x000fe20003fc4070 */
[--C-:B------:R-:W-:Y:S01]  /*f280*/  @!P2 IMAD.IADD R3, R3, 0x1, -R29.reuse ;  /* 0x000000010303a824 */ /* 0x100fe200078e0a1d */
[C---:B------:R-:W-:Y:S02]  /*f290*/  ISETP.GT.U32.AND P2, PT, R29.reuse, R7, PT ;  /* 0x000000071d00720c */ /* 0x040fe40003f44070 */
[----:B------:R-:W-:Y:S01]  /*f2a0*/  ISETP.GT.U32.AND P0, PT, R29, R9, PT ;  /* 0x000000091d00720c */ /* 0x000fe20003f04070 */
[----:B------:R-:W-:-:S05]  /*f2b0*/  @!P1 IMAD.IADD R10, R10, 0x1, -R29 ;  /* 0x000000010a0a9824 */ /* 0x000fca00078e0a1d */
[----:B------:R-:W-:Y:S03]  /*f2c0*/  STL [R1+0x2160], R10 ;  /* 0x0021600a01007387 */ /* 0x000fe60000100800 */
[--C-:B------:R-:W-:Y:S02]  /*f2d0*/  @!P6 IMAD.IADD R8, R8, 0x1, -R29.reuse ;  /* 0x000000010808e824 */ /* 0x100fe400078e0a1d */
[--C-:B------:R-:W-:Y:S02]  /*f2e0*/  @!P2 IMAD.IADD R7, R7, 0x1, -R29.reuse ;  /* 0x000000010707a824 */ /* 0x100fe400078e0a1d */
[----:B------:R-:W-:-:S05]  /*f2f0*/  @!P0 IMAD.IADD R9, R9, 0x1, -R29 ;  /* 0x0000000109098824 */ /* 0x000fca00078e0a1d */
[----:B------:R-:W-:Y:S04]  /*f300*/  STL [R1+0x2164], R9 ;  /* 0x0021640901007387 */ /* 0x000fe80000100800 */
[----:B------:R-:W-:Y:S04]  /*f310*/  STL [R1+0x2168], R8 ;  /* 0x0021680801007387 */ /* 0x000fe80000100800 */
[----:B------:R1:W-:Y:S01]  /*f320*/  STL [R1+0x216c], R7 ;  /* 0x00216c0701007387 */ /* 0x0003e20000100800 */
[----:B------:R-:W-:Y:S01]  /*f330*/  IMAD.HI.U32 R28, R28, R14, RZ ;  /* 0x0000000e1c1c7227 */ /* 0x000fe200078e00ff */
[----:B------:R-:W-:-:S02]  /*f340*/  ISETP.GT.U32.AND P5, PT, R29, R0, PT ;  /* 0x000000001d00720c */ /* 0x000fc40003fa4070 */
[----:B------:R-:W1:Y:S01]  /*f350*/  S2R R15, SR_TID.X ;  /* 0x00000000000f7919 */ /* 0x000e620000002100 */
[----:B------:R-:W-:Y:S01]  /*f360*/  IMAD.MOV R28, RZ, RZ, -R28 ;  /* 0x000000ffff1c7224 */ /* 0x000fe200078e0a1c */
[C---:B------:R-:W-:Y:S02]  /*f370*/  ISETP.GT.U32.AND P4, PT, R29.reuse, R2, PT ;  /* 0x000000021d00720c */ /* 0x040fe40003f84070 */
[----:B0-----:R-:W2:Y:S01]  /*f380*/  LDL R13, [R1+0x1fa0] ;  /* 0x001fa000010d7983 */ /* 0x001ea20000100800 */
[----:B------:R-:W-:-:S03]  /*f390*/  IMAD R28, R29, R28, R14 ;  /* 0x0000001c1d1c7224 */ /* 0x000fc600078e020e */
[----:B------:R-:W3:Y:S03]  /*f3a0*/  LDL R14, [R1+0x1f98] ;  /* 0x001f9800010e7983 */ /* 0x000ee60000100800 */
[--C-:B------:R-:W-:Y:S01]  /*f3b0*/  @!P5 IMAD.IADD R0, R0, 0x1, -R29.reuse ;  /* 0x000000010000d824 */ /* 0x100fe200078e0a1d */
[C---:B------:R-:W-:Y:S02]  /*f3c0*/  ISETP.GT.U32.AND P5, PT, R29.reuse, R5, PT ;  /* 0x000000051d00720c */ /* 0x040fe40003fa4070 */
[C---:B------:R-:W-:Y:S01]  /*f3d0*/  ISETP.GT.U32.AND P3, PT, R29.reuse, R27, PT ;  /* 0x0000001b1d00720c */ /* 0x040fe20003f64070 */
[----:B------:R-:W-:Y:S01]  /*f3e0*/  @!P4 IMAD.IADD R2, R2, 0x1, -R29 ;  /* 0x000000010202c824 */ /* 0x000fe200078e0a1d */
[C---:B------:R-:W-:Y:S02]  /*f3f0*/  ISETP.GT.U32.AND P1, PT, R29.reuse, R4, PT ;  /* 0x000000041d00720c */ /* 0x040fe40003f24070 */
[----:B------:R-:W-:-:S07]  /*f400*/  ISETP.GT.U32.AND P2, PT, R29, R0, PT ;  /* 0x000000001d00720c */ /* 0x000fce0003f44070 */
[--C-:B------:R-:W-:Y:S01]  /*f410*/  @!P5 IMAD.IADD R5, R5, 0x1, -R29.reuse ;  /* 0x000000010505d824 */ /* 0x100fe200078e0a1d */
[----:B------:R-:W-:Y:S01]  /*f420*/  ISETP.GT.U32.AND P5, PT, R29, R25, PT ;  /* 0x000000191d00720c */ /* 0x000fe20003fa4070 */
[--C-:B------:R-:W-:Y:S01]  /*f430*/  @!P3 IMAD.IADD R27, R27, 0x1, -R29.reuse ;  /* 0x000000011b1bb824 */ /* 0x100fe200078e0a1d */
[C---:B------:R-:W-:Y:S01]  /*f440*/  ISETP.GT.U32.AND P3, PT, R29.reuse, R2, PT ;  /* 0x000000021d00720c */ /* 0x040fe20003f64070 */
[--C-:B------:R-:W-:Y:S01]  /*f450*/  @!P1 IMAD.IADD R4, R4, 0x1, -R29.reuse ;  /* 0x0000000104049824 */ /* 0x100fe200078e0a1d */
[C---:B------:R-:W-:Y:S01]  /*f460*/  ISETP.GT.U32.AND P1, PT, R29.reuse, R24, PT ;  /* 0x000000181d00720c */ /* 0x040fe20003f24070 */
[----:B------:R-:W-:Y:S01]  /*f470*/  @!P2 IMAD.IADD R0, R0, 0x1, -R29 ;  /* 0x000000010000a824 */ /* 0x000fe200078e0a1d */
[----:B------:R-:W-:-:S07]  /*f480*/  ISETP.GT.U32.AND P2, PT, R29, R21, PT ;  /* 0x000000151d00720c */ /* 0x000fce0003f44070 */
[--C-:B------:R-:W-:Y:S02]  /*f490*/  @!P5 IMAD.IADD R25, R25, 0x1, -R29.reuse ;  /* 0x000000011919d824 */ /* 0x100fe400078e0a1d */
[--C-:B------:R-:W-:Y:S01]  /*f4a0*/  @!P3 IMAD.IADD R2, R2, 0x1, -R29.reuse ;  /* 0x000000010202b824 */ /* 0x100fe200078e0a1d */
[C---:B------:R-:W-:Y:S02]  /*f4b0*/  ISETP.GT.U32.AND P3, PT, R29.reuse, R22, PT ;  /* 0x000000161d00720c */ /* 0x040fe40003f64070 */
[----:B------:R-:W-:Y:S01]  /*f4c0*/  ISETP.GT.U32.AND P5, PT, R29, R25, PT ;  /* 0x000000191d00720c */ /* 0x000fe20003fa4070 */
[--C-:B------:R-:W-:Y:S02]  /*f4d0*/  @!P1 IMAD.IADD R24, R24, 0x1, -R29.reuse ;  /* 0x0000000118189824 */ /* 0x100fe400078e0a1d */
[----:B------:R-:W-:Y:S01]  /*f4e0*/  @!P2 IMAD.IADD R21, R21, 0x1, -R29 ;  /* 0x000000011515a824 */ /* 0x000fe200078e0a1d */
[----:B------:R-:W-:Y:S01]  /*f4f0*/  ISETP.GT.U32.AND P1, PT, R29, R19, PT ;  /* 0x000000131d00720c */ /* 0x000fe20003f24070 */
[----:B-1----:R-:W-:-:S02]  /*f500*/  IMAD.SHL.U32 R7, R15, 0x80, RZ ;  /* 0x000000800f077824 */ /* 0x002fc400078e00ff */
[----:B------:R-:W4:Y:S04]  /*f510*/  LDL R15, [R1+0x1f9c] ;  /* 0x001f9c00010f7983 */ /* 0x000f280000100800 */
[--C-:B------:R-:W-:Y:S01]  /*f520*/  @!P3 IMAD.IADD R22, R22, 0x1, -R29.reuse ;  /* 0x000000011616b824 */ /* 0x100fe200078e0a1d */
[----:B------:R-:W-:Y:S01]  /*f530*/  ISETP.GT.U32.AND P3, PT, R29, R24, PT ;  /* 0x000000181d00720c */ /* 0x000fe20003f64070 */
[----:B------:R-:W-:Y:S01]  /*f540*/  @!P5 IMAD.IADD R25, R25, 0x1, -R29 ;  /* 0x000000011919d824 */ /* 0x000fe200078e0a1d */
[----:B------:R-:W-:Y:S02]  /*f550*/  ISETP.GT.U32.AND P5, PT, R29, R21, PT ;  /* 0x000000151d00720c */ /* 0x000fe40003fa4070 */
[----:B------:R-:W-:Y:S01]  /*f560*/  LOP3.LUT R7, R16, 0x800, R7, 0xf8, !PT ;  /* 0x0000080010077812 */ /* 0x000fe200078ef807 */
[----:B------:R-:W-:Y:S01]  /*f570*/  @!P1 IMAD.IADD R19, R19, 0x1, -R29 ;  /* 0x0000000113139824 */ /* 0x000fe200078e0a1d */
[----:B------:R-:W-:-:S03]  /*f580*/  ISETP.GE.AND P1, PT, R18, RZ, PT ;  /* 0x000000ff1200720c */ /* 0x000fc60003f26270 */
[----:B------:R0:W-:Y:S04]  /*f590*/  STL [R1+0xf70], R7 ;  /* 0x000f700701007387 */ /* 0x0001e80000100800 */
[--C-:B------:R-:W-:Y:S01]  /*f5a0*/  @!P3 IMAD.IADD R24, R24, 0x1, -R29.reuse ;  /* 0x000000011818b824 */ /* 0x100fe200078e0a1d */
[----:B------:R-:W-:Y:S01]  /*f5b0*/  ISETP.GE.AND P3, PT, R17, RZ, PT ;  /* 0x000000ff1100720c */ /* 0x000fe20003f66270 */
[----:B------:R-:W-:Y:S01]  /*f5c0*/  @!P5 IMAD.IADD R21, R21, 0x1, -R29 ;  /* 0x000000011515d824 */ /* 0x000fe200078e0a1d */
[----:B------:R-:W5:Y:S04]  /*f5d0*/  LDL R16, [R1+0x1f90] ;  /* 0x001f900001107983 */ /* 0x000f680000100800 */
[----:B------:R-:W2:Y:S04]  /*f5e0*/  LDL R10, [R1+0x1f94] ;  /* 0x001f9400010a7983 */ /* 0x000ea80000100800 */
[----:B------:R-:W2:Y:S04]  /*f5f0*/  LDL R18, [R1+0x1f88] ;  /* 0x001f880001127983 */ /* 0x000ea80000100800 */
[----:B------:R-:W5:Y:S04]  /*f600*/  LDL R17, [R1+0x1f8c] ;  /* 0x001f8c0001117983 */ /* 0x000f680000100800 */
[----:B------:R-:W5:Y:S01]  /*f610*/  LDL R12, [R1+0x1f80] ;  /* 0x001f8000010c7983 */ /* 0x000f620000100800 */
[----:B---3--:R-:W-:-:S03]  /*f620*/  ISETP.GE.AND P5, PT, R14, RZ, PT ;  /* 0x000000ff0e00720c */ /* 0x008fc60003fa6270 */
[----:B------:R-:W3:Y:S04]  /*f630*/  LDL R14, [R1+0x1f84] ;  /* 0x001f8400010e7983 */ /* 0x000ee80000100800 */
[----:B0-----:R-:W3:Y:S04]  /*f640*/  LDL.LU R7, [R1+0x70] ;  /* 0x0000700001077983 */ /* 0x001ee80000300800 */
[----:B------:R-:W5:Y:S01]  /*f650*/  LDL.LU R8, [R1+0x6c] ;  /* 0x00006c0001087983 */ /* 0x000f620000300800 */
[C---:B------:R-:W-:Y:S02]  /*f660*/  ISETP.GT.U32.AND P4, PT, R29.reuse, R6, PT ;  /* 0x000000061d00720c */ /* 0x040fe40003f84070 */
[C---:B------:R-:W-:Y:S01]  /*f670*/  ISETP.GT.U32.AND P0, PT, R29.reuse, R3, PT ;  /* 0x000000031d00720c */ /* 0x040fe20003f04070 */
[----:B------:R-:W5:Y:S01]  /*f680*/  LDL R11, [R1+0x1f7c] ;  /* 0x001f7c00010b7983 */ /* 0x000f620000100800 */
[----:B------:R-:W-:-:S09]  /*f690*/  ISETP.GT.U32.AND P6, PT, R29, R27, PT ;  /* 0x0000001b1d00720c */ /* 0x000fd20003fc4070 */
[--C-:B------:R-:W-:Y:S01]  /*f6a0*/  @!P4 IMAD.IADD R6, R6, 0x1, -R29.reuse ;  /* 0x000000010606c824 */ /* 0x100fe200078e0a1d */
[----:B------:R-:W-:Y:S01]  /*f6b0*/  ISETP.GT.U32.AND P4, PT, R29, R26, PT ;  /* 0x0000001a1d00720c */ /* 0x000fe20003f84070 */
[--C-:B------:R-:W-:Y:S01]  /*f6c0*/  @!P0 IMAD.IADD R3, R3, 0x1, -R29.reuse ;  /* 0x0000000103038824 */ /* 0x100fe200078e0a1d */
[----:B------:R-:W-:Y:S01]  /*f6d0*/  ISETP.GT.U32.AND P0, PT, R29, R23, PT ;  /* 0x000000171d00720c */ /* 0x000fe20003f04070 */
[----:B------:R-:W-:-:S10]  /*f6e0*/  @!P6 IMAD.IADD R27, R27, 0x1, -R29 ;  /* 0x000000011b1be824 */ /* 0x000fd400078e0a1d */
        /* <DEDUP_REMOVED lines=13> */
[----:B------:R-:W-:Y:S02]  /*f7c0*/  ISETP.GT.U32.AND P2, PT, R29, R28, PT ;  /* 0x0000001c1d00720c */ /* 0x000fe40003f44070 */
[----:B------:R-:W-:-:S05]  /*f7d0*/  LOP3.LUT R9, RZ, c[0x0][0x178], RZ, 0x33, !PT ;  /* 0x00005e00ff097a12 */ /* 0x000fca00078e33ff */
[--C-:B------:R-:W-:Y:S01]  /*f7e0*/  @!P4 IMAD.IADD R22, R22, 0x1, -R29.reuse ;  /* 0x000000011616c824 */ /* 0x100fe200078e0a1d */
[----:B------:R-:W-:Y:S01]  /*f7f0*/  ISETP.NE.AND P4, PT, RZ, c[0x0][0x178], PT ;  /* 0x00005e00ff007a0c */ /* 0x000fe20003f85270 */
[--C-:B------:R-:W-:Y:S02]  /*f800*/  @!P0 IMAD.IADD R19, R19, 0x1, -R29.reuse ;  /* 0x0000000113138824 */ /* 0x100fe400078e0a1d */
[--C-:B------:R-:W-:Y:S02]  /*f810*/  @!P6 IMAD.IADD R20, R20, 0x1, -R29.reuse ;  /* 0x000000011414e824 */ /* 0x100fe400078e0a1d */
[----:B------:R-:W-:Y:S01]  /*f820*/  @!P2 IMAD.IADD R28, R28, 0x1, -R29 ;  /* 0x000000011c1ca824 */ /* 0x000fe200078e0a1d */
[----:B----4-:R-:W-:Y:S02]  /*f830*/  ISETP.GE.AND P6, PT, R15, RZ, PT ;  /* 0x000000ff0f00720c */ /* 0x010fe40003fc6270 */
[----:B--2---:R-:W-:Y:S01]  /*f840*/  ISETP.GE.AND P0, PT, R13, RZ, PT ;  /* 0x000000ff0d00720c */ /* 0x004fe20003f06270 */
[----:B------:R-:W2:Y:S04]  /*f850*/  LDL R15, [R1+0x1f78] ;  /* 0x001f7800010f7983 */ /* 0x000ea80000100800 */
[----:B------:R-:W4:Y:S01]  /*f860*/  LDL R13, [R1+0x1f74] ;  /* 0x001f7400010d7983 */ /* 0x000f220000100800 */
[----:B---3--:R-:W-:-:S02]  /*f870*/  @!P1 IMAD.MOV R7, RZ, RZ, -R7 ;  /* 0x000000ffff079224 */ /* 0x008fc400078e0a07 */
[----:B-----5:R-:W-:-:S03]  /*f880*/  @!P3 IMAD.MOV R8, RZ, RZ, -R8 ;  /* 0x000000ffff08b224 */ /* 0x020fc600078e0a08 */
[C---:B------:R-:W-:Y:S02]  /*f890*/  SEL R29, R9.reuse, R7, !P4 ;  /* 0x00000007091d7207 */ /* 0x040fe40006000000 */
[----:B------:R-:W3:Y:S01]  /*f8a0*/  LDL.LU R7, [R1+0x216c] ;  /* 0x00216c0001077983 */ /* 0x000ee20000300800 */
[----:B------:R-:W-:-:S03]  /*f8b0*/  SEL R9, R9, R8, !P4 ;  /* 0x0000000809097207 */ /* 0x000fc60006000000 */
[----:B------:R-:W5:Y:S01]  /*f8c0*/  LDL.LU R8, [R1+0x2168] ;  /* 0x0021680001087983 */ /* 0x000f620000300800 */
[----:B------:R-:W-:-:S03]  /*f8d0*/  ISETP.GE.AND P1, PT, R16, RZ, PT ;  /* 0x000000ff1000720c */ /* 0x000fc60003f26270 */
[----:B------:R-:W-:Y:S04]  /*f8e0*/  STL [R1+0x430], R29 ;  /* 0x0004301d01007387 */ /* 0x000fe80000100800 */
[----:B------:R-:W2:Y:S04]  /*f8f0*/  LDL R16, [R1+0x1f70] ;  /* 0x001f700001107983 */ /* 0x000ea80000100800 */
[----:B------:R0:W-:Y:S04]  /*f900*/  STL [R1+0x434], R9 ;  /* 0x0004340901007387 */ /* 0x0001e80000100800 */
[----:B0-----:R-:W2:Y:S01]  /*f910*/  LDL.LU R9, [R1+0x68] ;  /* 0x0000680001097983 */ /* 0x001ea20000300800 */
[----:B------:R-:W-:-:S02]  /*f920*/  ISETP.GE.AND P2, PT, R18, RZ, PT ;  /* 0x000000ff1200720c */ /* 0x000fc40003f46270 */
[----:B------:R-:W-:Y:S01]  /*f930*/  ISETP.GE.AND P3, PT, R10, RZ, PT ;  /* 0x000000ff0a00720c */ /* 0x000fe20003f66270 */
[----:B------:R-:W3:Y:S01]  /*f940*/  LDL R18, [R1+0x1f6c] ;  /* 0x001f6c0001127983 */ /* 0x000ee20000100800 */
[----:B------:R-:W-:-:S03]  /*f950*/  ISETP.GE.AND P4, PT, R17, RZ, PT ;  /* 0x000000ff1100720c */ /* 0x000fc60003f86270 */
[----:B------:R-:W3:Y:S04]  /*f960*/  LDL.LU R10, [R1+0x64] ;  /* 0x00006400010a7983 */ /* 0x000ee80000300800 */
[----:B------:R-:W3:Y:S01]  /*f970*/  LDL R17, [R1+0x1f68] ;  /* 0x001f680001117983 */ /* 0x000ee20000100800 */
[----:B--2---:R-:W-:-:S05]  /*f980*/  @!P5 IMAD.MOV R9, RZ, RZ, -R9 ;  /* 0x000000ffff09d224 */ /* 0x004fca00078e0a09 */
[----:B------:R0:W-:Y:S04]  /*f990*/  STL [R1+0x3d8], R9 ;  /* 0x0003d80901007387 */ /* 0x0001e80000100800 */
[----:B0-----:R-:W2:Y:S01]  /*f9a0*/  LDL.LU R9, [R1+0x60] ;  /* 0x0000600001097983 */ /* 0x001ea20000300800 */
[----:B---3--:R-:W-:Y:S01]  /*f9b0*/  @!P6 IMAD.MOV R10, RZ, RZ, -R10 ;  /* 0x000000ffff0ae224 */ /* 0x008fe200078e0a0a */
[----:B------:R-:W-:Y:S02]  /*f9c0*/  ISETP.GE.AND P5, PT, R12, RZ, PT ;  /* 0x000000ff0c00720c */ /* 0x000fe40003fa6270 */
[----:B------:R-:W3:Y:S04]  /*f9d0*/  LDL R12, [R1+0x1f64] ;  /* 0x001f6400010c7983 */ /* 0x000ee80000100800 */
[----:B------:R0:W-:Y:S04]  /*f9e0*/  STL [R1+0x3d4], R10 ;  /* 0x0003d40a01007387 */ /* 0x0001e80000100800 */
[----:B0-----:R-:W3:Y:S01]  /*f9f0*/  LDL.LU R10, [R1+0x5c] ;  /* 0x00005c00010a7983 */ /* 0x001ee20000300800 */
[----:B--2---:R-:W-:Y:S01]  /*fa00*/  @!P0 IMAD.MOV R9, RZ, RZ, -R9 ;  /* 0x000000ffff098224 */ /* 0x004fe200078e0a09 */
[----:B------:R-:W-:-:S02]  /*fa10*/  ISETP.GE.AND P0, PT, R14, RZ, PT ;  /* 0x000000ff0e00720c */ /* 0x000fc40003f06270 */
[----:B------:R-:W2:Y:S04]  /*fa20*/  LDL R14, [R1+0x1f60] ;  /* 0x001f6000010e7983 */ /* 0x000ea80000100800 */
[----:B------:R0:W-:Y:S04]  /*fa30*/  STL [R1+0x3d0], R9 ;  /* 0x0003d00901007387 */ /* 0x0001e80000100800 */
[----:B0-----:R-:W2:Y:S01]  /*fa40*/  LDL.LU R9, [R1+0x58] ;  /* 0x0000580001097983 */ /* 0x001ea20000300800 */
[----:B---3--:R-:W-:Y:S01]  /*fa50*/  @!P1 IMAD.MOV R10, RZ, RZ, -R10 ;  /* 0x000000ffff0a9224 */ /* 0x008fe200078e0a0a */
[----:B------:R-:W-:-:S02]  /*fa60*/  ISETP.GE.AND P1, PT, R11, RZ, PT ;  /* 0x000000ff0b00720c */ /* 0x000fc40003f26270 */
        /* <DEDUP_REMOVED lines=9> */
[----:B----4-:R-:W-:-:S02]  /*fb00*/  ISETP.GE.AND P2, PT, R13, RZ, PT ;  /* 0x000000ff0d00720c */ /* 0x010fc40003f46270 */
[----:B------:R-:W3:Y:S04]  /*fb10*/  LDL R13, [R1+0x1f54] ;  /* 0x001f5400010d7983 */ /* 0x000ee80000100800 */
[----:B------:R0:W-:Y:S04]  /*fb20*/  STL [R1+0x3c4], R10 ;  /* 0x0003c40a01007387 */ /* 0x0001e80000100800 */
[----:B0-----:R-:W4:Y:S01]  /*fb30*/  LDL.LU R10, [R1+0x4c] ;  /* 0x00004c00010a7983 */ /* 0x001f220000300800 */
[----:B--2---:R-:W-:Y:S01]  /*fb40*/  @!P4 IMAD.MOV R9, RZ, RZ, -R9 ;  /* 0x000000ffff09c224 */ /* 0x004fe200078e0a09 */
[----:B------:R-:W-:-:S02]  /*fb50*/  ISETP.GE.AND P4, PT, R16, RZ, PT ;  /* 0x000000ff1000720c */ /* 0x000fc40003f86270 */
[----:B------:R-:W2:Y:S04]  /*fb60*/  LDL R16, [R1+0x1f50] ;  /* 0x001f500001107983 */ /* 0x000ea80000100800 */
[----:B------:R0:W-:Y:S04]  /*fb70*/  STL [R1+0x3c0], R9 ;  /* 0x0003c00901007387 */ /* 0x0001e80000100800 */
[----:B0-----:R-:W2:Y:S01]  /*fb80*/  LDL.LU R9, [R1+0x48] ;  /* 0x0000480001097983 */ /* 0x001ea20000300800 */
[----:B----4-:R-:W-:Y:S01]  /*fb90*/  @!P5 IMAD.MOV R10, RZ, RZ, -R10 ;  /* 0x000000ffff0ad224 */ /* 0x010fe200078e0a0a */
[----:B------:R-:W-:-:S02]  /*fba0*/  ISETP.GE.AND P5, PT, R18, RZ, PT ;  /* 0x000000ff1200720c */ /* 0x000fc40003fa6270 */
[----:B------:R-:W4:Y:S04]  /*fbb0*/  LDL R18, [R1+0x1f4c] ;  /* 0x001f4c0001127983 */ /* 0x000f280000100800 */
        /* <DEDUP_REMOVED lines=78> */
[----:B------:R-:W-:-:S04]  /*100a0*/  ISETP.GE.AND P2, PT, R18, RZ, PT ;  /* 0x000000ff1200720c */ /* 0x000fc80003f46270 */
[----:B------:R0:W-:Y:S04]  /*100b0*/  STL [R1+0x37c], R10 ;  /* 0x00037c0a01007387 */ /* 0x0001e80000100800 */
[----:B------:R-:W3:Y:S04]  /*100c0*/  LDL R18, [R1+0x1f0c] ;  /* 0x001f0c0001127983 */ /* 0x000ee80000100800 */
        /* <DEDUP_REMOVED lines=917> */
[----:B------:R-:W-:-:S04]  /*13a20*/  ISETP.GE.AND P1, PT, R18, RZ, PT ;  /* 0x000000ff1200720c */ /* 0x000fc80003f26270 */
[----:B------:R0:W-:Y:S04]  /*13a30*/  STL [R1+0x54], R10 ;  /* 0x0000540a01007387 */ /* 0x0001e80000100800 */
[----:B0-----:R-:W4:Y:S04]  /*13a40*/  LDL.LU R10, [R1+0xe8] ;  /* 0x0000e800010a7983 */ /* 0x001f280000300800 */
[----:B------:R-:W3:Y:S01]  /*13a50*/  LDL R18, [R1+0x1c28] ;  /* 0x001c280001127983 */ /* 0x000ee20000100800 */
[----:B--2---:R-:W-:-:S05]  /*13a60*/  @!P3 IMAD.MOV R9, RZ, RZ, -R9 ;  /* 0x000000ffff09b224 */ /* 0x004fca00078e0a09 */
[----:B------:R0:W-:Y:S04]  /*13a70*/  STL [R1+0x50], R9 ;  /* 0x0000500901007387 */ /* 0x0001e80000100800 */
[----:B0-----:R-:W2:Y:S01]  /*13a80*/  LDL.LU R9, [R1+0xec] ;  /* 0x0000ec0001097983 */ /* 0x001ea20000300800 */
[----:B----4-:R-:W-:Y:S01]  /*13a90*/  @!P2 IMAD.MOV R10, RZ, RZ, -R10 ;  /* 0x000000ffff0aa224 */ /* 0x010fe200078e0a0a */
[----:B------:R-:W-:Y:S02]  /*13aa0*/  ISETP.GE.AND P3, PT, R17, RZ, PT ;  /* 0x000000ff1100720c */ /* 0x000fe40003f66270 */
[----:B------:R-:W4:Y:S01]  /*13ab0*/  LDL R17, [R1+0x1c2c] ;  /* 0x001c2c0001117983 */ /* 0x000f220000100800 */
[----:B------:R-:W-:-:S03]  /*13ac0*/  ISETP.GE.AND P2, PT, R12, RZ, PT ;  /* 0x000000ff0c00720c */ /* 0x000fc60003f46270 */
[----:B------:R0:W-:Y:S04]  /*13ad0*/  STL [R1+0x4c], R10 ;  /* 0x00004c0a01007387 */ /* 0x0001e80000100800 */
[----:B0-----:R-:W3:Y:S01]  /*13ae0*/  LDL.LU R10, [R1+0xf0] ;  /* 0x0000f000010a7983 */ /* 0x001ee20000300800 */
[----:B--2---:R-:W-:-:S05]  /*13af0*/  @!P4 IMAD.MOV R9, RZ, RZ, -R9 ;  /* 0x000000ffff09c224 */ /* 0x004fca00078e0a09 */
[----:B------:R0:W-:Y:S04]  /*13b00*/  STL [R1+0x48], R9 ;  /* 0x0000480901007387 */ /* 0x0001e80000100800 */
[----:B0-----:R-:W2:Y:S04]  /*13b10*/  LDL R9, [R1+0x1c20] ;  /* 0x001c200001097983 */ /* 0x001ea80000100800 */
[----:B------:R-:W2:Y:S01]  /*13b20*/  LDL.LU R12, [R1+0xf8] ;  /* 0x0000f800010c7983 */ /* 0x000ea20000300800 */
[----:B---3--:R-:W-:Y:S01]  /*13b30*/  @!P5 IMAD.MOV R10, RZ, RZ, -R10 ;  /* 0x000000ffff0ad224 */ /* 0x008fe200078e0a0a */
[----:B------:R-:W-:-:S02]  /*13b40*/  ISETP.GE.AND P4, PT, R14, RZ, PT ;  /* 0x000000ff0e00720c */ /* 0x000fc40003f86270 */
[----:B------:R-:W3:Y:S01]  /*13b50*/  LDL R14, [R1+0x1c24] ;  /* 0x001c2400010e7983 */ /* 0x000ee20000100800 */
[----:B------:R-:W-:-:S03]  /*13b60*/  ISETP.GE.AND P5, PT, R11, RZ, PT ;  /* 0x000000ff0b00720c */ /* 0x000fc60003fa6270 */
[----:B------:R-:W3:Y:S04]  /*13b70*/  LDL.LU R11, [R1+0x38] ;  /* 0x00003800010b7983 */ /* 0x000ee80000300800 */
[----:B------:R0:W-:Y:S04]  /*13b80*/  STL [R1+0x44], R10 ;  /* 0x0000440a01007387 */ /* 0x0001e80000100800 */
[----:B0-----:R-:W4:Y:S01]  /*13b90*/  LDL R10, [R1+0x1c18] ;  /* 0x001c1800010a7983 */ /* 0x001f220000100800 */
        /* <DEDUP_REMOVED lines=8> */
[----:B0-----:R-:W3:Y:S04]  /*13c20*/  LDL R11, [R1+0x1c10] ;  /* 0x001c1000010b7983 */ /* 0x001ee80000100800 */
[----:B------:R-:W3:Y:S01]  /*13c30*/  LDL.LU R13, [R1+0x30] ;  /* 0x00003000010d7983 */ /* 0x000ee20000300800 */
        /* <DEDUP_REMOVED lines=8> */
[----:B------:R0:W-:Y:S04]  /*13cc0*/  STL [R1+0x34], R13 ;  /* 0x0000340d01007387 */ /* 0x0001e80000100800 */
[----:B0-----:R-:W3:Y:S04]  /*13cd0*/  LDL.LU R13, [R1+0x28] ;  /* 0x00002800010d7983 */ /* 0x001ee80000300800 */
[----:B------:R-:W5:Y:S01]  /*13ce0*/  LDL R18, [R1+0x1c0c] ;  /* 0x001c0c0001127983 */ /* 0x000f620000100800 */
[----:B--2---:R-:W-:Y:S01]  /*13cf0*/  @!P4 IMAD.MOV R29, RZ, RZ, -R29 ;  /* 0x000000ffff1dc224 */ /* 0x004fe200078e0a1d */
[----:B----4-:R-:W-:-:S02]  /*13d00*/  ISETP.GE.AND P4, PT, R17, RZ, PT ;  /* 0x000000ff1100720c */ /* 0x010fc40003f86270 */
[----:B------:R-:W2:Y:S04]  /*13d10*/  LDL R17, [R1+0x1c00] ;  /* 0x001c000001117983 */ /* 0x000ea80000100800 */
[----:B------:R0:W-:Y:S04]  /*13d20*/  STL [R1+0x30], R29 ;  /* 0x0000301d01007387 */ /* 0x0001e80000100800 */
[----:B0-----:R-:W4:Y:S01]  /*13d30*/  LDL.LU R29, [R1+0x24] ;  /* 0x00002400011d7983 */ /* 0x001f220000300800 */
[----:B---3--:R-:W-:Y:S01]  /*13d40*/  @!P5 IMAD.MOV R13, RZ, RZ, -R13 ;  /* 0x000000ffff0dd224 */ /* 0x008fe200078e0a0d */
[----:B------:R-:W-:-:S04]  /*13d50*/  ISETP.GE.AND P5, PT, R9, RZ, PT ;  /* 0x000000ff0900720c */ /* 0x000fc80003fa6270 */
[----:B------:R0:W-:Y:S04]  /*13d60*/  STL [R1+0x2c], R13 ;  /* 0x00002c0d01007387 */ /* 0x0001e80000100800 */
[----:B0-----:R-:W3:Y:S04]  /*13d70*/  LDL R13, [R1+0x1c04] ;  /* 0x001c0400010d7983 */ /* 0x001ee80000100800 */
[----:B------:R-:W2:Y:S01]  /*13d80*/  LDL.LU R9, [R1+0x20] ;  /* 0x0000200001097983 */ /* 0x000ea20000300800 */
[----:B----4-:R-:W-:Y:S01]  /*13d90*/  @!P0 IMAD.MOV R29, RZ, RZ, -R29 ;  /* 0x000000ffff1d8224 */ /* 0x010fe200078e0a1d */
[----:B------:R-:W-:-:S04]  /*13da0*/  ISETP.GE.AND P0, PT, R14, RZ, PT ;  /* 0x000000ff0e00720c */ /* 0x000fc80003f06270 */
[----:B------:R0:W-:Y:S04]  /*13db0*/  STL [R1+0x28], R29 ;  /* 0x0000281d01007387 */ /* 0x0001e80000100800 */
[----:B0-----:R-:W4:Y:S04]  /*13dc0*/  LDL R29, [R1+0x1bf8] ;  /* 0x001bf800011d7983 */ /* 0x001f280000100800 */
[----:B------:R-:W3:Y:S01]  /*13dd0*/  LDL.LU R14, [R1+0x1c] ;  /* 0x00001c00010e7983 */ /* 0x000ee20000300800 */
[----:B--2---:R-:W-:Y:S01]  /*13de0*/  @!P1 IMAD.MOV R9, RZ, RZ, -R9 ;  /* 0x000000ffff099224 */ /* 0x004fe200078e0a09 */
[----:B------:R-:W-:-:S04]  /*13df0*/  ISETP.GE.AND P1, PT, R10, RZ, PT ;  /* 0x000000ff0a00720c */ /* 0x000fc80003f26270 */
[----:B------:R0:W-:Y:S04]  /*13e00*/  STL [R1+0x24], R9 ;  /* 0x0000240901007387 */ /* 0x0001e80000100800 */
[----:B0-----:R-:W2:Y:S04]  /*13e10*/  LDL.LU R9, [R1+0x2164] ;  /* 0x0021640001097983 */ /* 0x001ea80000300800 */
[----:B------:R-:W2:Y:S01]  /*13e20*/  LDL.LU R10, [R1+0x18] ;  /* 0x00001800010a7983 */ /* 0x000ea20000300800 */
[----:B---3--:R-:W-:-:S05]  /*13e30*/  @!P3 IMAD.MOV R14, RZ, RZ, -R14 ;  /* 0x000000ffff0eb224 */ /* 0x008fca00078e0a0e */
[----:B------:R0:W-:Y:S04]  /*13e40*/  STL [R1+0x20], R14 ;  /* 0x0000200e01007387 */ /* 0x0001e80000100800 */
[----:B0-----:R-:W3:Y:S01]  /*13e50*/  LDL.LU R14, [R1+0x14] ;  /* 0x00001400010e7983 */ /* 0x001ee20000300800 */
[----:B------:R-:W-:-:S03]  /*13e60*/  ISETP.GE.AND P3, PT, R15, RZ, PT ;  /* 0x000000ff0f00720c */ /* 0x000fc60003f66270 */
[----:B------:R-:W4:Y:S01]  /*13e70*/  LDL R15, [R1+0x1bf0] ;  /* 0x001bf000010f7983 */ /* 0x000f220000100800 */
[----:B--2---:R-:W-:Y:S01]  /*13e80*/  @!P2 IMAD.MOV R10, RZ, RZ, -R10 ;  /* 0x000000ffff0aa224 */ /* 0x004fe200078e0a0a */
[----:B------:R-:W-:-:S04]  /*13e90*/  ISETP.GE.AND P2, PT, R11, RZ, PT ;  /* 0x000000ff0b00720c */ /* 0x000fc80003f46270 */
[----:B------:R0:W-:Y:S04]  /*13ea0*/  STL [R1+0x1c], R10 ;  /* 0x00001c0a01007387 */ /* 0x0001e80000100800 */
[----:B0-----:R-:W2:Y:S04]  /*13eb0*/  LDL.LU R10, [R1+0x2160] ;  /* 0x00216000010a7983 */ /* 0x001ea80000300800 */
[----:B------:R-:W2:Y:S01]  /*13ec0*/  LDL.LU R11, [R1+0x10] ;  /* 0x00001000010b7983 */ /* 0x000ea20000300800 */
[----:B---3--:R-:W-:Y:S01]  /*13ed0*/  @!P4 IMAD.MOV R14, RZ, RZ, -R14 ;  /* 0x000000ffff0ec224 */ /* 0x008fe200078e0a0e */
[----:B------:R-:W-:-:S04]  /*13ee0*/  ISETP.GE.AND P4, PT, R12, RZ, PT ;  /* 0x000000ff0c00720c */ /* 0x000fc80003f86270 */
[----:B------:R0:W-:Y:S04]  /*13ef0*/  STL [R1+0x18], R14 ;  /* 0x0000180e01007387 */ /* 0x0001e80000100800 */
[----:B0-----:R-:W3:Y:S04]  /*13f00*/  LDL R14, [R1+0x1bf4] ;  /* 0x001bf400010e7983 */ /* 0x001ee80000100800 */
[----:B------:R-:W3:Y:S01]  /*13f10*/  LDL.LU R12, [R1+0xc] ;  /* 0x00000c00010c7983 */ /* 0x000ee20000300800 */
[----:B--2---:R-:W-:Y:S01]  /*13f20*/  @!P5 IMAD.MOV R11, RZ, RZ, -R11 ;  /* 0x000000ffff0bd224 */ /* 0x004fe200078e0a0b */
[----:B------:R-:W-:-:S04]  /*13f30*/  ISETP.GE.AND P5, PT, R16, RZ, PT ;  /* 0x000000ff1000720c */ /* 0x000fc80003fa6270 */
[----:B------:R0:W-:Y:S04]  /*13f40*/  STL [R1+0x14], R11 ;  /* 0x0000140b01007387 */ /* 0x0001e80000100800 */
[----:B0-----:R-:W2:Y:S04]  /*13f50*/  LDL.LU R11, [R1+0x215c] ;  /* 0x00215c00010b7983 */ /* 0x001ea80000300800 */
[----:B------:R-:W2:Y:S01]  /*13f60*/  LDL.LU R16, [R1+0x8] ;  /* 0x0000080001107983 */ /* 0x000ea20000300800 */
[----:B---3--:R-:W-:Y:S01]  /*13f70*/  @!P0 IMAD.MOV R12, RZ, RZ, -R12 ;  /* 0x000000ffff0c8224 */ /* 0x008fe200078e0a0c */
[----:B-----5:R-:W-:-:S04]  /*13f80*/  ISETP.GE.AND P0, PT, R18, RZ, PT ;  /* 0x000000ff1200720c */ /* 0x020fc80003f06270 */
[----:B------:R0:W-:Y:S04]  /*13f90*/  STL [R1+0x10], R12 ;  /* 0x0000100c01007387 */ /* 0x0001e80000100800 */
[----:B0-----:R-:W3:Y:S04]  /*13fa0*/  LDL.LU R12, [R1+0x2158] ;  /* 0x00215800010c7983 */ /* 0x001ee80000300800 */
[----:B------:R-:W5:Y:S01]  /*13fb0*/  LDL.LU R18, [R1+0x4] ;  /* 0x0000040001127983 */ /* 0x000f620000300800 */
[----:B--2---:R-:W-:Y:S01]  /*13fc0*/  @!P1 IMAD.MOV R16, RZ, RZ, -R16 ;  /* 0x000000ffff109224 */ /* 0x004fe200078e0a10 */
[----:B------:R-:W-:-:S04]  /*13fd0*/  ISETP.GE.AND P1, PT, R17, RZ, PT ;  /* 0x000000ff1100720c */ /* 0x000fc80003f26270 */
[----:B------:R0:W-:Y:S04]  /*13fe0*/  STL [R1+0xc], R16 ;  /* 0x00000c1001007387 */ /* 0x0001e80000100800 */
[----:B0-----:R-:W2:Y:S04]  /*13ff0*/  LDL.LU R16, [R1+0x2154] ;  /* 0x0021540001107983 */ /* 0x001ea80000300800 */
[----:B------:R-:W2:Y:S01]  /*14000*/  LDL.LU R17, [R1] ;  /* 0x0000000001117983 */ /* 0x000ea20000300800 */
[----:B-----5:R-:W-:-:S05]  /*14010*/  @!P3 IMAD.MOV R18, RZ, RZ, -R18 ;  /* 0x000000ffff12b224 */ /* 0x020fca00078e0a12 */
[----:B------:R0:W-:Y:S04]  /*14020*/  STL [R1+0x8], R18 ;  /* 0x0000081201007387 */ /* 0x0001e80000100800 */
[----:B0-----:R-:W5:Y:S01]  /*14030*/  LDL.LU R18, [R1+0x2150] ;  /* 0x0021500001127983 */ /* 0x001f620000300800 */
[----:B------:R-:W-:Y:S01]  /*14040*/  ISETP.GE.AND P3, PT, R13, RZ, PT ;  /* 0x000000ff0d00720c */ /* 0x000fe20003f66270 */
[----:B--2---:R-:W-:Y:S02]  /*14050*/  @!P2 IMAD.MOV R17, RZ, RZ, -R17 ;  /* 0x000000ffff11a224 */ /* 0x004fe400078e0a11 */
[----:B-----5:R-:W-:Y:S02]  /*14060*/  IMAD.MOV.U32 R13, RZ, RZ, R18 ;  /* 0x000000ffff0d7224 */ /* 0x020fe400078e0012 */
[----:B------:R-:W2:Y:S04]  /*14070*/  LDL R18, [R1+0x1bfc] ;  /* 0x001bfc0001127983 */ /* 0x000ea80000100800 */
[----:B------:R0:W-:Y:S04]  /*14080*/  STL [R1+0x4], R17 ;  /* 0x0000041101007387 */ /* 0x0001e80000100800 */
[----:B0-----:R-:W5:Y:S01]  /*14090*/  LDL.LU R17, [R1+0x214c] ;  /* 0x00214c0001117983 */ /* 0x001f620000300800 */
[----:B----4-:R-:W-:Y:S01]  /*140a0*/  ISETP.GE.AND P2, PT, R29, RZ, PT ;  /* 0x000000ff1d00720c */ /* 0x010fe20003f46270 */
[----:B------:R-:W-:-:S05]  /*140b0*/  @!P4 IMAD.MOV R13, RZ, RZ, -R13 ;  /* 0x000000ffff0dc224 */ /* 0x000fca00078e0a0d */
[----:B------:R0:W-:Y:S04]  /*140c0*/  STL [R1], R13 ;  /* 0x0000000d01007387 */ /* 0x0001e80000100800 */
[----:B0-----:R-:W4:Y:S01]  /*140d0*/  LDL.LU R13, [R1+0x2148] ;  /* 0x00214800010d7983 */ /* 0x001f220000300800 */
[----:B--2---:R-:W-:Y:S01]  /*140e0*/  ISETP.GE.AND P4, PT, R18, RZ, PT ;  /* 0x000000ff1200720c */ /* 0x004fe20003f86270 */
[----:B------:R-:W-:Y:S02]  /*140f0*/  IMAD.MOV.U32 R18, RZ, RZ, R16 ;  /* 0x000000ffff127224 */ /* 0x000fe400078e0010 */
[----:B------:R-:W2:Y:S01]  /*14100*/  LDL R16, [R1+0x1be0] ;  /* 0x001be00001107983 */ /* 0x000ea20000100800 */
[----:B-----5:R-:W-:-:S03]  /*14110*/  IMAD.MOV.U32 R29, RZ, RZ, R17 ;  /* 0x000000ffff1d7224 */ /* 0x020fc600078e0011 */
[----:B------:R-:W5:Y:S01]  /*14120*/  LDL R17, [R1+0x1bd8] ;  /* 0x001bd80001117983 */ /* 0x000f620000100800 */
[----:B------:R-:W-:Y:S01]  /*14130*/  @!P5 IMAD.MOV R29, RZ, RZ, -R29 ;  /* 0x000000ffff1dd224 */ /* 0x000fe200078e0a1d */
[----:B------:R-:W-:-:S04]  /*14140*/  ISETP.GE.AND P5, PT, R15, RZ, PT ;  /* 0x000000ff0f00720c */ /* 0x000fc80003fa6270 */
[----:B------:R0:W-:Y:S04]  /*14150*/  STL [R1+0x2080], R29 ;  /* 0x0020801d01007387 */ /* 0x0001e80000100800 */
[----:B0-----:R-:W2:Y:S04]  /*14160*/  LDL R29, [R1+0x1be4] ;  /* 0x001be400011d7983 */ /* 0x001ea80000100800 */
[----:B------:R-:W2:Y:S01]  /*14170*/  LDL.LU R15, [R1+0x2144] ;  /* 0x00214400010f7983 */ /* 0x000ea20000300800 */
[----:B------:R-:W-:Y:S01]  /*14180*/  @!P0 IMAD.MOV R18, RZ, RZ, -R18 ;  /* 0x000000ffff128224 */ /* 0x000fe200078e0a12 */
[----:B------:R-:W-:-:S04]  /*14190*/  ISETP.GE.AND P0, PT, R14, RZ, PT ;  /* 0x000000ff0e00720c */ /* 0x000fc80003f06270 */
[----:B------:R0:W-:Y:S04]  /*141a0*/  STL [R1+0x2084], R18 ;  /* 0x0020841201007387 */ /* 0x0001e80000100800 */
[----:B0-----:R-:W3:Y:S04]  /*141b0*/  LDL R18, [R1+0x1bec] ;  /* 0x001bec0001127983 */ /* 0x001ee80000100800 */
[----:B------:R-:W3:Y:S01]  /*141c0*/  LDL.LU R14, [R1+0x2140] ;  /* 0x00214000010e7983 */ /* 0x000ee20000300800 */
[----:B--2---:R-:W-:-:S05]  /*141d0*/  @!P1 IMAD.MOV R15, RZ, RZ, -R15 ;  /* 0x000000ffff0f9224 */ /* 0x004fca00078e0a0f */
[----:B------:R0:W-:Y:S04]  /*141e0*/  STL [R1+0x2088], R15 ;  /* 0x0020880f01007387 */ /* 0x0001e80000100800 */
[----:B0-----:R-:W2:Y:S01]  /*141f0*/  LDL R15, [R1+0x1be8] ;  /* 0x001be800010f7983 */ /* 0x001ea20000100800 */
[----:B----4-:R-:W-:Y:S02]  /*14200*/  @!P2 IMAD.MOV R13, RZ, RZ, -R13 ;  /* 0x000000ffff0da224 */ /* 0x010fe400078e0a0d */
[----:B---3--:R-:W-:Y:S01]  /*14210*/  @!P3 IMAD.MOV R14, RZ, RZ, -R14 ;  /* 0x000000ffff0eb224 */ /* 0x008fe200078e0a0e */
[----:B------:R-:W-:Y:S02]  /*14220*/  ISETP.GE.AND P3, PT, R18, RZ, PT ;  /* 0x000000ff1200720c */ /* 0x000fe40003f66270 */
[----:B------:R-:W-:-:S02]  /*14230*/  ISETP.GE.AND P2, PT, R16, RZ, PT ;  /* 0x000000ff1000720c */ /* 0x000fc40003f46270 */
[----:B--2---:R-:W-:Y:S02]  /*14240*/  ISETP.GE.AND P1, PT, R15, RZ, PT ;  /* 0x000000ff0f00720c */ /* 0x004fe40003f26270 */
[----:B------:R-:W2:Y:S04]  /*14250*/  LDL R15, [R1+0x1bd4] ;  /* 0x001bd400010f7983 */ /* 0x000ea80000100800 */
[----:B------:R0:W-:Y:S04]  /*14260*/  STL [R1+0x208c], R14 ;  /* 0x00208c0e01007387 */ /* 0x0001e80000100800 */
[----:B------:R-:W3:Y:S04]  /*14270*/  LDL R18, [R1+0x1bc8] ;  /* 0x001bc80001127983 */ /* 0x000ee80000100800 */
[----:B0-----:R-:W4:Y:S04]  /*14280*/  LDL R14, [R1+0x1bd0] ;  /* 0x001bd000010e7983 */ /* 0x001f280000100800 */
[----:B------:R0:W-:Y:S04]  /*14290*/  STL [R1+0x2090], R13 ;  /* 0x0020900d01007387 */ /* 0x0001e80000100800 */
[----:B------:R-:W2:Y:S04]  /*142a0*/  LDL R16, [R1+0x1bcc] ;  /* 0x001bcc0001107983 */ /* 0x000ea80000100800 */
[----:B0-----:R-:W2:Y:S01]  /*142b0*/  LDL R13, [R1+0x1bdc] ;  /* 0x001bdc00010d7983 */ /* 0x001ea20000100800 */
[----:B------:R-:W-:-:S02]  /*142c0*/  @!P4 IMAD.MOV R12, RZ, RZ, -R12 ;  /* 0x000000ffff0cc224 */ /* 0x000fc400078e0a0c */
[----:B------:R-:W-:Y:S01]  /*142d0*/  @!P5 IMAD.MOV R11, RZ, RZ, -R11 ;  /* 0x000000ffff0bd224 */ /* 0x000fe200078e0a0b */
[----:B------:R-:W-:Y:S01]  /*142e0*/  ISETP.GE.AND P4, PT, R29, RZ, PT ;  /* 0x000000ff1d00720c */ /* 0x000fe20003f86270 */
[----:B------:R-:W-:Y:S01]  /*142f0*/  @!P0 IMAD.MOV R10, RZ, RZ, -R10 ;  /* 0x000000ffff0a8224 */ /* 0x000fe200078e0a0a */
[----:B------:R-:W-:Y:S01]  /*14300*/  STL [R1+0x2094], R12 ;  /* 0x0020940c01007387 */ /* 0x000fe20000100800 */
[----:B------:R-:W-:Y:S01]  /*14310*/  @!P1 IMAD.MOV R9, RZ, RZ, -R9 ;  /* 0x000000ffff099224 */ /* 0x000fe200078e0a09 */
[----:B-----5:R-:W-:Y:S02]  /*14320*/  ISETP.GE.AND P5, PT, R17, RZ, PT ;  /* 0x000000ff1100720c */ /* 0x020fe40003fa6270 */
[----:B------:R-:W5:Y:S04]  /*14330*/  LDL R29, [R1+0x1bc0] ;  /* 0x001bc000011d7983 */ /* 0x000f680000100800 */
[----:B------:R-:W-:Y:S04]  /*14340*/  STL [R1+0x2098], R11 ;  /* 0x0020980b01007387 */ /* 0x000fe80000100800 */
[----:B------:R-:W3:Y:S04]  /*14350*/  LDL R17, [R1+0x1bc4] ;  /* 0x001bc40001117983 */ /* 0x000ee80000100800 */
[----:B------:R-:W-:Y:S01]  /*14360*/  STL [R1+0x209c], R10 ;  /* 0x00209c0a01007387 */ /* 0x000fe20000100800 */
[----:B------:R-:W-:Y:S01]  /*14370*/  @!P3 IMAD.MOV R8, RZ, RZ, -R8 ;  /* 0x000000ffff08b224 */ /* 0x000fe200078e0a08 */
[----:B----4-:R-:W-:-:S02]  /*14380*/  ISETP.GE.AND P1, PT, R14, RZ, PT ;  /* 0x000000ff0e00720c */ /* 0x010fc40003f26270 */
[----:B--2---:R-:W-:Y:S02]  /*14390*/  ISETP.GE.AND P0, PT, R13, RZ, PT ;  /* 0x000000ff0d00720c */ /* 0x004fe40003f06270 */
[----:B------:R-:W2:Y:S04]  /*143a0*/  LDL R13, [R1+0x1bbc] ;  /* 0x001bbc00010d7983 */ /* 0x000ea80000100800 */
[----:B------:R-:W-:Y:S04]  /*143b0*/  STL [R1+0x20a0], R9 ;  /* 0x0020a00901007387 */ /* 0x000fe80000100800 */
[----:B------:R-:W4:Y:S01]  /*143c0*/  LDL R14, [R1+0x1bb4] ;  /* 0x001bb400010e7983 */ /* 0x000f220000100800 */
[----:B------:R-:W-:-:S03]  /*143d0*/  ISETP.GE.AND P3, PT, R15, RZ, PT ;  /* 0x000000ff0f00720c */ /* 0x000fc60003f66270 */
[----:B------:R-:W-:Y:S04]  /*143e0*/  STL [R1+0x20a4], R8 ;  /* 0x0020a40801007387 */ /* 0x000fe80000100800 */
[----:B------:R-:W4:Y:S01]  /*143f0*/  LDL R15, [R1+0x1bb8] ;  /* 0x001bb800010f7983 */ /* 0x000f220000100800 */
[----:B------:R-:W-:Y:S02]  /*14400*/  @!P2 IMAD.MOV R7, RZ, RZ, -R7 ;  /* 0x000000ffff07a224 */ /* 0x000fe400078e0a07 */
[----:B------:R-:W-:Y:S01]  /*14410*/  @!P4 IMAD.MOV R6, RZ, RZ, -R6 ;  /* 0x000000ffff06c224 */ /* 0x000fe200078e0a06 */
[----:B------:R-:W-:Y:S02]  /*14420*/  ISETP.GE.AND P4, PT, R16, RZ, PT ;  /* 0x000000ff1000720c */ /* 0x000fe40003f86270 */
[----:B------:R-:W-:Y:S04]  /*14430*/  STL [R1+0x20a8], R7 ;  /* 0x0020a80701007387 */ /* 0x000fe80000100800 */
[----:B------:R0:W-:Y:S04]  /*14440*/  STL [R1+0x20ac], R6 ;  /* 0x0020ac0601007387 */ /* 0x0001e80000100800 */
[----:B------:R-:W4:Y:S01]  /*14450*/  LDL R16, [R1+0xf74] ;  /* 0x000f740001107983 */ /* 0x000f220000100800 */
[----:B---3--:R-:W-:Y:S01]  /*14460*/  ISETP.GE.AND P2, PT, R18, RZ, PT ;  /* 0x000000ff1200720c */ /* 0x008fe20003f46270 */
[----:B------:R-:W-:Y:S01]  /*14470*/  @!P5 IMAD.MOV R5, RZ, RZ, -R5 ;  /* 0x000000ffff05d224 */ /* 0x000fe200078e0a05 */
[----:B-----5:R-:W-:Y:S01]  /*14480*/  ISETP.GE.AND P5, PT, R29, RZ, PT ;  /* 0x000000ff1d00720c */ /* 0x020fe20003fa6270 */
[----:B------:R-:W-:Y:S01]  /*14490*/  @!P0 IMAD.MOV R4, RZ, RZ, -R4 ;  /* 0x000000ffff048224 */ /* 0x000fe200078e0a04 */
[----:B------:R-:W-:Y:S01]  /*144a0*/  ISETP.GE.AND P0, PT, R17, RZ, PT ;  /* 0x000000ff1100720c */ /* 0x000fe20003f06270 */
[----:B------:R-:W-:-:S02]  /*144b0*/  @!P1 IMAD.MOV R3, RZ, RZ, -R3 ;  /* 0x000000ffff039224 */ /* 0x000fc400078e0a03 */
[----:B------:R-:W-:Y:S01]  /*144c0*/  @!P3 IMAD.MOV R2, RZ, RZ, -R2 ;  /* 0x000000ffff02b224 */ /* 0x000fe200078e0a02 */
[----:B------:R-:W-:Y:S04]  /*144d0*/  STL [R1+0x20b0], R5 ;  /* 0x0020b00501007387 */ /* 0x000fe80000100800 */
[----:B------:R-:W3:Y:S04]  /*144e0*/  LDL R18, [R1+0x1bb0] ;  /* 0x001bb00001127983 */ /* 0x000ee80000100800 */
[----:B------:R-:W5:Y:S04]  /*144f0*/  LDL R29, [R1+0x1bac] ;  /* 0x001bac00011d7983 */ /* 0x000f680000100800 */
[----:B------:R-:W-:Y:S01]  /*14500*/  STL [R1+0x20b4], R4 ;  /* 0x0020b40401007387 */ /* 0x000fe20000100800 */
[----:B------:R-:W-:-:S03]  /*14510*/  @!P2 IMAD.MOV R0, RZ, RZ, -R0 ;  /* 0x000000ffff00a224 */ /* 0x000fc600078e0a00 */
[----:B------:R-:W3:Y:S01]  /*14520*/  LDL R17, [R1+0x1ba8] ;  /* 0x001ba80001117983 */ /* 0x000ee20000100800 */
[----:B------:R-:W-:Y:S02]  /*14530*/  @!P4 IMAD.MOV R27, RZ, RZ, -R27 ;  /* 0x000000ffff1bc224 */ /* 0x000fe400078e0a1b */
[----:B------:R-:W-:Y:S01]  /*14540*/  @!P5 IMAD.MOV R26, RZ, RZ, -R26 ;  /* 0x000000ffff1ad224 */ /* 0x000fe200078e0a1a */
[----:B------:R-:W-:Y:S01]  /*14550*/  STL [R1+0x20b8], R3 ;  /* 0x0020b80301007387 */ /* 0x000fe20000100800 */
[----:B------:R-:W-:-:S03]  /*14560*/  @!P0 IMAD.MOV R25, RZ, RZ, -R25 ;  /* 0x000000ffff198224 */ /* 0x000fc600078e0a19 */
[----:B------:R-:W-:Y:S04]  /*14570*/  STL [R1+0x20bc], R2 ;  /* 0x0020bc0201007387 */ /* 0x000fe80000100800 */
[----:B------:R1:W-:Y:S04]  /*14580*/  STL [R1+0x20c0], R0 ;  /* 0x0020c00001007387 */ /* 0x0003e80000100800 */
[----:B------:R-:W-:Y:S04]  /*14590*/  STL [R1+0x20c4], R27 ;  /* 0x0020c41b01007387 */ /* 0x000fe80000100800 */
[----:B------:R-:W-:Y:S04]  /*145a0*/  STL [R1+0x20c8], R26 ;  /* 0x0020c81a01007387 */ /* 0x000fe80000100800 */
[----:B------:R-:W-:Y:S01]  /*145b0*/  STL [R1+0x20cc], R25 ;  /* 0x0020cc1901007387 */ /* 0x000fe20000100800 */
[----:B--2---:R-:W-:-:S02]  /*145c0*/  ISETP.GE.AND P1, PT, R13, RZ, PT ;  /* 0x000000ff0d00720c */ /* 0x004fc40003f26270 */
[----:B----4-:R-:W-:-:S11]  /*145d0*/  ISETP.GE.AND P3, PT, R14, RZ, PT ;  /* 0x000000ff0e00720c */ /* 0x010fd60003f66270 */
[----:B------:R-:W-:Y:S02]  /*145e0*/  @!P1 IMAD.MOV R24, RZ, RZ, -R24 ;  /* 0x000000ffff189224 */ /* 0x000fe400078e0a18 */
[----:B------:R-:W-:-:S03]  /*145f0*/  @!P3 IMAD.MOV R23, RZ, RZ, -R23 ;  /* 0x000000ffff17b224 */ /* 0x000fc600078e0a17 */
[----:B------:R-:W-:Y:S04]  /*14600*/  STL [R1+0x20d0], R24 ;  /* 0x0020d01801007387 */ /* 0x000fe80000100800 */
[----:B------:R-:W-:Y:S04]  /*14610*/  STL [R1+0x20d4], R23 ;  /* 0x0020d41701007387 */ /* 0x000fe80000100800 */
[----:B0-----:R-:W2:Y:S04]  /*14620*/  LDL.LU R6, [R1+0x3d8] ;  /* 0x0003d80001067983 */ /* 0x001ea80000300800 */
[----:B------:R-:W4:Y:S04]  /*14630*/  LDL.LU R7, [R1+0x3d4] ;  /* 0x0003d40001077983 */ /* 0x000f280000300800 */
[----:B------:R-:W4:Y:S04]  /*14640*/  LDL.LU R8, [R1+0x3d0] ;  /* 0x0003d00001087983 */ /* 0x000f280000300800 */
[----:B------:R-:W4:Y:S04]  /*14650*/  LDL.LU R9, [R1+0x3cc] ;  /* 0x0003cc0001097983 */ /* 0x000f280000300800 */
[----:B------:R-:W4:Y:S04]  /*14660*/  LDL.LU R10, [R1+0x3c8] ;  /* 0x0003c800010a7983 */ /* 0x000f280000300800 */
[----:B------:R-:W4:Y:S04]  /*14670*/  LDL.LU R11, [R1+0x3c4] ;  /* 0x0003c400010b7983 */ /* 0x000f280000300800 */
[----:B------:R-:W4:Y:S01]  /*14680*/  LDL.LU R12, [R1+0x3c0] ;  /* 0x0003c000010c7983 */ /* 0x000f220000300800 */
[----:B------:R-:W-:-:S03]  /*14690*/  ISETP.GE.AND P2, PT, R15, RZ, PT ;  /* 0x000000ff0f00720c */ /* 0x000fc60003f46270 */
[----:B------:R-:W4:Y:S04]  /*146a0*/  LDL.LU R13, [R1+0x3bc] ;  /* 0x0003bc00010d7983 */ /* 0x000f280000300800 */
[----:B------:R-:W4:Y:S04]  /*146b0*/  LDL.LU R14, [R1+0x3b8] ;  /* 0x0003b800010e7983 */ /* 0x000f280000300800 */
[----:B------:R-:W4:Y:S01]  /*146c0*/  LDL.LU R15, [R1+0x3b4] ;  /* 0x0003b400010f7983 */ /* 0x000f220000300800 */
[----:B------:R-:W-:-:S03]  /*146d0*/  ISETP.GE.AND P5, PT, R16, RZ, PT ;  /* 0x000000ff1000720c */ /* 0x000fc60003fa6270 */
[----:B------:R-:W0:Y:S01]  /*146e0*/  S2R R16, SR_TID.X ;  /* 0x0000000000107919 */ /* 0x000e220000002100 */
[----:B---3--:R-:W-:Y:S02]  /*146f0*/  ISETP.GE.AND P0, PT, R18, RZ, PT ;  /* 0x000000ff1200720c */ /* 0x008fe40003f06270 */
[----:B-----5:R-:W-:Y:S02]  /*14700*/  ISETP.GE.AND P1, PT, R29, RZ, PT ;  /* 0x000000ff1d00720c */ /* 0x020fe40003f26270 */
[----:B------:R-:W-:Y:S01]  /*14710*/  ISETP.GE.AND P3, PT, R17, RZ, PT ;  /* 0x000000ff1100720c */ /* 0x000fe20003f66270 */
[----:B------:R-:W-:Y:S01]  /*14720*/  @!P2 IMAD.MOV R22, RZ, RZ, -R22 ;  /* 0x000000ffff16a224 */ /* 0x000fe200078e0a16 */
[----:B------:R-:W-:Y:S01]  /*14730*/  ISETP.NE.AND P4, PT, RZ, c[0x0][0x17c], PT ;  /* 0x00005f00ff007a0c */ /* 0x000fe20003f85270 */
[----:B------:R-:W3:Y:S01]  /*14740*/  LDL.LU R18, [R1+0x3b0] ;  /* 0x0003b00001127983 */ /* 0x000ee20000300800 */
[----:B------:R-:W-:Y:S01]  /*14750*/  LOP3.LUT R17, RZ, c[0x0][0x17c], RZ, 0x33, !PT ;  /* 0x00005f00ff117a12 */ /* 0x000fe200078e33ff */
[----:B------:R-:W-:-:S02]  /*14760*/  @!P5 IMAD.MOV R21, RZ, RZ, -R21 ;  /* 0x000000ffff15d224 */ /* 0x000fc400078e0a15 */
[----:B------:R-:W5:Y:S01]  /*14770*/  LDL.LU R29, [R1+0x3ac] ;  /* 0x0003ac00011d7983 */ /* 0x000f620000300800 */
[----:B0-----:R-:W-:-:S05]  /*14780*/  LOP3.LUT R16, R16, 0x3f, RZ, 0xc0, !PT ;  /* 0x0000003f10107812 */ /* 0x001fca00078ec0ff */
[----:B-1----:R-:W-:Y:S02]  /*14790*/  IMAD R0, R16, c[0x0][0x18c], RZ ;  /* 0x0000630010007a24 */ /* 0x002fe400078e02ff */
[----:B------:R-:W-:-:S03]  /*147a0*/  @!P0 IMAD.MOV R20, RZ, RZ, -R20 ;  /* 0x000000ffff148224 */ /* 0x000fc600078e0a14 */
[----:B------:R-:W-:Y:S01]  /*147b0*/  LEA R16, P6, R0, c[0x0][0x168], 0x1 ;  /* 0x00005a0000107a11 */ /* 0x000fe200078c08ff */
[----:B------:R-:W-:Y:S02]  /*147c0*/  @!P1 IMAD.MOV R19, RZ, RZ, -R19 ;  /* 0x000000ffff139224 */ /* 0x000fe400078e0a13 */
[----:B------:R-:W-:Y:S02]  /*147d0*/  @!P3 IMAD.MOV R28, RZ, RZ, -R28 ;  /* 0x000000ffff1cb224 */ /* 0x000fe400078e0a1c */
[----:B------:R-:W-:Y:S04]  /*147e0*/  STL [R1+0x1fd4], R16 ;  /* 0x001fd41001007387 */ /* 0x000fe80000100800 */
[----:B------:R-:W-:Y:S04]  /*147f0*/  STL [R1+0x20d8], R22 ;  /* 0x0020d81601007387 */ /* 0x000fe80000100800 */
[----:B------:R-:W-:Y:S04]  /*14800*/  STL [R1+0x20dc], R21 ;  /* 0x0020dc1501007387 */ /* 0x000fe80000100800 */
[----:B------:R-:W-:Y:S04]  /*14810*/  STL [R1+0x20e0], R20 ;  /* 0x0020e01401007387 */ /* 0x000fe80000100800 */
[----:B------:R-:W-:Y:S04]  /*14820*/  STL [R1+0x20e4], R19 ;  /* 0x0020e41301007387 */ /* 0x000fe80000100800 */
[----:B------:R-:W-:Y:S01]  /*14830*/  STL [R1+0x20e8], R28 ;  /* 0x0020e81c01007387 */ /* 0x000fe20000100800 */
[----:B--2---:R-:W-:-:S02]  /*14840*/  SEL R3, R17, R6, !P4 ;  /* 0x0000000611037207 */ /* 0x004fc40006000000 */
[----:B----4-:R-:W-:-:S03]  /*14850*/  SEL R2, R17, R7, !P4 ;  /* 0x0000000711027207 */ /* 0x010fc60006000000 */
[----:B------:R0:W-:Y:S01]  /*14860*/  STL [R1+0x42c], R3 ;  /* 0x00042c0301007387 */ /* 0x0001e20000100800 */
[----:B------:R-:W-:-:S03]  /*14870*/  SEL R0, R17, R8, !P4 ;  /* 0x0000000811007207 */ /* 0x000fc60006000000 */
[----:B------:R1:W-:Y:S01]  /*14880*/  STL [R1+0x428], R2 ;  /* 0x0004280201007387 */ /* 0x0003e20000100800 */
[----:B0-----:R-:W-:-:S03]  /*14890*/  SEL R3, R17, R9, !P4 ;  /* 0x0000000911037207 */ /* 0x001fc60006000000 */
[----:B------:R0:W-:Y:S01]  /*148a0*/  STL [R1+0x424], R0 ;  /* 0x0004240001007387 */ /* 0x0001e20000100800 */
[----:B-1----:R-:W-:-:S03]  /*148b0*/  SEL R2, R17, R10, !P4 ;  /* 0x0000000a11027207 */ /* 0x002fc60006000000 */
[----:B------:R1:W-:Y:S01]  /*148c0*/  STL [R1+0x420], R3 ;  /* 0x0004200301007387 */ /* 0x0003e20000100800 */
[----:B0-----:R-:W-:-:S03]  /*148d0*/  SEL R0, R17, R11, !P4 ;  /* 0x0000000b11007207 */ /* 0x001fc60006000000 */
[----:B------:R0:W-:Y:S01]  /*148e0*/  STL [R1+0x41c], R2 ;  /* 0x00041c0201007387 */ /* 0x0001e20000100800 */
[----:B-1----:R-:W-:-:S03]  /*148f0*/  SEL R3, R17, R12, !P4 ;  /* 0x0000000c11037207 */ /* 0x002fc60006000000 */
[----:B------:R1:W-:Y:S04]  /*14900*/  STL [R1+0x418], R0 ;  /* 0x0004180001007387 */ /* 0x0003e80000100800 */
[----:B------:R2:W-:Y:S01]  /*14910*/  STL [R1+0x414], R3 ;  /* 0x0004140301007387 */ /* 0x0005e20000100800 */
[C---:B0-----:R-:W-:Y:S02]  /*14920*/  SEL R2, R17.reuse, R13, !P4 ;  /* 0x0000000d11027207 */ /* 0x041fe40006000000 */
[----:B-1----:R-:W-:-:S03]  /*14930*/  SEL R0, R17, R14, !P4 ;  /* 0x0000000e11007207 */ /* 0x002fc60006000000 */
[----:B------:R3:W-:Y:S01]  /*14940*/  STL [R1+0x410], R2 ;  /* 0x0004100201007387 */ /* 0x0007e20000100800 */
[----:B--2---:R-:W-:-:S03]  /*14950*/  SEL R3, R17, R15, !P4 ;  /* 0x0000000f11037207 */ /* 0x004fc60006000000 */
[----:B------:R5:W-:Y:S04]  /*14960*/  STL [R1+0x40c], R0 ;  /* 0x00040c0001007387 */ /* 0x000be80000100800 */
[----:B------:R-:W-:Y:S04]  /*14970*/  STL [R1+0x408], R3 ;  /* 0x0004080301007387 */ /* 0x000fe80000100800 */
[----:B------:R-:W2:Y:S01]  /*14980*/  LDL.LU R28, [R1+0x39c] ;  /* 0x00039c00011c7983 */ /* 0x000ea20000300800 */
[C---:B---3--:R-:W-:Y:S02]  /*14990*/  SEL R2, R17.reuse, R18, !P4 ;  /* 0x0000001211027207 */ /* 0x048fe40006000000 */
[----:B-----5:R-:W-:-:S03]  /*149a0*/  SEL R0, R17, R29, !P4 ;  /* 0x0000001d11007207 */ /* 0x020fc60006000000 */
[----:B------:R-:W-:Y:S04]  /*149b0*/  STL [R1+0x404], R2 ;  /* 0x0004040201007387 */ /* 0x000fe80000100800 */
[----:B--2---:R0:W-:Y:S04]  /*149c0*/  STL [R1+0x2134], R28 ;  /* 0x0021341c01007387 */ /* 0x0041e80000100800 */
[----:B------:R-:W-:Y:S04]  /*149d0*/  STL [R1+0x400], R0 ;  /* 0x0004000001007387 */ /* 0x000fe80000100800 */
[----:B0-----:R-:W2:Y:S04]  /*149e0*/  LDL.LU R28, [R1+0x3a0] ;  /* 0x0003a000011c7983 */ /* 0x001ea80000300800 */
[----:B--2---:R0:W-:Y:S04]  /*149f0*/  STL [R1+0x2138], R28 ;  /* 0x0021381c01007387 */ /* 0x0041e80000100800 */
[----:B0-----:R-:W2:Y:S04]  /*14a00*/  LDL.LU R28, [R1+0x3a4] ;  /* 0x0003a400011c7983 */ /* 0x001ea80000300800 */
[----:B--2---:R0:W-:Y:S04]  /*14a10*/  STL [R1+0x213c], R28 ;  /* 0x00213c1c01007387 */ /* 0x0041e80000100800 */
[----:B0-----:R-:W2:Y:S04]  /*14a20*/  LDL.LU R28, [R1+0x3a8] ;  /* 0x0003a800011c7983 */ /* 0x001ea80000300800 */
[----:B------:R-:W3:Y:S04]  /*14a30*/  LDL.LU R19, [R1+0x398] ;  /* 0x0003980001137983 */ /* 0x000ee80000300800 */
[----:B------:R-:W4:Y:S04]  /*14a40*/  LDL.LU R20, [R1+0x394] ;  /* 0x0003940001147983 */ /* 0x000f280000300800 */
[----:B------:R-:W5:Y:S04]  /*14a50*/  LDL.LU R21, [R1+0x390] ;  /* 0x0003900001157983 */ /* 0x000f680000300800 */
[----:B------:R-:W3:Y:S04]  /*14a60*/  LDL.LU R22, [R1+0x38c] ;  /* 0x00038c0001167983 */ /* 0x000ee80000300800 */
        /* <DEDUP_REMOVED lines=22> */
[----:B------:R-:W3:Y:S01]  /*14bd0*/  LDL.LU R29, [R1+0x330] ;  /* 0x00033000011d7983 */ /* 0x000ee20000300800 */
[----:B--2---:R-:W-:-:S05]  /*14be0*/  SEL R28, R17, R28, !P4 ;  /* 0x0000001c111c7207 */ /* 0x004fca0006000000 */
[----:B------:R0:W-:Y:S04]  /*14bf0*/  STL [R1+0x3fc], R28 ;  /* 0x0003fc1c01007387 */ /* 0x0001e80000100800 */
[----:B0-----:R-:W2:Y:S02]  /*14c00*/  LDL.LU R28, [R1+0x213c] ;  /* 0x00213c00011c7983 */ /* 0x001ea40000300800 */
[----:B--2---:R-:W-:-:S05]  /*14c10*/  SEL R28, R17, R28, !P4 ;  /* 0x0000001c111c7207 */ /* 0x004fca0006000000 */
[----:B------:R0:W-:Y:S04]  /*14c20*/  STL [R1+0x3f8], R28 ;  /* 0x0003f81c01007387 */ /* 0x0001e80000100800 */
[----:B0-----:R-:W2:Y:S02]  /*14c30*/  LDL.LU R28, [R1+0x2138] ;  /* 0x00213800011c7983 */ /* 0x001ea40000300800 */
[----:B--2---:R-:W-:-:S05]  /*14c40*/  SEL R28, R17, R28, !P4 ;  /* 0x0000001c111c7207 */ /* 0x004fca0006000000 */
[----:B------:R0:W-:Y:S04]  /*14c50*/  STL [R1+0x124], R28 ;  /* 0x0001241c01007387 */ /* 0x0001e80000100800 */
[----:B0-----:R-:W2:Y:S01]  /*14c60*/  LDL.LU R28, [R1+0x2134] ;  /* 0x00213400011c7983 */ /* 0x001ea20000300800 */
[C---:B---3--:R-:W-:Y:S02]  /*14c70*/  SEL R19, R17.reuse, R19, !P4 ;  /* 0x0000001311137207 */ /* 0x048fe40006000000 */
[C---:B------:R-:W-:Y:S02]  /*14c80*/  SEL R16, R17.reuse, R16, !P4 ;  /* 0x0000001011107207 */ /* 0x040fe40006000000 */
[C---:B------:R-:W-:Y:S02]  /*14c90*/  SEL R3, R17.reuse, R3, !P4 ;  /* 0x0000000311037207 */ /* 0x040fe40006000000 */
[----:B--2---:R-:W-:-:S05]  /*14ca0*/  SEL R28, R17, R28, !P4 ;  /* 0x0000001c111c7207 */ /* 0x004fca0006000000 */
[----:B------:R4:W-:Y:S04]  /*14cb0*/  STL [R1+0x3f4], R28 ;  /* 0x0003f41c01007387 */ /* 0x0009e80000100800 */
[----:B------:R0:W-:Y:S01]  /*14cc0*/  STL [R1+0x3f0], R19 ;  /* 0x0003f01301007387 */ /* 0x0001e20000100800 */
[C---:B----4-:R-:W-:Y:S02]  /*14cd0*/  SEL R28, R17.reuse, R20, !P4 ;  /* 0x00000014111c7207 */ /* 0x050fe40006000000 */
[C---:B-----5:R-:W-:Y:S02]  /*14ce0*/  SEL R20, R17.reuse, R21, !P4 ;  /* 0x0000001511147207 */ /* 0x060fe40006000000 */
[C---:B0-----:R-:W-:Y:S01]  /*14cf0*/  SEL R19, R17.reuse, R22, !P4 ;  /* 0x0000001611137207 */ /* 0x041fe20006000000 */
[----:B------:R-:W-:Y:S04]  /*14d00*/  STL [R1+0x160], R28 ;  /* 0x0001601c01007387 */ /* 0x000fe80000100800 */
[----:B------:R0:W-:Y:S04]  /*14d10*/  STL [R1+0x3ec], R20 ;  /* 0x0003ec1401007387 */ /* 0x0001e80000100800 */
[----:B------:R1:W-:Y:S04]  /*14d20*/  STL [R1+0x3e8], R19 ;  /* 0x0003e81301007387 */ /* 0x0003e80000100800 */
[----:B------:R2:W-:Y:S01]  /*14d30*/  STL [R1+0x3e4], R16 ;  /* 0x0003e41001007387 */ /* 0x0005e20000100800 */
[----:B0-----:R-:W-:-:S02]  /*14d40*/  SEL R20, R17, R23, !P4 ;  /* 0x0000001711147207 */ /* 0x001fc40006000000 */
[----:B-1----:R-:W-:-:S03]  /*14d50*/  SEL R19, R17, R24, !P4 ;  /* 0x0000001811137207 */ /* 0x002fc60006000000 */
[----:B------:R0:W-:Y:S01]  /*14d60*/  STL [R1+0x3e0], R20 ;  /* 0x0003e01401007387 */ /* 0x0001e20000100800 */
[----:B--2---:R-:W-:-:S03]  /*14d70*/  SEL R16, R17, R25, !P4 ;  /* 0x0000001911107207 */ /* 0x004fc60006000000 */
[----:B------:R1:W-:Y:S04]  /*14d80*/  STL [R1+0x1c8], R19 ;  /* 0x0001c81301007387 */ /* 0x0003e80000100800 */
[----:B------:R2:W-:Y:S01]  /*14d90*/  STL [R1+0x3dc], R16 ;  /* 0x0003dc1001007387 */ /* 0x0005e20000100800 */
[C---:B0-----:R-:W-:Y:S02]  /*14da0*/  SEL R20, R17.reuse, R26, !P4 ;  /* 0x0000001a11147207 */ /* 0x041fe40006000000 */
[----:B-1----:R-:W-:-:S03]  /*14db0*/  SEL R19, R17, R27, !P4 ;  /* 0x0000001b11137207 */ /* 0x002fc60006000000 */
[----:B------:R-:W-:Y:S01]  /*14dc0*/  STL [R1+0x1f0], R20 ;  /* 0x0001f01401007387 */ /* 0x000fe20000100800 */
[C---:B--2---:R-:W-:Y:S02]  /*14dd0*/  SEL R16, R17.reuse, R0, !P4 ;  /* 0x0000000011107207 */ /* 0x044fe40006000000 */
[C---:B------:R-:W-:Y:S01]  /*14de0*/  SEL R0, R17.reuse, R2, !P4 ;  /* 0x0000000211007207 */ /* 0x040fe20006000000 */
[----:B------:R-:W-:Y:S01]  /*14df0*/  STL [R1+0x3d8], R19 ;  /* 0x0003d81301007387 */ /* 0x000fe20000100800 */
[----:B------:R-:W-:-:S03]  /*14e00*/  SEL R2, R17, R4, !P4 ;  /* 0x0000000411027207 */ /* 0x000fc60006000000 */
[----:B------:R-:W-:Y:S04]  /*14e10*/  STL [R1+0x3d4], R16 ;  /* 0x0003d41001007387 */ /* 0x000fe80000100800 */
[----:B------:R0:W-:Y:S04]  /*14e20*/  STL [R1+0x3d0], R0 ;  /* 0x0003d00001007387 */ /* 0x0001e80000100800 */
        /* <DEDUP_REMOVED lines=25> */
[C---:B0-----:R-:W-:Y:S02]  /*14fc0*/  SEL R2, R17.reuse, R18, !P4 ;  /* 0x0000001211027207 */ /* 0x041fe40006000000 */
[----:B-1----:R-:W-:-:S03]  /*14fd0*/  SEL R0, R17, R29, !P4 ;  /* 0x0000001d11007207 */ /* 0x002fc60006000000 */
        /* <DEDUP_REMOVED lines=529> */
[----:B------:R-:W3:Y:S01]  /*170f0*/  LDL.LU R16, [R1] ;  /* 0x0000000001107983 */ /* 0x000ee20000300800 */
        /* <DEDUP_REMOVED lines=10> */
[C---:B----4-:R-:W-:Y:S02]  /*171a0*/  SEL R20, R17.reuse, R20, !P4 ;  /* 0x0000001411147207 */ /* 0x050fe40006000000 */
[C---:B-----5:R-:W-:Y:S02]  /*171b0*/  SEL R21, R17.reuse, R21, !P4 ;  /* 0x0000001511157207 */ /* 0x060fe40006000000 */
[----:B------:R-:W-:-:S02]  /*171c0*/  SEL R22, R17, R22, !P4 ;  /* 0x0000001611167207 */ /* 0x000fc40006000000 */
[C---:B------:R-:W-:Y:S02]  /*171d0*/  SEL R23, R17.reuse, R23, !P4 ;  /* 0x0000001711177207 */ /* 0x040fe40006000000 */
[C---:B------:R-:W-:Y:S02]  /*171e0*/  SEL R24, R17.reuse, R24, !P4 ;  /* 0x0000001811187207 */ /* 0x040fe40006000000 */
[C---:B------:R-:W-:Y:S02]  /*171f0*/  SEL R25, R17.reuse, R25, !P4 ;  /* 0x0000001911197207 */ /* 0x040fe40006000000 */
[C---:B------:R-:W-:Y:S02]  /*17200*/  SEL R26, R17.reuse, R26, !P4 ;  /* 0x0000001a111a7207 */ /* 0x040fe40006000000 */
[C---:B------:R-:W-:Y:S02]  /*17210*/  SEL R27, R17.reuse, R27, !P4 ;  /* 0x0000001b111b7207 */ /* 0x040fe40006000000 */
        /* <DEDUP_REMOVED lines=17> */
[----:B--2---:R-:W-:-:S05]  /*17330*/  SEL R28, R17, R28, !P4 ;  /* 0x0000001c111c7207 */ /* 0x004fca0006000000 */
[----:B------:R0:W-:Y:S04]  /*17340*/  STL [R1+0xac], R28 ;  /* 0x0000ac1c01007387 */ /* 0x0001e80000100800 */
[----:B0-----:R-:W2:Y:S04]  /*17350*/  LDL.LU R28, [R1+0x20e8] ;  /* 0x0020e800011c7983 */ /* 0x001ea80000300800 */
[----:B------:R0:W-:Y:S04]  /*17360*/  STL [R1+0xa8], R19 ;  /* 0x0000a81301007387 */ /* 0x0001e80000100800 */
[----:B0-----:R-:W3:Y:S04]  /*17370*/  LDL.LU R19, [R1+0x20e4] ;  /* 0x0020e40001137983 */ /* 0x001ee80000300800 */
[----:B------:R0:W-:Y:S04]  /*17380*/  STL [R1+0xa4], R20 ;  /* 0x0000a41401007387 */ /* 0x0001e80000100800 */
[----:B0-----:R-:W4:Y:S04]  /*17390*/  LDL.LU R20, [R1+0x20e0] ;  /* 0x0020e00001147983 */ /* 0x001f280000300800 */
[----:B------:R0:W-:Y:S04]  /*173a0*/  STL [R1+0xa0], R21 ;  /* 0x0000a01501007387 */ /* 0x0001e80000100800 */
[----:B0-----:R-:W5:Y:S04]  /*173b0*/  LDL.LU R21, [R1+0x20dc] ;  /* 0x0020dc0001157983 */ /* 0x001f680000300800 */
[----:B------:R0:W-:Y:S04]  /*173c0*/  STL [R1+0x9c], R22 ;  /* 0x00009c1601007387 */ /* 0x0001e80000100800 */
[----:B0-----:R-:W2:Y:S04]  /*173d0*/  LDL.LU R22, [R1+0x20d8] ;  /* 0x0020d80001167983 */ /* 0x001ea80000300800 */
        /* <DEDUP_REMOVED lines=43> */
[----:B0-----:R-:W5:Y:S01]  /*17690*/  LDL.LU R29, [R1+0x2080] ;  /* 0x00208000011d7983 */ /* 0x001f620000300800 */
[----:B------:R-:W-:-:S05]  /*176a0*/  SEL R16, R17, R16, !P4 ;  /* 0x0000001011107207 */ /* 0x000fca0006000000 */
[----:B------:R0:W-:Y:S01]  /*176b0*/  STL [R1+0x40], R16 ;  /* 0x0000401001007387 */ /* 0x0001e20000100800 */
[C---:B--2---:R-:W-:Y:S02]  /*176c0*/  SEL R7, R17.reuse, R7, !P4 ;  /* 0x0000000711077207 */ /* 0x044fe40006000000 */
[C---:B---3--:R-:W-:Y:S02]  /*176d0*/  SEL R8, R17.reuse, R8, !P4 ;  /* 0x0000000811087207 */ /* 0x048fe40006000000 */
[C---:B----4-:R-:W-:Y:S02]  /*176e0*/  SEL R9, R17.reuse, R9, !P4 ;  /* 0x0000000911097207 */ /* 0x050fe40006000000 */
[C---:B-----5:R-:W-:Y:S02]  /*176f0*/  SEL R10, R17.reuse, R10, !P4 ;  /* 0x0000000a110a7207 */ /* 0x060fe40006000000 */
[C---:B------:R-:W-:Y:S02]  /*17700*/  SEL R11, R17.reuse, R11, !P4 ;  /* 0x0000000b110b7207 */ /* 0x040fe40006000000 */
[----:B------:R-:W-:-:S02]  /*17710*/  SEL R12, R17, R12, !P4 ;  /* 0x0000000c110c7207 */ /* 0x000fc40006000000 */
[C---:B------:R-:W-:Y:S02]  /*17720*/  SEL R13, R17.reuse, R13, !P4 ;  /* 0x0000000d110d7207 */ /* 0x040fe40006000000 */
[C---:B------:R-:W-:Y:S02]  /*17730*/  SEL R14, R17.reuse, R14, !P4 ;  /* 0x0000000e110e7207 */ /* 0x040fe40006000000 */
[C---:B------:R-:W-:Y:S02]  /*17740*/  SEL R15, R17.reuse, R15, !P4 ;  /* 0x0000000f110f7207 */ /* 0x040fe40006000000 */
[C---:B0-----:R-:W-:Y:S02]  /*17750*/  SEL R16, R17.reuse, R18, !P4 ;  /* 0x0000001211107207 */ /* 0x041fe40006000000 */
[----:B------:R-:W-:-:S05]  /*17760*/  SEL R29, R17, R29, !P4 ;  /* 0x0000001d111d7207 */ /* 0x000fca0006000000 */
[----:B------:R-:W-:Y:S04]  /*17770*/  STL [R1+0x3c], R29 ;  /* 0x00003c1d01007387 */ /* 0x000fe80000100800 */
[----:B------:R-:W-:Y:S04]  /*17780*/  STL [R1+0x38], R16 ;  /* 0x0000381001007387 */ /* 0x000fe80000100800 */
[----:B------:R-:W-:Y:S04]  /*17790*/  STL [R1+0x34], R15 ;  /* 0x0000340f01007387 */ /* 0x000fe80000100800 */
[----:B------:R-:W-:Y:S04]  /*177a0*/  STL [R1+0x30], R14 ;  /* 0x0000300e01007387 */ /* 0x000fe80000100800 */
[----:B------:R-:W-:Y:S04]  /*177b0*/  STL [R1+0x2c], R13 ;  /* 0x00002c0d01007387 */ /* 0x000fe80000100800 */
[----:B------:R-:W-:Y:S04]  /*177c0*/  STL [R1+0x28], R12 ;  /* 0x0000280c01007387 */ /* 0x000fe80000100800 */
[----:B------:R-:W-:Y:S04]  /*177d0*/  STL [R1+0x24], R11 ;  /* 0x0000240b01007387 */ /* 0x000fe80000100800 */
[----:B------:R0:W-:Y:S04]  /*177e0*/  STL [R1+0x20], R10 ;  /* 0x0000200a01007387 */ /* 0x0001e80000100800 */
[----:B------:R1:W-:Y:S04]  /*177f0*/  STL [R1+0x1c], R9 ;  /* 0x00001c0901007387 */ /* 0x0003e80000100800 */
[----:B0-----:R-:W2:Y:S04]  /*17800*/  LDL.LU R10, [R1+0x430] ;  /* 0x00043000010a7983 */ /* 0x001ea80000300800 */
[----:B------:R-:W-:Y:S04]  /*17810*/  STL [R1+0x18], R8 ;  /* 0x0000180801007387 */ /* 0x000fe80000100800 */
[----:B------:R-:W3:Y:S04]  /*17820*/  LDL.LU R11, [R1+0x434] ;  /* 0x00043400010b7983 */ /* 0x000ee80000300800 */
[----:B------:R0:W-:Y:S04]  /*17830*/  STL [R1+0x10], R7 ;  /* 0x0000100701007387 */ /* 0x0001e80000100800 */
[----:B------:R-:W4:Y:S04]  /*17840*/  LDL.LU R12, [R1+0x42c] ;  /* 0x00042c00010c7983 */ /* 0x000f280000300800 */
[----:B------:R-:W5:Y:S04]  /*17850*/  LDL.LU R13, [R1+0x428] ;  /* 0x00042800010d7983 */ /* 0x000f680000300800 */
[----:B-1----:R-:W1:Y:S01]  /*17860*/  S2R R9, SR_TID.X ;  /* 0x0000000000097919 */ /* 0x002e620000002100 */
[----:B------:R-:W-:-:S02]  /*17870*/  SEL R16, R17, R6, !P4 ;  /* 0x0000000611107207 */ /* 0x000fc40006000000 */
[C---:B------:R-:W-:Y:S01]  /*17880*/  SEL R29, R17.reuse, R5, !P4 ;  /* 0x00000005111d7207 */ /* 0x040fe20006000000 */
[----:B------:R-:W5:Y:S01]  /*17890*/  LDL.LU R18, [R1+0x424] ;  /* 0x0004240001127983 */ /* 0x000f620000300800 */
[C---:B------:R-:W-:Y:S02]  /*178a0*/  SEL R14, R17.reuse, R4, !P4 ;  /* 0x00000004110e7207 */ /* 0x040fe40006000000 */
[C---:B------:R-:W-:Y:S01]  /*178b0*/  SEL R3, R17.reuse, R3, !P4 ;  /* 0x0000000311037207 */ /* 0x040fe20006000000 */
[----:B------:R-:W5:Y:S01]  /*178c0*/  LDL.LU R15, [R1+0x420] ;  /* 0x00042000010f7983 */ /* 0x000f620000300800 */
[C---:B------:R-:W-:Y:S02]  /*178d0*/  SEL R2, R17.reuse, R2, !P4 ;  /* 0x0000000211027207 */ /* 0x040fe40006000000 */
[C---:B------:R-:W-:Y:S01]  /*178e0*/  SEL R0, R17.reuse, R0, !P4 ;  /* 0x0000000011007207 */ /* 0x040fe20006000000 */
[----:B------:R-:W-:Y:S01]  /*178f0*/  STL [R1+0x1fd8], R16 ;  /* 0x001fd81001007387 */ /* 0x000fe20000100800 */
[----:B------:R-:W-:-:S03]  /*17900*/  SEL R27, R17, R27, !P4 ;  /* 0x0000001b111b7207 */ /* 0x000fc60006000000 */
[----:B------:R-:W5:Y:S01]  /*17910*/  LDL.LU R5, [R1+0x41c] ;  /* 0x00041c0001057983 */ /* 0x000f620000300800 */
[----:B------:R-:W-:-:S03]  /*17920*/  SEL R26, R17, R26, !P4 ;  /* 0x0000001a111a7207 */ /* 0x000fc60006000000 */
[----:B------:R-:W-:Y:S01]  /*17930*/  STL [R1+0x1fdc], R29 ;  /* 0x001fdc1d01007387 */ /* 0x000fe20000100800 */
[----:B------:R-:W-:-:S03]  /*17940*/  SEL R25, R17, R25, !P4 ;  /* 0x0000001911197207 */ /* 0x000fc60006000000 */
[----:B------:R-:W-:Y:S01]  /*17950*/  STL [R1+0x1fe0], R14 ;  /* 0x001fe00e01007387 */ /* 0x000fe20000100800 */
[----:B------:R-:W-:-:S03]  /*17960*/  SEL R24, R17, R24, !P4 ;  /* 0x0000001811187207 */ /* 0x000fc60006000000 */
[----:B------:R-:W-:Y:S01]  /*17970*/  STL [R1+0x1fe4], R3 ;  /* 0x001fe40301007387 */ /* 0x000fe20000100800 */
[----:B------:R-:W-:Y:S02]  /*17980*/  SEL R23, R17, R23, !P4 ;  /* 0x0000001711177207 */ /* 0x000fe40006000000 */
[----:B-1----:R-:W-:Y:S01]  /*17990*/  LOP3.LUT R9, R9, 0x3f, RZ, 0xc0, !PT ;  /* 0x0000003f09097812 */ /* 0x002fe200078ec0ff */
[----:B------:R2:W-:Y:S01]  /*179a0*/  STL [R1+0x1fe8], R2 ;  /* 0x001fe80201007387 */ /* 0x0005e20000100800 */
[----:B------:R-:W-:-:S03]  /*179b0*/  SEL R22, R17, R22, !P4 ;  /* 0x0000001611167207 */ /* 0x000fc60006000000 */
[----:B------:R3:W-:Y:S01]  /*179c0*/  STL [R1+0x1fec], R0 ;  /* 0x001fec0001007387 */ /* 0x0007e20000100800 */
[----:B------:R-:W-:-:S03]  /*179d0*/  SEL R21, R17, R21, !P4 ;  /* 0x0000001511157207 */ /* 0x000fc60006000000 */
[----:B------:R-:W-:Y:S01]  /*179e0*/  STL [R1+0x1ff0], R27 ;  /* 0x001ff01b01007387 */ /* 0x000fe20000100800 */
[----:B------:R-:W-:-:S03]  /*179f0*/  SEL R20, R17, R20, !P4 ;  /* 0x0000001411147207 */ /* 0x000fc60006000000 */
[----:B------:R-:W-:Y:S01]  /*17a00*/  STL [R1+0x1ff4], R26 ;  /* 0x001ff41a01007387 */ /* 0x000fe20000100800 */
[----:B------:R-:W-:Y:S01]  /*17a10*/  SEL R19, R17, R19, !P4 ;  /* 0x0000001311137207 */ /* 0x000fe20006000000 */
[----:B------:R-:W-:Y:S02]  /*17a20*/  IMAD R9, R9, c[0x0][0x18c], RZ ;  /* 0x0000630009097a24 */ /* 0x000fe400078e02ff */
[----:B------:R-:W-:Y:S01]  /*17a30*/  STL [R1+0x1ff8], R25 ;  /* 0x001ff81901007387 */ /* 0x000fe20000100800 */
[----:B------:R-:W-:-:S03]  /*17a40*/  SEL R17, R17, R28, !P4 ;  /* 0x0000001c11117207 */ /* 0x000fc60006000000 */
[----:B------:R-:W-:Y:S04]  /*17a50*/  STL [R1+0x1ffc], R24 ;  /* 0x001ffc1801007387 */ /* 0x000fe80000100800 */
[----:B------:R-:W-:Y:S04]  /*17a60*/  STL [R1+0x2000], R23 ;  /* 0x0020001701007387 */ /* 0x000fe80000100800 */
[----:B------:R-:W-:Y:S01]  /*17a70*/  STL [R1+0x2004], R22 ;  /* 0x0020041601007387 */ /* 0x000fe20000100800 */
[----:B------:R-:W-:-:S03]  /*17a80*/  LEA.HI.X.SX32 R4, R9, c[0x0][0x16c], 0x1, P6 ;  /* 0x00005b0009047a11 */ /* 0x000fc600030f0eff */
[----:B------:R-:W-:Y:S04]  /*17a90*/  STL [R1+0x2008], R21 ;  /* 0x0020081501007387 */ /* 0x000fe80000100800 */
[----:B------:R-:W-:Y:S04]  /*17aa0*/  STL [R1+0x200c], R20 ;  /* 0x00200c1401007387 */ /* 0x000fe80000100800 */
[----:B------:R-:W-:Y:S04]  /*17ab0*/  STL [R1+0x2010], R19 ;  /* 0x0020101301007387 */ /* 0x000fe80000100800 */
[----:B------:R-:W-:Y:S04]  /*17ac0*/  STL [R1+0x2014], R17 ;  /* 0x0020141101007387 */ /* 0x000fe80000100800 */
[----:B------:R-:W5:Y:S04]  /*17ad0*/  LDL.LU R6, [R1+0x418] ;  /* 0x0004180001067983 */ /* 0x000f680000300800 */
[----:B0-----:R-:W5:Y:S04]  /*17ae0*/  LDL.LU R7, [R1+0x414] ;  /* 0x0004140001077983 */ /* 0x001f680000300800 */
[----:B------:R-:W5:Y:S04]  /*17af0*/  LDL.LU R8, [R1+0x410] ;  /* 0x0004100001087983 */ /* 0x000f680000300800 */
[----:B------:R-:W5:Y:S04]  /*17b00*/  LDL.LU R9, [R1+0x40c] ;  /* 0x00040c0001097983 */ /* 0x000f680000300800 */
[----:B------:R-:W-:Y:S01]  /*17b10*/  STL [R1+0x2018], R4 ;  /* 0x0020180401007387 */ /* 0x000fe20000100800 */
[----:B--2---:R-:W-:-:S03]  /*17b20*/  IMAD R2, R10, c[0x0][0x184], RZ ;  /* 0x000061000a027a24 */ /* 0x004fc600078e02ff */
[----:B------:R-:W2:Y:S01]  /*17b30*/  LDL.LU R10, [R1+0x408] ;  /* 0x00040800010a7983 */ /* 0x000ea20000300800 */
[----:B---3--:R-:W-:-:S03]  /*17b40*/  IMAD R0, R11, c[0x0][0x184], RZ ;  /* 0x000061000b007a24 */ /* 0x008fc600078e02ff */
[----:B------:R4:W-:Y:S04]  /*17b50*/  STL [R1+0x14], R2 ;  /* 0x0000140201007387 */ /* 0x0009e80000100800 */
[----:B------:R-:W3:Y:S04]  /*17b60*/  LDL.LU R11, [R1+0x404] ;  /* 0x00040400010b7983 */ /* 0x000ee80000300800 */
[----:B------:R5:W-:Y:S01]  /*17b70*/  STL [R1+0xc], R0 ;  /* 0x00000c0001007387 */ /* 0x000be20000100800 */
[----:B----4-:R-:W-:-:S03]  /*17b80*/  IMAD R2, R12, c[0x0][0x190], RZ ;  /* 0x000064000c027a24 */ /* 0x010fc600078e02ff */
[----:B------:R-:W4:Y:S01]  /*17b90*/  LDL.LU R12, [R1+0x400] ;  /* 0x00040000010c7983 */ /* 0x000f220000300800 */
[----:B-----5:R-:W-:-:S03]  /*17ba0*/  IMAD R0, R13, c[0x0][0x190], RZ ;  /* 0x000064000d007a24 */ /* 0x020fc600078e02ff */
[----:B------:R-:W-:Y:S04]  /*17bb0*/  STL [R1+0x4], R2 ;  /* 0x0000040201007387 */ /* 0x000fe80000100800 */
[----:B------:R-:W5:Y:S04]  /*17bc0*/  LDL.LU R13, [R1+0x3fc] ;  /* 0x0003fc00010d7983 */ /* 0x000f680000300800 */
[----:B------:R0:W-:Y:S04]  /*17bd0*/  STL [R1], R0 ;  /* 0x0000000001007387 */ /* 0x0001e80000100800 */
[----:B------:R-:W5:Y:S04]  /*17be0*/  LDL.LU R24, [R1+0x3f8] ;  /* 0x0003f80001187983 */ /* 0x000f680000300800 */
[----:B------:R-:W5:Y:S04]  /*17bf0*/  LDL.LU R25, [R1+0x124] ;  /* 0x0001240001197983 */ /* 0x000f680000300800 */
[----:B------:R-:W5:Y:S04]  /*17c00*/  LDL.LU R26, [R1+0x3f4] ;  /* 0x0003f400011a7983 */ /* 0x000f680000300800 */
[----:B------:R-:W5:Y:S04]  /*17c10*/  LDL.LU R27, [R1+0x3f0] ;  /* 0x0003f000011b7983 */ /* 0x000f680000300800 */
[----:B0-----:R-:W5:Y:S04]  /*17c20*/  LDL.LU R0, [R1+0x160] ;  /* 0x0001600001007983 */ /* 0x001f680000300800 */
[----:B------:R-:W5:Y:S04]  /*17c30*/  LDL.LU R2, [R1+0x3ec] ;  /* 0x0003ec0001027983 */ /* 0x000f680000300800 */
[----:B------:R-:W5:Y:S04]  /*17c40*/  LDL.LU R3, [R1+0x3e8] ;  /* 0x0003e80001037983 */ /* 0x000f680000300800 */
[----:B------:R-:W5:Y:S01]  /*17c50*/  LDL.LU R14, [R1+0x3e4] ;  /* 0x0003e400010e7983 */ /* 0x000f620000300800 */
[----:B------:R-:W-:-:S02]  /*17c60*/  IMAD R18, R18, c[0x0][0x190], RZ ;  /* 0x0000640012127a24 */ /* 0x000fc400078e02ff */
[----:B------:R-:W-:Y:S01]  /*17c70*/  IMAD R15, R15, c[0x0][0x190], RZ ;  /* 0x000064000f0f7a24 */ /* 0x000fe200078e02ff */
[----:B------:R-:W5:Y:S01]  /*17c80*/  LDL.LU R29, [R1+0x3e0] ;  /* 0x0003e000011d7983 */ /* 0x000f620000300800 */
[----:B------:R-:W-:-:S03]  /*17c90*/  IMAD R5, R5, c[0x0][0x190], RZ ;  /* 0x0000640005057a24 */ /* 0x000fc600078e02ff */
[----:B------:R-:W5:Y:S04]  /*17ca0*/  LDL.LU R16, [R1+0x1c8] ;  /* 0x0001c80001107983 */ /* 0x000f680000300800 */
[----:B------:R-:W-:Y:S04]  /*17cb0*/  STL [R1+0x201c], R18 ;  /* 0x00201c1201007387 */ /* 0x000fe80000100800 */
[----:B------:R-:W-:Y:S04]  /*17cc0*/  STL [R1+0x2020], R15 ;  /* 0x0020200f01007387 */ /* 0x000fe80000100800 */
[----:B------:R0:W-:Y:S01]  /*17cd0*/  STL [R1+0x2024], R5 ;  /* 0x0020240501007387 */ /* 0x0001e20000100800 */
[----:B------:R-:W-:-:S02]  /*17ce0*/  IMAD R6, R6, c[0x0][0x190], RZ ;  /* 0x0000640006067a24 */ /* 0x000fc400078e02ff */
[----:B------:R-:W-:-:S03]  /*17cf0*/  IMAD R7, R7, c[0x0][0x190], RZ ;  /* 0x0000640007077a24 */ /* 0x000fc600078e02ff */
[----:B------:R1:W-:Y:S01]  /*17d00*/  STL [R1+0x2028], R6 ;  /* 0x0020280601007387 */ /* 0x0003e20000100800 */
[----:B------:R-:W-:-:S03]  /*17d10*/  IMAD R8, R8, c[0x0][0x190], RZ ;  /* 0x0000640008087a24 */ /* 0x000fc600078e02ff */
[----:B------:R-:W-:Y:S01]  /*17d20*/  STL [R1+0x202c], R7 ;  /* 0x00202c0701007387 */ /* 0x000fe20000100800 */
[----:B------:R-:W-:-:S03]  /*17d30*/  IMAD R9, R9, c[0x0][0x190], RZ ;  /* 0x0000640009097a24 */ /* 0x000fc600078e02ff */
[----:B------:R-:W-:Y:S04]  /*17d40*/  STL [R1+0x2030], R8 ;  /* 0x0020300801007387 */ /* 0x000fe80000100800 */
[----:B------:R-:W-:Y:S01]  /*17d50*/  STL [R1+0x2034], R9 ;  /* 0x0020340901007387 */ /* 0x000fe20000100800 */
[----:B--2---:R-:W-:-:S05]  /*17d60*/  IMAD R10, R10, c[0x0][0x190], RZ ;  /* 0x000064000a0a7a24 */ /* 0x004fca00078e02ff */
[----:B------:R-:W-:Y:S01]  /*17d70*/  STL [R1+0x2038], R10 ;  /* 0x0020380a01007387 */ /* 0x000fe20000100800 */
[----:B---3--:R-:W-:Y:S02]  /*17d80*/  IMAD R11, R11, c[0x0][0x190], RZ ;  /* 0x000064000b0b7a24 */ /* 0x008fe400078e02ff */
[----:B----4-:R-:W-:-:S03]  /*17d90*/  IMAD R12, R12, c[0x0][0x190], RZ ;  /* 0x000064000c0c7a24 */ /* 0x010fc600078e02ff */
[----:B------:R-:W-:Y:S04]  /*17da0*/  STL [R1+0x203c], R11 ;  /* 0x00203c0b01007387 */ /* 0x000fe80000100800 */
[----:B------:R-:W-:Y:S01]  /*17db0*/  STL [R1+0x2040], R12 ;  /* 0x0020400c01007387 */ /* 0x000fe20000100800 */
[----:B-----5:R-:W-:Y:S02]  /*17dc0*/  IMAD R13, R13, c[0x0][0x190], RZ ;  /* 0x000064000d0d7a24 */ /* 0x020fe400078e02ff */
[----:B0-----:R-:W-:-:S03]  /*17dd0*/  IMAD R5, R24, c[0x0][0x190], RZ ;  /* 0x0000640018057a24 */ /* 0x001fc600078e02ff */
[----:B------:R-:W-:Y:S01]  /*17de0*/  STL [R1+0x2044], R13 ;  /* 0x0020440d01007387 */ /* 0x000fe20000100800 */
[----:B------:R-:W-:-:S03]  /*17df0*/  IMAD R4, R25, c[0x0][0x190], RZ ;  /* 0x0000640019047a24 */ /* 0x000fc600078e02ff */
[----:B------:R0:W-:Y:S01]  /*17e00*/  STL [R1+0x110], R5 ;  /* 0x0001100501007387 */ /* 0x0001e20000100800 */
[----:B-1----:R-:W-:-:S03]  /*17e10*/  IMAD R6, R26, c[0x0][0x190], RZ ;  /* 0x000064001a067a24 */ /* 0x002fc600078e02ff */
[----:B------:R1:W-:Y:S01]  /*17e20*/  STL [R1+0x124], R4 ;  /* 0x0001240401007387 */ /* 0x0003e20000100800 */
[----:B0-----:R-:W-:-:S03]  /*17e30*/  IMAD R5, R27, c[0x0][0x190], RZ ;  /* 0x000064001b057a24 */ /* 0x001fc600078e02ff */
[----:B------:R-:W-:Y:S01]  /*17e40*/  STL [R1+0x138], R6 ;  /* 0x0001380601007387 */ /* 0x000fe20000100800 */
[----:B-1----:R-:W-:Y:S02]  /*17e50*/  IMAD R4, R0, c[0x0][0x190], RZ ;  /* 0x0000640000047a24 */ /* 0x002fe400078e02ff */
[----:B------:R-:W-:Y:S01]  /*17e60*/  IMAD R2, R2, c[0x0][0x190], RZ ;  /* 0x0000640002027a24 */ /* 0x000fe200078e02ff */
[----:B------:R-:W-:Y:S01]  /*17e70*/  STL [R1+0x150], R5 ;  /* 0x0001500501007387 */ /* 0x000fe20000100800 */
[----:B------:R-:W-:-:S03]  /*17e80*/  IMAD R0, R3, c[0x0][0x190], RZ ;  /* 0x0000640003007a24 */ /* 0x000fc600078e02ff */
[----:B------:R-:W-:Y:S01]  /*17e90*/  STL [R1+0x160], R4 ;  /* 0x0001600401007387 */ /* 0x000fe20000100800 */
[----:B------:R-:W-:-:S03]  /*17ea0*/  IMAD R3, R14, c[0x0][0x190], RZ ;  /* 0x000064000e037a24 */ /* 0x000fc600078e02ff */
[----:B------:R0:W-:Y:S04]  /*17eb0*/  STL [R1+0x178], R2 ;  /* 0x0001780201007387 */ /* 0x0001e80000100800 */
[----:B------:R1:W-:Y:S04]  /*17ec0*/  STL [R1+0x188], R0 ;  /* 0x0001880001007387 */ /* 0x0003e80000100800 */
[----:B------:R-:W-:Y:S04]  /*17ed0*/  STL [R1+0x1a0], R3 ;  /* 0x0001a00301007387 */ /* 0x000fe80000100800 */
[----:B------:R-:W2:Y:S01]  /*17ee0*/  LDL.LU R13, [R1+0x3d8] ;  /* 0x0003d800010d7983 */ /* 0x000ea20000300800 */
[----:B0-----:R-:W-:-:S02]  /*17ef0*/  IMAD R2, R29, c[0x0][0x190], RZ ;  /* 0x000064001d027a24 */ /* 0x001fc400078e02ff */
[----:B-1----:R-:W-:-:S03]  /*17f00*/  IMAD R0, R16, c[0x0][0x190], RZ ;  /* 0x0000640010007a24 */ /* 0x002fc600078e02ff */
[----:B------:R-:W-:Y:S04]  /*17f10*/  STL [R1+0x1b0], R2 ;  /* 0x0001b00201007387 */ /* 0x000fe80000100800 */
[----:B--2---:R0:W-:Y:S04]  /*17f20*/  STL [R1+0x2078], R13 ;  /* 0x0020780d01007387 */ /* 0x0041e80000100800 */
[----:B------:R-:W-:Y:S04]  /*17f30*/  STL [R1+0x1c8], R0 ;  /* 0x0001c80001007387 */ /* 0x000fe80000100800 */
        /* <DEDUP_REMOVED lines=31> */
[----:B--2---:R-:W-:-:S05]  /*18130*/  IMAD R13, R13, c[0x0][0x190], RZ ;  /* 0x000064000d0d7a24 */ /* 0x004fca00078e02ff */
[----:B------:R0:W-:Y:S04]  /*18140*/  STL [R1+0x1dc], R13 ;  /* 0x0001dc0d01007387 */ /* 0x0001e80000100800 */
[----:B0-----:R-:W2:Y:S02]  /*18150*/  LDL.LU R13, [R1+0x207c] ;  /* 0x00207c00010d7983 */ /* 0x001ea40000300800 */
[----:B--2---:R-:W-:-:S05]  /*18160*/  IMAD R13, R13, c[0x0][0x190], RZ ;  /* 0x000064000d0d7a24 */ /* 0x004fca00078e02ff */
[----:B------:R0:W-:Y:S04]  /*18170*/  STL [R1+0x1f0], R13 ;  /* 0x0001f00d01007387 */ /* 0x0001e80000100800 */
[----:B0-----:R-:W2:Y:S01]  /*18180*/  LDL.LU R13, [R1+0x2078] ;  /* 0x00207800010d7983 */ /* 0x001ea20000300800 */
[----:B---3--:R-:W-:Y:S02]  /*18190*/  IMAD R12, R12, c[0x0][0x190], RZ ;  /* 0x000064000c0c7a24 */ /* 0x008fe400078e02ff */
[----:B------:R-:W-:Y:S02]  /*181a0*/  IMAD R4, R4, c[0x0][0x190], RZ ;  /* 0x0000640004047a24 */ /* 0x000fe400078e02ff */
[----:B------:R-:W-:Y:S02]  /*181b0*/  IMAD R2, R2, c[0x0][0x190], RZ ;  /* 0x0000640002027a24 */ /* 0x000fe400078e02ff */
[----:B--2---:R-:W-:-:S05]  /*181c0*/  IMAD R13, R13, c[0x0][0x190], RZ ;  /* 0x000064000d0d7a24 */ /* 0x004fca00078e02ff */
[----:B------:R4:W-:Y:S04]  /*181d0*/  STL [R1+0x208], R13 ;  /* 0x0002080d01007387 */ /* 0x0009e80000100800 */
[----:B------:R5:W-:Y:S01]  /*181e0*/  STL [R1+0x21c], R12 ;  /* 0x00021c0c01007387 */ /* 0x000be20000100800 */
[----:B----4-:R-:W-:Y:S02]  /*181f0*/  IMAD R13, R11, c[0x0][0x190], RZ ;  /* 0x000064000b0d7a24 */ /* 0x010fe400078e02ff */
[----:B------:R-:W-:Y:S02]  /*18200*/  IMAD R11, R9, c[0x0][0x190], RZ ;  /* 0x00006400090b7a24 */ /* 0x000fe400078e02ff */
[----:B-----5:R-:W-:Y:S02]  /*18210*/  IMAD R12, R10, c[0x0][0x190], RZ ;  /* 0x000064000a0c7a24 */ /* 0x020fe400078e02ff */
[----:B------:R-:W-:Y:S01]  /*18220*/  IMAD R10, R8, c[0x0][0x190], RZ ;  /* 0x00006400080a7a24 */ /* 0x000fe200078e02ff */
[----:B------:R-:W-:Y:S01]  /*18230*/  STL [R1+0x230], R13 ;  /* 0x0002300d01007387 */ /* 0x000fe20000100800 */
[----:B------:R-:W-:-:S02]  /*18240*/  IMAD R9, R7, c[0x0][0x190], RZ ;  /* 0x0000640007097a24 */ /* 0x000fc400078e02ff */
[----:B------:R-:W-:Y:S01]  /*18250*/  IMAD R8, R6, c[0x0][0x190], RZ ;  /* 0x0000640006087a24 */ /* 0x000fe200078e02ff */
[----:B------:R-:W-:Y:S01]  /*18260*/  STL [R1+0x248], R12 ;  /* 0x0002480c01007387 */ /* 0x000fe20000100800 */
[----:B------:R-:W-:Y:S02]  /*18270*/  IMAD R7, R5, c[0x0][0x190], RZ ;  /* 0x0000640005077a24 */ /* 0x000fe400078e02ff */
[----:B------:R-:W-:Y:S01]  /*18280*/  IMAD R6, R15, c[0x0][0x190], RZ ;  /* 0x000064000f067a24 */ /* 0x000fe200078e02ff */
[----:B------:R-:W-:Y:S01]  /*18290*/  STL [R1+0x258], R11 ;  /* 0x0002580b01007387 */ /* 0x000fe20000100800 */
[----:B------:R-:W-:-:S03]  /*182a0*/  IMAD R5, R18, c[0x0][0x190], RZ ;  /* 0x0000640012057a24 */ /* 0x000fc600078e02ff */
[----:B------:R-:W-:Y:S04]  /*182b0*/  STL [R1+0x270], R10 ;  /* 0x0002700a01007387 */ /* 0x000fe80000100800 */
[----:B------:R-:W-:Y:S04]  /*182c0*/  STL [R1+0x280], R9 ;  /* 0x0002800901007387 */ /* 0x000fe80000100800 */
[----:B------:R-:W-:Y:S04]  /*182d0*/  STL [R1+0x298], R8 ;  /* 0x0002980801007387 */ /* 0x000fe80000100800 */
[----:B------:R-:W-:Y:S04]  /*182e0*/  STL [R1+0x2ac], R7 ;  /* 0x0002ac0701007387 */ /* 0x000fe80000100800 */
[----:B------:R0:W-:Y:S04]  /*182f0*/  STL [R1+0x2c0], R6 ;  /* 0x0002c00601007387 */ /* 0x0001e80000100800 */
[----:B------:R1:W-:Y:S04]  /*18300*/  STL [R1+0x2d8], R5 ;  /* 0x0002d80501007387 */ /* 0x0003e80000100800 */
[----:B------:R2:W-:Y:S01]  /*18310*/  STL [R1+0x2ec], R4 ;  /* 0x0002ec0401007387 */ /* 0x0005e20000100800 */
[----:B0-----:R-:W-:-:S02]  /*18320*/  IMAD R6, R17, c[0x0][0x190], RZ ;  /* 0x0000640011067a24 */ /* 0x001fc400078e02ff */
[----:B-1----:R-:W-:-:S03]  /*18330*/  IMAD R5, R28, c[0x0][0x190], RZ ;  /* 0x000064001c057a24 */ /* 0x002fc600078e02ff */
[----:B------:R0:W-:Y:S01]  /*18340*/  STL [R1+0x300], R6 ;  /* 0x0003000601007387 */ /* 0x0001e20000100800 */
[----:B--2---:R-:W-:-:S03]  /*18350*/  IMAD R4, R19, c[0x0][0x190], RZ ;  /* 0x0000640013047a24 */ /* 0x004fc600078e02ff */
[----:B------:R1:W-:Y:S04]  /*18360*/  STL [R1+0x318], R5 ;  /* 0x0003180501007387 */ /* 0x0003e80000100800 */
[----:B------:R2:W-:Y:S01]  /*18370*/  STL [R1+0x328], R4 ;  /* 0x0003280401007387 */ /* 0x0005e20000100800 */
[----:B0-----:R-:W-:Y:S02]  /*18380*/  IMAD R6, R20, c[0x0][0x190], RZ ;  /* 0x0000640014067a24 */ /* 0x001fe400078e02ff */
        /* <DEDUP_REMOVED lines=13> */
[----:B------:R-:W-:Y:S01]  /*18460*/  STL [R1+0x398], R6 ;  /* 0x0003980601007387 */ /* 0x000fe20000100800 */
[----:B--2---:R-:W-:Y:S02]  /*18470*/  IMAD R4, R0, c[0x0][0x190], RZ ;  /* 0x0000640000047a24 */ /* 0x004fe400078e02ff */
[----:B------:R-:W-:Y:S01]  /*18480*/  IMAD R0, R3, c[0x0][0x190], RZ ;  /* 0x0000640003007a24 */ /* 0x000fe200078e02ff */
[----:B------:R-:W-:Y:S01]  /*18490*/  STL [R1+0x394], R5 ;  /* 0x0003940501007387 */ /* 0x000fe20000100800 */
[----:B------:R-:W-:-:S03]  /*184a0*/  IMAD R3, R14, c[0x0][0x190], RZ ;  /* 0x000064000e037a24 */ /* 0x000fc600078e02ff */
[----:B------:R-:W-:Y:S04]  /*184b0*/  STL [R1+0x38c], R4 ;  /* 0x00038c0401007387 */ /* 0x000fe80000100800 */
        /* <DEDUP_REMOVED lines=532> */
[----:B----4-:R-:W-:Y:S02]  /*1a600*/  IMAD R11, R11, c[0x0][0x190], RZ ;  /* 0x000064000b0b7a24 */ /* 0x010fe400078e02ff */
[----:B-----5:R-:W-:Y:S02]  /*1a610*/  IMAD R10, R10, c[0x0][0x190], RZ ;  /* 0x000064000a0a7a24 */ /* 0x020fe400078e02ff */
[----:B------:R-:W-:-:S02]  /*1a620*/  IMAD R9, R9, c[0x0][0x190], RZ ;  /* 0x0000640009097a24 */ /* 0x000fc400078e02ff */
[----:B------:R-:W-:Y:S02]  /*1a630*/  IMAD R8, R8, c[0x0][0x190], RZ ;  /* 0x0000640008087a24 */ /* 0x000fe400078e02ff */
[----:B------:R-:W-:Y:S02]  /*1a640*/  IMAD R7, R7, c[0x0][0x190], RZ ;  /* 0x0000640007077a24 */ /* 0x000fe400078e02ff */
[----:B------:R-:W-:Y:S02]  /*1a650*/  IMAD R6, R6, c[0x0][0x190], RZ ;  /* 0x0000640006067a24 */ /* 0x000fe400078e02ff */
[----:B------:R-:W-:Y:S02]  /*1a660*/  IMAD R5, R5, c[0x0][0x190], RZ ;  /* 0x0000640005057a24 */ /* 0x000fe400078e02ff */
[----:B------:R-:W-:Y:S02]  /*1a670*/  IMAD R15, R15, c[0x0][0x190], RZ ;  /* 0x000064000f0f7a24 */ /* 0x000fe400078e02ff */
        /* <DEDUP_REMOVED lines=18> */
[----:B--2---:R-:W-:-:S05]  /*1a7a0*/  IMAD R13, R13, c[0x0][0x190], RZ ;  /* 0x000064000d0d7a24 */ /* 0x004fca00078e02ff */
        /* <DEDUP_REMOVED lines=49> */
[----:B0-----:R-:W3:Y:S04]  /*1aac0*/  LDL.LU R3, [R1+0x1fe4] ;  /* 0x001fe40001037983 */ /* 0x001ee80000300800 */
[----:B------:R0:W-:Y:S04]  /*1aad0*/  STL [R1+0x20], R14 ;  /* 0x0000200e01007387 */ /* 0x0001e80000100800 */
[----:B0-----:R-:W4:Y:S04]  /*1aae0*/  LDL.LU R14, [R1+0x1fe0] ;  /* 0x001fe000010e7983 */ /* 0x001f280000300800 */
[----:B------:R0:W-:Y:S04]  /*1aaf0*/  STL [R1+0x1c], R29 ;  /* 0x00001c1d01007387 */ /* 0x0001e80000100800 */
[----:B0-----:R-:W5:Y:S04]  /*1ab00*/  LDL.LU R29, [R1+0x1fdc] ;  /* 0x001fdc00011d7983 */ /* 0x001f680000300800 */
[----:B------:R0:W-:Y:S04]  /*1ab10*/  STL [R1+0x18], R16 ;  /* 0x0000181001007387 */ /* 0x0001e80000100800 */
[----:B0-----:R-:W5:Y:S01]  /*1ab20*/  LDL.LU R16, [R1+0x1fd8] ;  /* 0x001fd80001107983 */ /* 0x001f620000300800 */
[----:B------:R-:W-:-:S05]  /*1ab30*/  IMAD R28, R28, c[0x0][0x190], RZ ;  /* 0x000064001c1c7a24 */ /* 0x000fca00078e02ff */
[----:B------:R5:W-:Y:S01]  /*1ab40*/  STL [R1+0x10], R28 ;  /* 0x0000101c01007387 */ /* 0x000be20000100800 */
[----:B--2---:R-:W-:Y:S02]  /*1ab50*/  IMAD R0, R0, c[0x0][0x190], RZ ;  /* 0x0000640000007a24 */ /* 0x004fe400078e02ff */
[----:B---3--:R-:W-:Y:S02]  /*1ab60*/  IMAD R3, R3, c[0x0][0x190], RZ ;  /* 0x0000640003037a24 */ /* 0x008fe400078e02ff */
[----:B----4-:R-:W-:Y:S02]  /*1ab70*/  IMAD R14, R14, c[0x0][0x190], RZ ;  /* 0x000064000e0e7a24 */ /* 0x010fe400078e02ff */
[----:B-----5:R-:W-:Y:S02]  /*1ab80*/  IMAD R28, R16, c[0x0][0x190], RZ ;  /* 0x00006400101c7a24 */ /* 0x020fe400078e02ff */
[----:B------:R-:W2:Y:S04]  /*1ab90*/  LDL.LU R16, [R1+0x1fd4] ;  /* 0x001fd40001107983 */ /* 0x000ea80000300800 */
[----:B------:R0:W-:Y:S04]  /*1aba0*/  STL [R1+0x8], R28 ;  /* 0x0000081c01007387 */ /* 0x0001e80000100800 */
[----:B------:R1:W-:Y:S01]  /*1abb0*/  STL [R1+0x1fa4], R14 ;  /* 0x001fa40e01007387 */ /* 0x0003e20000100800 */
[----:B0-----:R-:W-:-:S05]  /*1abc0*/  IMAD R28, R29, c[0x0][0x190], RZ ;  /* 0x000064001d1c7a24 */ /* 0x001fca00078e02ff */
[----:B------:R-:W-:Y:S04]  /*1abd0*/  STL [R1+0x3a0], R28 ;  /* 0x0003a01c01007387 */ /* 0x000fe80000100800 */
[----:B-1----:R-:W3:Y:S04]  /*1abe0*/  LDL.LU R14, [R1] ;  /* 0x00000000010e7983 */ /* 0x002ee80000300800 */
[----:B------:R0:W-:Y:S04]  /*1abf0*/  STL [R1+0x1fa8], R3 ;  /* 0x001fa80301007387 */ /* 0x0001e80000100800 */
[----:B0-----:R-:W4:Y:S01]  /*1ac00*/  LDL.LU R3, [R1+0x4] ;  /* 0x0000040001037983 */ /* 0x001f220000300800 */
[----:B------:R-:W-:-:S05]  /*1ac10*/  IMAD R2, R2, c[0x0][0x190], RZ ;  /* 0x0000640002027a24 */ /* 0x000fca00078e02ff */
[----:B------:R0:W-:Y:S04]  /*1ac20*/  STL [R1+0x1fac], R2 ;  /* 0x001fac0201007387 */ /* 0x0001e80000100800 */
[----:B0-----:R-:W5:Y:S04]  /*1ac30*/  LDL.LU R2, [R1+0xc] ;  /* 0x00000c0001027983 */ /* 0x001f680000300800 */
[----:B------:R0:W-:Y:S04]  /*1ac40*/  STL [R1+0x1fb0], R0 ;  /* 0x001fb00001007387 */ /* 0x0001e80000100800 */
[----:B0-----:R-:W5:Y:S01]  /*1ac50*/  LDL.LU R0, [R1+0x14] ;  /* 0x0000140001007983 */ /* 0x001f620000300800 */
[----:B------:R-:W-:-:S02]  /*1ac60*/  IMAD R27, R27, c[0x0][0x190], RZ ;  /* 0x000064001b1b7a24 */ /* 0x000fc400078e02ff */
[----:B------:R-:W-:Y:S02]  /*1ac70*/  IMAD R26, R26, c[0x0][0x190], RZ ;  /* 0x000064001a1a7a24 */ /* 0x000fe400078e02ff */
[----:B------:R-:W-:Y:S02]  /*1ac80*/  IMAD R25, R25, c[0x0][0x190], RZ ;  /* 0x0000640019197a24 */ /* 0x000fe400078e02ff */
[----:B------:R-:W-:Y:S01]  /*1ac90*/  IMAD R24, R24, c[0x0][0x190], RZ ;  /* 0x0000640018187a24 */ /* 0x000fe200078e02ff */
[----:B------:R-:W-:Y:S01]  /*1aca0*/  STL [R1+0x1fb4], R27 ;  /* 0x001fb41b01007387 */ /* 0x000fe20000100800 */
[----:B------:R-:W-:Y:S02]  /*1acb0*/  IMAD R23, R23, c[0x0][0x190], RZ ;  /* 0x0000640017177a24 */ /* 0x000fe400078e02ff */
[----:B------:R-:W-:Y:S01]  /*1acc0*/  IMAD R22, R22, c[0x0][0x190], RZ ;  /* 0x0000640016167a24 */ /* 0x000fe200078e02ff */
[----:B------:R-:W-:Y:S01]  /*1acd0*/  STL [R1+0x1fb8], R26 ;  /* 0x001fb81a01007387 */ /* 0x000fe20000100800 */
[----:B------:R-:W-:-:S02]  /*1ace0*/  IMAD R21, R21, c[0x0][0x190], RZ ;  /* 0x0000640015157a24 */ /* 0x000fc400078e02ff */
[----:B------:R-:W-:Y:S01]  /*1acf0*/  IMAD R20, R20, c[0x0][0x190], RZ ;  /* 0x0000640014147a24 */ /* 0x000fe200078e02ff */
[----:B------:R-:W-:Y:S04]  /*1ad00*/  STL [R1+0x1fbc], R25 ;  /* 0x001fbc1901007387 */ /* 0x000fe80000100800 */
[----:B------:R-:W-:Y:S04]  /*1ad10*/  STL [R1+0x1fc0], R24 ;  /* 0x001fc01801007387 */ /* 0x000fe80000100800 */
[----:B------:R-:W-:Y:S04]  /*1ad20*/  STL [R1+0x1fc4], R23 ;  /* 0x001fc41701007387 */ /* 0x000fe80000100800 */
[----:B------:R-:W-:Y:S04]  /*1ad30*/  STL [R1+0x1fc8], R22 ;  /* 0x001fc81601007387 */ /* 0x000fe80000100800 */
[----:B------:R-:W-:Y:S04]  /*1ad40*/  STL [R1+0x1fcc], R21 ;  /* 0x001fcc1501007387 */ /* 0x000fe80000100800 */
[----:B------:R0:W-:Y:S04]  /*1ad50*/  STL [R1+0x1fd0], R20 ;  /* 0x001fd01401007387 */ /* 0x0001e80000100800 */
[----:B0-----:R-:W5:Y:S01]  /*1ad60*/  LDL.LU R20, [R1+0x110] ;  /* 0x0001100001147983 */ /* 0x001f620000300800 */
[----:B--2---:R-:W-:-:S02]  /*1ad70*/  LEA R23, P4, R18, R16, 0x1 ;  /* 0x0000001012177211 */ /* 0x004fc400078808ff */
[-C--:B---3--:R-:W-:Y:S02]  /*1ad80*/  LEA R21, P3, R14, R16.reuse, 0x1 ;  /* 0x000000100e157211 */ /* 0x088fe400078608ff */
[----:B----4-:R-:W-:-:S05]  /*1ad90*/  LEA R22, P2, R3, R16, 0x1 ;  /* 0x0000001003167211 */ /* 0x010fca00078408ff */
[----:B------:R-:W-:Y:S04]  /*1ada0*/  STL [R1+0x1b68], R22 ;  /* 0x001b681601007387 */ /* 0x000fe80000100800 */
[----:B------:R0:W-:Y:S04]  /*1adb0*/  STL [R1+0x1b6c], R21 ;  /* 0x001b6c1501007387 */ /* 0x0001e80000100800 */
[----:B0-----:R-:W2:Y:S01]  /*1adc0*/  LDL.LU R21, [R1+0x124] ;  /* 0x0001240001157983 */ /* 0x001ea20000300800 */
[----:B------:R-:W-:-:S03]  /*1add0*/  LEA R22, P5, R15, R16, 0x1 ;  /* 0x000000100f167211 */ /* 0x000fc600078a08ff */
[----:B------:R-:W-:Y:S04]  /*1ade0*/  STL [R1+0x1b70], R23 ;  /* 0x001b701701007387 */ /* 0x000fe80000100800 */
[----:B------:R0:W-:Y:S01]  /*1adf0*/  STL [R1+0x1b74], R22 ;  /* 0x001b741601007387 */ /* 0x0001e20000100800 */
[----:B-----5:R-:W-:-:S03]  /*1ae00*/  LEA R26, P0, R0, c[0x0][0x160], 0x1 ;  /* 0x00005800001a7a11 */ /* 0x020fc600078008ff */
[----:B0-----:R-:W3:Y:S01]  /*1ae10*/  LDL.LU R22, [R1+0x138] ;  /* 0x0001380001167983 */ /* 0x001ee20000300800 */
[----:B------:R-:W-:Y:S02]  /*1ae20*/  LEA.HI.X.SX32 R27, R0, c[0x0][0x164], 0x1, P0 ;  /* 0x00005900001b7a11 */ /* 0x000fe400000f0eff */
[----:B------:R-:W-:-:S03]  /*1ae30*/  LEA R0, P6, R5, R16, 0x1 ;  /* 0x0000001005007211 */ /* 0x000fc600078c08ff */
[----:B------:R-:W-:Y:S04]  /*1ae40*/  STL.64 [R1+0xf60], R26 ;  /* 0x000f601a01007387 */ /* 0x000fe80000100a00 */
[----:B------:R0:W-:Y:S04]  /*1ae50*/  STL [R1+0x1b64], R0 ;  /* 0x001b640001007387 */ /* 0x0001e80000100800 */
[----:B------:R-:W4:Y:S01]  /*1ae60*/  LDL.LU R23, [R1+0x150] ;  /* 0x0001500001177983 */ /* 0x000f220000300800 */
[----:B0-----:R-:W-:Y:S02]  /*1ae70*/  LEA R0, P0, R6, R16, 0x1 ;  /* 0x0000001006007211 */ /* 0x001fe400078008ff */
[----:B------:R-:W-:-:S03]  /*1ae80*/  LEA R28, P1, R2, c[0x0][0x160], 0x1 ;  /* 0x00005800021c7a11 */ /* 0x000fc600078208ff */
[----:B------:R0:W-:Y:S04]  /*1ae90*/  STL [R1+0x1b5c], R0 ;  /* 0x001b5c0001007387 */ /* 0x0001e80000100800 */
[----:B------:R-:W5:Y:S01]  /*1aea0*/  LDL.LU R24, [R1+0x160] ;  /* 0x0001600001187983 */ /* 0x000f620000300800 */
[----:B------:R-:W-:Y:S02]  /*1aeb0*/  LEA.HI.X.SX32 R29, R2, c[0x0][0x164], 0x1, P1 ;  /* 0x00005900021d7a11 */ /* 0x000fe400008f0eff */
[----:B------:R-:W-:Y:S02]  /*1aec0*/  LEA R2, P1, R7, R16, 0x1 ;  /* 0x0000001007027211 */ /* 0x000fe400078208ff */
[----:B0-----:R-:W-:-:S03]  /*1aed0*/  LEA.HI.X.SX32 R0, R3, R4, 0x1, P2 ;  /* 0x0000000403007211 */ /* 0x001fc600010f0eff */
[----:B------:R0:W-:Y:S04]  /*1aee0*/  STL [R1+0x1b60], R2 ;  /* 0x001b600201007387 */ /* 0x0001e80000100800 */
[----:B------:R1:W-:Y:S04]  /*1aef0*/  STL [R1+0x1b54], R0 ;  /* 0x001b540001007387 */ /* 0x0003e80000100800 */
[----:B------:R-:W5:Y:S01]  /*1af00*/  LDL.LU R25, [R1+0x178] ;  /* 0x0001780001197983 */ /* 0x000f620000300800 */
[----:B0-----:R-:W-:Y:S02]  /*1af10*/  LEA R2, P2, R8, R16, 0x1 ;  /* 0x0000001008027211 */ /* 0x001fe400078408ff */
[----:B-1----:R-:W-:-:S03]  /*1af20*/  LEA.HI.X.SX32 R0, R14, R4, 0x1, P3 ;  /* 0x000000040e007211 */ /* 0x002fc600018f0eff */
        /* <DEDUP_REMOVED lines=10> */
[----:B------:R0:W-:Y:S01]  /*1afd0*/  STL [R1+0x1b48], R2 ;  /* 0x001b480201007387 */ /* 0x0001e20000100800 */
[----:B------:R-:W-:-:S03]  /*1afe0*/  LEA R3, P5, R11, R16, 0x1 ;  /* 0x000000100b037211 */ /* 0x000fc600078a08ff */
[----:B------:R1:W-:Y:S01]  /*1aff0*/  STL [R1+0x1b3c], R0 ;  /* 0x001b3c0001007387 */ /* 0x0003e20000100800 */
[----:B0-----:R-:W-:-:S03]  /*1b000*/  LEA.HI.X.SX32 R2, R5, R4, 0x1, P6 ;  /* 0x0000000405027211 */ /* 0x001fc600030f0eff */
[----:B-1----:R-:W5:Y:S01]  /*1b010*/  LDL.LU R0, [R1+0x1b0] ;  /* 0x0001b00001007983 */ /* 0x002f620000300800 */
[----:B------:R-:W-:-:S03]  /*1b020*/  LEA R5, P6, R12, R16, 0x1 ;  /* 0x000000100c057211 */ /* 0x000fc600078c08ff */
[----:B------:R0:W-:Y:S04]  /*1b030*/  STL [R1+0x1b40], R3 ;  /* 0x001b400301007387 */ /* 0x0001e80000100800 */
[----:B------:R1:W-:Y:S01]  /*1b040*/  STL [R1+0x1b34], R2 ;  /* 0x001b340201007387 */ /* 0x0003e20000100800 */
[----:B0-----:R-:W-:-:S03]  /*1b050*/  LEA.HI.X.SX32 R3, R6, R4, 0x1, P0 ;  /* 0x0000000406037211 */ /* 0x001fc600000f0eff */
[----:B-1----:R-:W5:Y:S01]  /*1b060*/  LDL.LU R2, [R1+0x1c8] ;  /* 0x0001c80001027983 */ /* 0x002f620000300800 */
[----:B------:R-:W-:-:S03]  /*1b070*/  LEA R6, P0, R13, R16, 0x1 ;  /* 0x000000100d067211 */ /* 0x000fc600078008ff */
[----:B------:R0:W-:Y:S04]  /*1b080*/  STL [R1+0x1b38], R5 ;  /* 0x001b380501007387 */ /* 0x0001e80000100800 */
[----:B------:R1:W-:Y:S01]  /*1b090*/  STL [R1+0x1b2c], R3 ;  /* 0x001b2c0301007387 */ /* 0x0003e20000100800 */
[----:B0-----:R-:W-:-:S03]  /*1b0a0*/  LEA.HI.X.SX32 R5, R7, R4, 0x1, P1 ;  /* 0x0000000407057211 */ /* 0x001fc600008f0eff */
[----:B-1----:R-:W5:Y:S04]  /*1b0b0*/  LDL.LU R3, [R1+0x1dc] ;  /* 0x0001dc0001037983 */ /* 0x002f680000300800 */
[----:B------:R0:W-:Y:S04]  /*1b0c0*/  STL [R1+0x1b30], R6 ;  /* 0x001b300601007387 */ /* 0x0001e80000100800 */
[----:B------:R1:W-:Y:S04]  /*1b0d0*/  STL [R1+0x1b24], R5 ;  /* 0x001b240501007387 */ /* 0x0003e80000100800 */
[----:B------:R-:W5:Y:S01]  /*1b0e0*/  LDL.LU R14, [R1+0x1f0] ;  /* 0x0001f000010e7983 */ /* 0x000f620000300800 */
[----:B0-----:R-:W-:-:S02]  /*1b0f0*/  LEA R6, P1, R20, R16, 0x1 ;  /* 0x0000001014067211 */ /* 0x001fc400078208ff */
[----:B-1----:R-:W-:-:S03]  /*1b100*/  LEA.HI.X.SX32 R5, R8, R4, 0x1, P2 ;  /* 0x0000000408057211 */ /* 0x002fc600010f0eff */
[----:B------:R0:W-:Y:S04]  /*1b110*/  STL [R1+0x1b28], R6 ;  /* 0x001b280601007387 */ /* 0x0001e80000100800 */
[----:B------:R1:W-:Y:S04]  /*1b120*/  STL [R1+0x1b1c], R5 ;  /* 0x001b1c0501007387 */ /* 0x0003e80000100800 */
[----:B0-----:R-:W5:Y:S01]  /*1b130*/  LDL.LU R6, [R1+0x208] ;  /* 0x0002080001067983 */ /* 0x001f620000300800 */
[----:B-1----:R-:W-:Y:S02]  /*1b140*/  LEA.HI.X.SX32 R5, R9, R4, 0x1, P3 ;  /* 0x0000000409057211 */ /* 0x002fe400018f0eff */
[----:B--2---:R-:W-:-:S05]  /*1b150*/  LEA R7, P2, R21, R16, 0x1 ;  /* 0x0000001015077211 */ /* 0x004fca00078408ff */
[----:B------:R-:W-:Y:S04]  /*1b160*/  STL [R1+0x1b20], R7 ;  /* 0x001b200701007387 */ /* 0x000fe80000100800 */
[----:B------:R0:W-:Y:S04]  /*1b170*/  STL [R1+0x1b14], R5 ;  /* 0x001b140501007387 */ /* 0x0001e80000100800 */
[----:B0-----:R-:W2:Y:S01]  /*1b180*/  LDL.LU R5, [R1+0x21c] ;  /* 0x00021c0001057983 */ /* 0x001ea20000300800 */
[----:B---3--:R-:W-:Y:S02]  /*1b190*/  LEA R8, P3, R22, R16, 0x1 ;  /* 0x0000001016087211 */ /* 0x008fe400078608ff */
[----:B------:R-:W-:-:S03]  /*1b1a0*/  LEA.HI.X.SX32 R7, R10, R4, 0x1, P4 ;  /* 0x000000040a077211 */ /* 0x000fc600020f0eff */
[----:B------:R4:W-:Y:S04]  /*1b1b0*/  STL [R1+0x1b18], R8 ;  /* 0x001b180801007387 */ /* 0x0009e80000100800 */
[----:B------:R0:W-:Y:S04]  /*1b1c0*/  STL [R1+0x1b0c], R7 ;  /* 0x001b0c0701007387 */ /* 0x0001e80000100800 */
[----:B------:R-:W3:Y:S01]  /*1b1d0*/  LDL.LU R15, [R1+0x230] ;  /* 0x00023000010f7983 */ /* 0x000ee20000300800 */
[----:B----4-:R-:W-:Y:S02]  /*1b1e0*/  LEA R8, P4, R23, R16, 0x1 ;  /* 0x0000001017087211 */ /* 0x010fe400078808ff */
[----:B0-----:R-:W-:-:S03]  /*1b1f0*/  LEA.HI.X.SX32 R7, R11, R4, 0x1, P5 ;  /* 0x000000040b077211 */ /* 0x001fc600028f0eff */
[----:B------:R0:W-:Y:S04]  /*1b200*/  STL [R1+0x1b10], R8 ;  /* 0x001b100801007387 */ /* 0x0001e80000100800 */
[----:B------:R1:W-:Y:S01]  /*1b210*/  STL [R1+0x1b04], R7 ;  /* 0x001b040701007387 */ /* 0x0003e20000100800 */
[----:B-----5:R-:W-:Y:S02]  /*1b220*/  LEA R9, P5, R24, R16, 0x1 ;  /* 0x0000001018097211 */ /* 0x020fe400078a08ff */
[----:B0-----:R-:W-:Y:S01]  /*1b230*/  LEA.HI.X.SX32 R8, R12, R4, 0x1, P6 ;  /* 0x000000040c087211 */ /* 0x001fe200030f0eff */
[----:B-1----:R-:W4:Y:S04]  /*1b240*/  LDL.LU R7, [R1+0x248] ;  /* 0x0002480001077983 */ /* 0x002f280000300800 */
[----:B------:R0:W-:Y:S04]  /*1b250*/  STL [R1+0x1b08], R9 ;  /* 0x001b080901007387 */ /* 0x0001e80000100800 */
[----:B------:R1:W-:Y:S04]  /*1b260*/  STL [R1+0x1afc], R8 ;  /* 0x001afc0801007387 */ /* 0x0003e80000100800 */
[----:B------:R-:W5:Y:S01]  /*1b270*/  LDL.LU R18, [R1+0x258] ;  /* 0x0002580001127983 */ /* 0x000f620000300800 */
[----:B0-----:R-:W-:-:S02]  /*1b280*/  LEA R9, P6, R25, R16, 0x1 ;  /* 0x0000001019097211 */ /* 0x001fc400078c08ff */
[----:B-1----:R-:W-:-:S03]  /*1b290*/  LEA.HI.X.SX32 R8, R13, R4, 0x1, P0 ;  /* 0x000000040d087211 */ /* 0x002fc600000f0eff */
[----:B------:R-:W-:Y:S04]  /*1b2a0*/  STL [R1+0x1b00], R9 ;  /* 0x001b000901007387 */ /* 0x000fe80000100800 */
[----:B------:R0:W-:Y:S02]  /*1b2b0*/  STL [R1+0x1398], R8 ;  /* 0x0013980801007387 */ /* 0x0001e40000100800 */
[----:B0-----:R-:W-:Y:S02]  /*1b2c0*/  LEA.HI.X.SX32 R8, R20, R4, 0x1, P1 ;  /* 0x0000000414087211 */ /* 0x001fe400008f0eff */
[----:B------:R-:W5:Y:S01]  /*1b2d0*/  LDL.LU R20, [R1+0x270] ;  /* 0x0002700001147983 */ /* 0x000f620000300800 */
[----:B------:R-:W-:-:S05]  /*1b2e0*/  LEA R9, P0, R26, R16, 0x1 ;  /* 0x000000101a097211 */ /* 0x000fca00078008ff */
        /* <DEDUP_REMOVED lines=10> */
[----:B------:R0:W-:Y:S04]  /*1b390*/  STL [R1+0x13c8], R9 ;  /* 0x0013c80901007387 */ /* 0x0001e80000100800 */
[----:B------:R1:W-:Y:S01]  /*1b3a0*/  STL [R1+0x13a4], R8 ;  /* 0x0013a40801007387 */ /* 0x0003e20000100800 */
[----:B0-----:R-:W-:Y:S02]  /*1b3b0*/  LEA R9, P3, R2, R16, 0x1 ;  /* 0x0000001002097211 */ /* 0x001fe400078608ff */
[----:B-1----:R-:W-:Y:S02]  /*1b3c0*/  LEA.HI.X.SX32 R8, R23, R4, 0x1, P4 ;  /* 0x0000000417087211 */ /* 0x002fe400020f0eff */
[----:B------:R-:W5:Y:S04]  /*1b3d0*/  LDL.LU R23, [R1+0x2ac] ;  /* 0x0002ac0001177983 */ /* 0x000f680000300800 */
[----:B------:R0:W-:Y:S04]  /*1b3e0*/  STL [R1+0x13d0], R9 ;  /* 0x0013d00901007387 */ /* 0x0001e80000100800 */
[----:B------:R1:W-:Y:S01]  /*1b3f0*/  STL [R1+0x13a8], R8 ;  /* 0x0013a80801007387 */ /* 0x0003e20000100800 */
[----:B0-----:R-:W-:-:S02]  /*1b400*/  LEA R9, P4, R3, R16, 0x1 ;  /* 0x0000001003097211 */ /* 0x001fc400078808ff */
        /* <DEDUP_REMOVED lines=10> */
[-C--:B-1----:R-:W-:Y:S02]  /*1b4b0*/  LEA.HI.X.SX32 R8, R26, R4.reuse, 0x1, P0 ;  /* 0x000000041a087211 */ /* 0x082fe400000f0eff */
[----:B------:R-:W5:Y:S04]  /*1b4c0*/  LDL.LU R26, [R1+0x2ec] ;  /* 0x0002ec00011a7983 */ /* 0x000f680000300800 */
[----:B------:R-:W-:Y:S04]  /*1b4d0*/  STL [R1+0x13e8], R9 ;  /* 0x0013e80901007387 */ /* 0x000fe80000100800 */
[----:B------:R0:W-:Y:S02]  /*1b4e0*/  STL [R1+0x13b4], R8 ;  /* 0x0013b40801007387 */ /* 0x0001e40000100800 */
[----:B0-----:R-:W-:-:S02]  /*1b4f0*/  LEA.HI.X.SX32 R8, R27, R4, 0x1, P1 ;  /* 0x000000041b087211 */ /* 0x001fc400008f0eff */
[----:B------:R-:W5:Y:S01]  /*1b500*/  LDL.LU R27, [R1+0x300] ;  /* 0x00030000011b7983 */ /* 0x000f620000300800 */
[----:B--2---:R-:W-:-:S05]  /*1b510*/  LEA R9, P0, R5, R16, 0x1 ;  /* 0x0000001005097211 */ /* 0x004fca00078008ff */
[----:B------:R-:W-:Y:S04]  /*1b520*/  STL [R1+0x13f0], R9 ;  /* 0x0013f00901007387 */ /* 0x000fe80000100800 */
[----:B------:R0:W-:Y:S02]  /*1b530*/  STL [R1+0x13bc], R8 ;  /* 0x0013bc0801007387 */ /* 0x0001e40000100800 */
[----:B0-----:R-:W-:Y:S02]  /*1b540*/  LEA.HI.X.SX32 R8, R0, R4, 0x1, P2 ;  /* 0x0000000400087211 */ /* 0x001fe400010f0eff */
[----:B------:R-:W2:Y:S01]  /*1b550*/  LDL.LU R0, [R1+0x318] ;  /* 0x0003180001007983 */ /* 0x000ea20000300800 */
[----:B---3--:R-:W-:-:S05]  /*1b560*/  LEA R9, P1, R15, R16, 0x1 ;  /* 0x000000100f097211 */ /* 0x008fca00078208ff */
[----:B------:R4:W-:Y:S04]  /*1b570*/  STL [R1+0x13f8], R9 ;  /* 0x0013f80901007387 */ /* 0x0009e80000100800 */
[----:B------:R0:W-:Y:S01]  /*1b580*/  STL [R1+0x13c4], R8 ;  /* 0x0013c40801007387 */ /* 0x0001e20000100800 */
[----:B----4-:R-:W-:Y:S02]  /*1b590*/  LEA R9, P2, R7, R16, 0x1 ;  /* 0x0000001007097211 */ /* 0x010fe400078408ff */
[----:B0-----:R-:W-:Y:S02]  /*1b5a0*/  LEA.HI.X.SX32 R8, R2, R4, 0x1, P3 ;  /* 0x0000000402087211 */ /* 0x001fe400018f0eff */
[----:B------:R-:W3:Y:S04]  /*1b5b0*/  LDL.LU R2, [R1+0x328] ;  /* 0x0003280001027983 */ /* 0x000ee80000300800 */
[----:B------:R5:W-:Y:S04]  /*1b5c0*/  STL [R1+0x1400], R9 ;  /* 0x0014000901007387 */ /* 0x000be80000100800 */
[----:B------:R0:W-:Y:S01]  /*1b5d0*/  STL [R1+0x13cc], R8 ;  /* 0x0013cc0801007387 */ /* 0x0001e20000100800 */
[----:B-----5:R-:W-:-:S02]  /*1b5e0*/  LEA R9, P3, R18, R16, 0x1 ;  /* 0x0000001012097211 */ /* 0x020fc400078608ff */
[-C--:B0-----:R-:W-:Y:S02]  /*1b5f0*/  LEA.HI.X.SX32 R8, R3, R4.reuse, 0x1, P4 ;  /* 0x0000000403087211 */ /* 0x081fe400020f0eff */
[----:B------:R-:W4:Y:S04]  /*1b600*/  LDL.LU R3, [R1+0x340] ;  /* 0x0003400001037983 */ /* 0x000f280000300800 */
[----:B------:R-:W-:Y:S04]  /*1b610*/  STL [R1+0x1408], R9 ;  /* 0x0014080901007387 */ /* 0x000fe80000100800 */
[----:B------:R0:W-:Y:S02]  /*1b620*/  STL [R1+0x13d4], R8 ;  /* 0x0013d40801007387 */ /* 0x0001e40000100800 */
[----:B0-----:R-:W-:-:S02]  /*1b630*/  LEA.HI.X.SX32 R8, R14, R4, 0x1, P5 ;  /* 0x000000040e087211 */ /* 0x001fc400028f0eff */
        /* <DEDUP_REMOVED lines=47> */
[----:B------:R-:W-:Y:S04]  /*1b930*/  STL [R1+0x1458], R9 ;  /* 0x0014580901007387 */ /* 0x000fe80000100800 */
[----:B------:R0:W-:Y:S02]  /*1b940*/  STL [R1+0x1424], R8 ;  /* 0x0014240801007387 */ /* 0x0001e40000100800 */
[----:B0-----:R-:W-:Y:S02]  /*1b950*/  LEA.HI.X.SX32 R8, R24, R4, 0x1, P1 ;  /* 0x0000000418087211 */ /* 0x001fe400008f0eff */
[----:B------:R-:W3:Y:S01]  /*1b960*/  LDL.LU R24, [R1+0x380] ;  /* 0x0003800001187983 */ /* 0x000ee20000300800 */
[----:B----4-:R-:W-:-:S05]  /*1b970*/  LEA R9, P0, R3, R16, 0x1 ;  /* 0x0000001003097211 */ /* 0x010fca00078008ff */
[----:B------:R5:W-:Y:S04]  /*1b980*/  STL [R1+0x1460], R9 ;  /* 0x0014600901007387 */ /* 0x000be80000100800 */
[----:B------:R0:W-:Y:S01]  /*1b990*/  STL [R1+0x142c], R8 ;  /* 0x00142c0801007387 */ /* 0x0001e20000100800 */
[----:B-----5:R-:W-:Y:S02]  /*1b9a0*/  LEA R9, P1, R14, R16, 0x1 ;  /* 0x000000100e097211 */ /* 0x020fe400078208ff */
        /* <DEDUP_REMOVED lines=57> */
[----:B------:R-:W-:Y:S04]  /*1bd40*/  STL [R1+0x14c0], R9 ;  /* 0x0014c00901007387 */ /* 0x000fe80000100800 */
[----:B------:R0:W-:Y:S02]  /*1bd50*/  STL [R1+0x148c], R8 ;  /* 0x00148c0801007387 */ /* 0x0001e40000100800 */
[----:B0-----:R-:W-:Y:S02]  /*1bd60*/  LEA.HI.X.SX32 R8, R20, R4, 0x1, P0 ;  /* 0x0000000414087211 */ /* 0x001fe400000f0eff */
[----:B-----5:R-:W-:Y:S01]  /*1bd70*/  LEA R9, P6, R26, R16, 0x1 ;  /* 0x000000101a097211 */ /* 0x020fe200078c08ff */
        /* <DEDUP_REMOVED lines=84> */
[-C--:B------:R-:W-:Y:S01]  /*1c2c0*/  LEA R9, P2, R26, R16.reuse, 0x1 ;  /* 0x000000101a097211 */ /* 0x080fe200078408ff */
        /* <DEDUP_REMOVED lines=194> */
[----:B------:R-:W-:Y:S01]  /*1cef0*/  LEA R9, P6, R14, R16, 0x1 ;  /* 0x000000100e097211 */ /* 0x000fe200078c08ff */
        /* <DEDUP_REMOVED lines=297> */
[----:B------:R0:W-:Y:S01]  /*1e190*/  STL [R1+0x182c], R8 ;  /* 0x00182c0801007387 */ /* 0x0001e20000100800 */
[-C--:B------:R-:W-:Y:S02]  /*1e1a0*/  LEA.HI.X.SX32 R7, R7, R4.reuse, 0x1, P5 ;  /* 0x0000000407077211 */ /* 0x080fe400028f0eff */
[----:B0-----:R-:W-:Y:S02]  /*1e1b0*/  LEA.HI.X.SX32 R8, R15, R4, 0x1, P4 ;  /* 0x000000040f087211 */ /* 0x001fe400020f0eff */
[----:B------:R-:W-:Y:S01]  /*1e1c0*/  LEA R9, P3, R23, R16, 0x1 ;  /* 0x0000001017097211 */ /* 0x000fe200078608ff */
[----:B------:R-:W5:Y:S04]  /*1e1d0*/  LDL.LU R15, [R1+0x100] ;  /* 0x00010000010f7983 */ /* 0x000f680000300800 */
[----:B------:R-:W-:Y:S04]  /*1e1e0*/  STL [R1+0x1868], R9 ;  /* 0x0018680901007387 */ /* 0x000fe80000100800 */
[----:B------:R0:W-:Y:S04]  /*1e1f0*/  STL [R1+0x1834], R8 ;  /* 0x0018340801007387 */ /* 0x0001e80000100800 */
[----:B0-----:R-:W5:Y:S01]  /*1e200*/  LDL.LU R8, [R1+0xfc] ;  /* 0x0000fc0001087983 */ /* 0x001f620000300800 */
[----:B------:R-:W-:-:S02]  /*1e210*/  LEA.HI.X.SX32 R10, R20, R4, 0x1, P0 ;  /* 0x00000004140a7211 */ /* 0x000fc400000f0eff */
[----:B--2---:R-:W-:-:S05]  /*1e220*/  LEA R9, P4, R24, R16, 0x1 ;  /* 0x0000001018097211 */ /* 0x004fca00078808ff */
[----:B------:R-:W-:Y:S04]  /*1e230*/  STL [R1+0x1870], R9 ;  /* 0x0018700901007387 */ /* 0x000fe80000100800 */
[----:B------:R0:W-:Y:S02]  /*1e240*/  STL [R1+0x183c], R7 ;  /* 0x00183c0701007387 */ /* 0x0001e40000100800 */
[----:B0-----:R-:W-:Y:S02]  /*1e250*/  LEA.HI.X.SX32 R7, R18, R4, 0x1, P6 ;  /* 0x0000000412077211 */ /* 0x001fe400030f0eff */
[----:B------:R-:W2:Y:S01]  /*1e260*/  LDL.LU R18, [R1+0xf8] ;  /* 0x0000f80001127983 */ /* 0x000ea20000300800 */
[----:B---3--:R-:W-:-:S05]  /*1e270*/  LEA R9, P5, R25, R16, 0x1 ;  /* 0x0000001019097211 */ /* 0x008fca00078a08ff */
[----:B------:R-:W-:Y:S04]  /*1e280*/  STL [R1+0x1878], R9 ;  /* 0x0018780901007387 */ /* 0x000fe80000100800 */
[----:B------:R0:W-:Y:S04]  /*1e290*/  STL [R1+0x1844], R7 ;  /* 0x0018440701007387 */ /* 0x0001e80000100800 */
[----:B0-----:R-:W3:Y:S01]  /*1e2a0*/  LDL.LU R7, [R1+0xf4] ;  /* 0x0000f40001077983 */ /* 0x001ee20000300800 */
[----:B----4-:R-:W-:-:S05]  /*1e2b0*/  LEA R9, P6, R26, R16, 0x1 ;  /* 0x000000101a097211 */ /* 0x010fca00078c08ff */
[----:B------:R-:W-:Y:S04]  /*1e2c0*/  STL [R1+0x1880], R9 ;  /* 0x0018800901007387 */ /* 0x000fe80000100800 */
[----:B------:R0:W-:Y:S04]  /*1e2d0*/  STL [R1+0x184c], R10 ;  /* 0x00184c0a01007387 */ /* 0x0001e80000100800 */
[----:B------:R-:W4:Y:S01]  /*1e2e0*/  LDL.LU R20, [R1+0xf0] ;  /* 0x0000f00001147983 */ /* 0x000f220000300800 */
[----:B0-----:R-:W-:Y:S02]  /*1e2f0*/  LEA.HI.X.SX32 R10, R21, R4, 0x1, P1 ;  /* 0x00000004150a7211 */ /* 0x001fe400008f0eff */
[----:B-----5:R-:W-:-:S05]  /*1e300*/  LEA R9, P0, R27, R16, 0x1 ;  /* 0x000000101b097211 */ /* 0x020fca00078008ff */
[----:B------:R-:W-:Y:S04]  /*1e310*/  STL [R1+0x1888], R9 ;  /* 0x0018880901007387 */ /* 0x000fe80000100800 */
[----:B------:R0:W-:Y:S04]  /*1e320*/  STL [R1+0x1854], R10 ;  /* 0x0018540a01007387 */ /* 0x0001e80000100800 */
[----:B------:R-:W5:Y:S01]  /*1e330*/  LDL.LU R21, [R1+0xec] ;  /* 0x0000ec0001157983 */ /* 0x000f620000300800 */
[----:B0-----:R-:W-:Y:S02]  /*1e340*/  LEA.HI.X.SX32 R10, R22, R4, 0x1, P2 ;  /* 0x00000004160a7211 */ /* 0x001fe400010f0eff */
[----:B------:R-:W-:-:S05]  /*1e350*/  LEA R9, P1, R0, R16, 0x1 ;  /* 0x0000001000097211 */ /* 0x000fca00078208ff */
        /* <DEDUP_REMOVED lines=25> */
[----:B------:R0:W-:Y:S04]  /*1e4f0*/  STL [R1+0x18b8], R9 ;  /* 0x0018b80901007387 */ /* 0x0001e80000100800 */
[----:B------:R-:W-:Y:S01]  /*1e500*/  STL [R1+0x1884], R10 ;  /* 0x0018840a01007387 */ /* 0x000fe20000100800 */
[----:B------:R-:W-:-:S03]  /*1e510*/  LEA.HI.X.SX32 R0, R0, R4, 0x1, P1 ;  /* 0x0000000400007211 */ /* 0x000fc600008f0eff */
[----:B------:R-:W5:Y:S01]  /*1e520*/  LDL.LU R27, [R1+0xd4] ;  /* 0x0000d400011b7983 */ /* 0x000f620000300800 */
[----:B------:R-:W-:Y:S02]  /*1e530*/  LEA.HI.X.SX32 R2, R2, R4, 0x1, P2 ;  /* 0x0000000402027211 */ /* 0x000fe400010f0eff */
[----:B0-----:R-:W-:-:S05]  /*1e540*/  LEA R9, P0, R15, R16, 0x1 ;  /* 0x000000100f097211 */ /* 0x001fca00078008ff */
[----:B------:R0:W-:Y:S04]  /*1e550*/  STL [R1+0x18c0], R9 ;  /* 0x0018c00901007387 */ /* 0x0001e80000100800 */
[----:B------:R1:W-:Y:S01]  /*1e560*/  STL [R1+0x188c], R0 ;  /* 0x00188c0001007387 */ /* 0x0003e20000100800 */
[----:B0-----:R-:W-:-:S03]  /*1e570*/  LEA R9, P1, R8, R16, 0x1 ;  /* 0x0000001008097211 */ /* 0x001fc600078208ff */
[----:B-1----:R-:W5:Y:S04]  /*1e580*/  LDL.LU R0, [R1+0xd0] ;  /* 0x0000d00001007983 */ /* 0x002f680000300800 */
[----:B------:R-:W-:Y:S01]  /*1e590*/  STL [R1+0x18c8], R9 ;  /* 0x0018c80901007387 */ /* 0x000fe20000100800 */
[----:B------:R-:W-:-:S03]  /*1e5a0*/  LEA.HI.X.SX32 R3, R3, R4, 0x1, P3 ;  /* 0x0000000403037211 */ /* 0x000fc600018f0eff */
[----:B------:R0:W-:Y:S04]  /*1e5b0*/  STL [R1+0x1894], R2 ;  /* 0x0018940201007387 */ /* 0x0001e80000100800 */
[----:B0-----:R-:W5:Y:S01]  /*1e5c0*/  LDL.LU R2, [R1+0xcc] ;  /* 0x0000cc0001027983 */ /* 0x001f620000300800 */
[----:B------:R-:W-:Y:S02]  /*1e5d0*/  LEA.HI.X.SX32 R10, R14, R4, 0x1, P4 ;  /* 0x000000040e0a7211 */ /* 0x000fe400020f0eff */
[----:B--2---:R-:W-:-:S05]  /*1e5e0*/  LEA R9, P2, R18, R16, 0x1 ;  /* 0x0000001012097211 */ /* 0x004fca00078408ff */
[----:B------:R-:W-:Y:S04]  /*1e5f0*/  STL [R1+0x18d0], R9 ;  /* 0x0018d00901007387 */ /* 0x000fe80000100800 */
[----:B------:R0:W-:Y:S04]  /*1e600*/  STL [R1+0x189c], R3 ;  /* 0x00189c0301007387 */ /* 0x0001e80000100800 */
[----:B0-----:R-:W2:Y:S01]  /*1e610*/  LDL.LU R3, [R1+0xc8] ;  /* 0x0000c80001037983 */ /* 0x001ea20000300800 */
[----:B---3--:R-:W-:-:S05]  /*1e620*/  LEA R9, P3, R7, R16, 0x1 ;  /* 0x0000001007097211 */ /* 0x008fca00078608ff */
[----:B------:R4:W-:Y:S04]  /*1e630*/  STL [R1+0x18d8], R9 ;  /* 0x0018d80901007387 */ /* 0x0009e80000100800 */
[----:B------:R-:W3:Y:S04]  /*1e640*/  LDL.LU R14, [R1+0xc4] ;  /* 0x0000c400010e7983 */ /* 0x000ee80000300800 */
[----:B------:R0:W-:Y:S01]  /*1e650*/  STL [R1+0x18a4], R10 ;  /* 0x0018a40a01007387 */ /* 0x0001e20000100800 */
[----:B----4-:R-:W-:Y:S02]  /*1e660*/  LEA R9, P4, R20, R16, 0x1 ;  /* 0x0000001014097211 */ /* 0x010fe400078808ff */
[----:B0-----:R-:W-:-:S03]  /*1e670*/  LEA.HI.X.SX32 R10, R6, R4, 0x1, P5 ;  /* 0x00000004060a7211 */ /* 0x001fc600028f0eff */
[----:B------:R5:W-:Y:S04]  /*1e680*/  STL [R1+0x18e0], R9 ;  /* 0x0018e00901007387 */ /* 0x000be80000100800 */
[----:B------:R-:W4:Y:S04]  /*1e690*/  LDL.LU R6, [R1+0xc0] ;  /* 0x0000c00001067983 */ /* 0x000f280000300800 */
[----:B------:R0:W-:Y:S01]  /*1e6a0*/  STL [R1+0x18ac], R10 ;  /* 0x0018ac0a01007387 */ /* 0x0001e20000100800 */
[----:B-----5:R-:W-:Y:S02]  /*1e6b0*/  LEA R9, P5, R21, R16, 0x1 ;  /* 0x0000001015097211 */ /* 0x020fe400078a08ff */
[----:B0-----:R-:W-:-:S03]  /*1e6c0*/  LEA.HI.X.SX32 R10, R5, R4, 0x1, P6 ;  /* 0x00000004050a7211 */ /* 0x001fc600030f0eff */
[----:B------:R0:W-:Y:S04]  /*1e6d0*/  STL [R1+0x18e8], R9 ;  /* 0x0018e80901007387 */ /* 0x0001e80000100800 */
[----:B------:R-:W5:Y:S04]  /*1e6e0*/  LDL.LU R5, [R1+0xbc] ;  /* 0x0000bc0001057983 */ /* 0x000f680000300800 */
[----:B------:R1:W-:Y:S01]  /*1e6f0*/  STL [R1+0x18b4], R10 ;  /* 0x0018b40a01007387 */ /* 0x0003e20000100800 */
[----:B0-----:R-:W-:Y:S02]  /*1e700*/  LEA R9, P6, R22, R16, 0x1 ;  /* 0x0000001016097211 */ /* 0x001fe400078c08ff */
[----:B-1----:R-:W-:-:S03]  /*1e710*/  LEA.HI.X.SX32 R10, R15, R4, 0x1, P0 ;  /* 0x000000040f0a7211 */ /* 0x002fc600000f0eff */
[----:B------:R0:W-:Y:S04]  /*1e720*/  STL [R1+0x18f0], R9 ;  /* 0x0018f00901007387 */ /* 0x0001e80000100800 */
[----:B------:R-:W5:Y:S04]  /*1e730*/  LDL.LU R15, [R1+0xb8] ;  /* 0x0000b800010f7983 */ /* 0x000f680000300800 */
[----:B------:R1:W-:Y:S01]  /*1e740*/  STL [R1+0x18bc], R10 ;  /* 0x0018bc0a01007387 */ /* 0x0003e20000100800 */
[----:B0-----:R-:W-:Y:S02]  /*1e750*/  LEA R9, P0, R23, R16, 0x1 ;  /* 0x0000001017097211 */ /* 0x001fe400078008ff */
[----:B-1----:R-:W-:-:S03]  /*1e760*/  LEA.HI.X.SX32 R10, R8, R4, 0x1, P1 ;  /* 0x00000004080a7211 */ /* 0x002fc600008f0eff */
[----:B------:R0:W-:Y:S04]  /*1e770*/  STL [R1+0x18f8], R9 ;  /* 0x0018f80901007387 */ /* 0x0001e80000100800 */
[----:B------:R-:W-:Y:S01]  /*1e780*/  STL [R1+0x18c4], R10 ;  /* 0x0018c40a01007387 */ /* 0x000fe20000100800 */
[----:B0-----:R-:W-:-:S03]  /*1e790*/  LEA.HI.X.SX32 R9, R18, R4, 0x1, P2 ;  /* 0x0000000412097211 */ /* 0x001fc600010f0eff */
[----:B------:R-:W5:Y:S01]  /*1e7a0*/  LDL.LU R18, [R1+0xb4] ;  /* 0x0000b40001127983 */ /* 0x000f620000300800 */
[----:B------:R-:W-:-:S05]  /*1e7b0*/  LEA R8, P1, R24, R16, 0x1 ;  /* 0x0000001018087211 */ /* 0x000fca00078208ff */
[----:B------:R-:W-:Y:S04]  /*1e7c0*/  STL [R1+0x1900], R8 ;  /* 0x0019000801007387 */ /* 0x000fe80000100800 */
[----:B------:R0:W-:Y:S04]  /*1e7d0*/  STL [R1+0x18cc], R9 ;  /* 0x0018cc0901007387 */ /* 0x0001e80000100800 */
[----:B0-----:R-:W5:Y:S01]  /*1e7e0*/  LDL.LU R9, [R1+0xb0] ;  /* 0x0000b00001097983 */ /* 0x001f620000300800 */
[----:B------:R-:W-:Y:S02]  /*1e7f0*/  LEA.HI.X.SX32 R7, R7, R4, 0x1, P3 ;  /* 0x0000000407077211 */ /* 0x000fe400018f0eff */
        /* <DEDUP_REMOVED lines=11> */
[----:B------:R0:W-:Y:S04]  /*1e8b0*/  STL [R1+0x1918], R8 ;  /* 0x0019180801007387 */ /* 0x0001e80000100800 */
[----:B------:R1:W-:Y:S04]  /*1e8c0*/  STL [R1+0x18e4], R7 ;  /* 0x0018e40701007387 */ /* 0x0003e80000100800 */
[----:B0-----:R-:W5:Y:S01]  /*1e8d0*/  LDL.LU R8, [R1+0xa4] ;  /* 0x0000a40001087983 */ /* 0x001f620000300800 */
[----:B-1----:R-:W-:-:S02]  /*1e8e0*/  LEA.HI.X.SX32 R7, R22, R4, 0x1, P6 ;  /* 0x0000000416077211 */ /* 0x002fc400030f0eff */
[----:B------:R-:W-:-:S05]  /*1e8f0*/  LEA R10, P5, R0, R16, 0x1 ;  /* 0x00000010000a7211 */ /* 0x000fca00078a08ff */
[----:B------:R0:W-:Y:S04]  /*1e900*/  STL [R1+0x1920], R10 ;  /* 0x0019200a01007387 */ /* 0x0001e80000100800 */
[----:B------:R-:W-:Y:S01]  /*1e910*/  STL [R1+0x18ec], R7 ;  /* 0x0018ec0701007387 */ /* 0x000fe20000100800 */
[----:B------:R-:W-:Y:S02]  /*1e920*/  LEA R11, P6, R2, R16, 0x1 ;  /* 0x00000010020b7211 */ /* 0x000fe400078c08ff */
[----:B0-----:R-:W-:-:S03]  /*1e930*/  LEA.HI.X.SX32 R10, R23, R4, 0x1, P0 ;  /* 0x00000004170a7211 */ /* 0x001fc600000f0eff */
[----:B------:R-:W-:Y:S04]  /*1e940*/  STL [R1+0x1928], R11 ;  /* 0x0019280b01007387 */ /* 0x000fe80000100800 */
[----:B------:R-:W5:Y:S04]  /*1e950*/  LDL.LU R22, [R1+0xa0] ;  /* 0x0000a00001167983 */ /* 0x000f680000300800 */
[----:B------:R0:W-:Y:S02]  /*1e960*/  STL [R1+0x18f4], R10 ;  /* 0x0018f40a01007387 */ /* 0x0001e40000100800 */
[----:B0-----:R-:W-:-:S02]  /*1e970*/  LEA.HI.X.SX32 R10, R24, R4, 0x1, P1 ;  /* 0x00000004180a7211 */ /* 0x001fc400008f0eff */
[----:B--2---:R-:W-:-:S05]  /*1e980*/  LEA R7, P0, R3, R16, 0x1 ;  /* 0x0000001003077211 */ /* 0x004fca00078008ff */
[----:B------:R3:W-:Y:S04]  /*1e990*/  STL [R1+0x1930], R7 ;  /* 0x0019300701007387 */ /* 0x0007e80000100800 */
[----:B------:R-:W2:Y:S01]  /*1e9a0*/  LDL.LU R23, [R1+0x9c] ;  /* 0x00009c0001177983 */ /* 0x000ea20000300800 */
[----:B---3--:R-:W-:-:S03]  /*1e9b0*/  LEA R7, P1, R14, R16, 0x1 ;  /* 0x000000100e077211 */ /* 0x008fc600078208ff */
[----:B------:R0:W-:Y:S04]  /*1e9c0*/  STL [R1+0x18fc], R10 ;  /* 0x0018fc0a01007387 */ /* 0x0001e80000100800 */
[----:B------:R4:W-:Y:S04]  /*1e9d0*/  STL [R1+0x1938], R7 ;  /* 0x0019380701007387 */ /* 0x0009e80000100800 */
[----:B------:R-:W3:Y:S01]  /*1e9e0*/  LDL.LU R24, [R1+0x98] ;  /* 0x0000980001187983 */ /* 0x000ee20000300800 */
[----:B0-----:R-:W-:-:S05]  /*1e9f0*/  LEA.HI.X.SX32 R10, R25, R4, 0x1, P2 ;  /* 0x00000004190a7211 */ /* 0x001fca00010f0eff */
[----:B------:R0:W-:Y:S01]  /*1ea00*/  STL [R1+0x1904], R10 ;  /* 0x0019040a01007387 */ /* 0x0001e20000100800 */
[----:B----4-:R-:W-:Y:S02]  /*1ea10*/  LEA R7, P2, R6, R16, 0x1 ;  /* 0x0000001006077211 */ /* 0x010fe400078408ff */
[----:B0-----:R-:W-:-:S03]  /*1ea20*/  LEA.HI.X.SX32 R10, R26, R4, 0x1, P3 ;  /* 0x000000041a0a7211 */ /* 0x001fc600018f0eff */
[----:B------:R5:W-:Y:S04]  /*1ea30*/  STL [R1+0x1940], R7 ;  /* 0x0019400701007387 */ /* 0x000be80000100800 */
[----:B------:R-:W4:Y:S04]  /*1ea40*/  LDL.LU R25, [R1+0x94] ;  /* 0x0000940001197983 */ /* 0x000f280000300800 */
[----:B------:R0:W-:Y:S01]  /*1ea50*/  STL [R1+0x190c], R10 ;  /* 0x00190c0a01007387 */ /* 0x0001e20000100800 */
[----:B-----5:R-:W-:-:S05]  /*1ea60*/  LEA R7, P3, R5, R16, 0x1 ;  /* 0x0000001005077211 */ /* 0x020fca00078608ff */
[----:B------:R1:W-:Y:S04]  /*1ea70*/  STL [R1+0x1948], R7 ;  /* 0x0019480701007387 */ /* 0x0003e80000100800 */
[----:B------:R-:W5:Y:S01]  /*1ea80*/  LDL.LU R26, [R1+0x90] ;  /* 0x00009000011a7983 */ /* 0x000f620000300800 */
[----:B0-----:R-:W-:-:S05]  /*1ea90*/  LEA.HI.X.SX32 R10, R27, R4, 0x1, P4 ;  /* 0x000000041b0a7211 */ /* 0x001fca00020f0eff */
[----:B------:R-:W-:Y:S01]  /*1eaa0*/  STL [R1+0x1914], R10 ;  /* 0x0019140a01007387 */ /* 0x000fe20000100800 */
[----:B-1----:R-:W-:-:S05]  /*1eab0*/  LEA R7, P4, R15, R16, 0x1 ;  /* 0x000000100f077211 */ /* 0x002fca00078808ff */
[----:B------:R-:W-:Y:S04]  /*1eac0*/  STL [R1+0x1950], R7 ;  /* 0x0019500701007387 */ /* 0x000fe80000100800 */
[----:B------:R-:W5:Y:S01]  /*1ead0*/  LDL.LU R27, [R1+0x8c] ;  /* 0x00008c00011b7983 */ /* 0x000f620000300800 */
[-C--:B------:R-:W-:Y:S02]  /*1eae0*/  LEA.HI.X.SX32 R0, R0, R4.reuse, 0x1, P5 ;  /* 0x0000000400007211 */ /* 0x080fe400028f0eff */
[----:B------:R-:W-:-:S03]  /*1eaf0*/  LEA.HI.X.SX32 R2, R2, R4, 0x1, P6 ;  /* 0x0000000402027211 */ /* 0x000fc600030f0eff */
[----:B------:R0:W-:Y:S04]  /*1eb00*/  STL [R1+0x191c], R0 ;  /* 0x00191c0001007387 */ /* 0x0001e80000100800 */
[----:B0-----:R-:W5:Y:S01]  /*1eb10*/  LDL.LU R0, [R1+0x88] ;  /* 0x0000880001007983 */ /* 0x001f620000300800 */
[----:B------:R-:W-:-:S05]  /*1eb20*/  LEA R7, P5, R18, R16, 0x1 ;  /* 0x0000001012077211 */ /* 0x000fca00078a08ff */
[----:B------:R-:W-:Y:S04]  /*1eb30*/  STL [R1+0x1958], R7 ;  /* 0x0019580701007387 */ /* 0x000fe80000100800 */
[----:B------:R0:W-:Y:S01]  /*1eb40*/  STL [R1+0x1924], R2 ;  /* 0x0019240201007387 */ /* 0x0001e20000100800 */
[----:B------:R-:W-:-:S03]  /*1eb50*/  LEA.HI.X.SX32 R3, R3, R4, 0x1, P0 ;  /* 0x0000000403037211 */ /* 0x000fc600000f0eff */
[----:B0-----:R-:W5:Y:S01]  /*1eb60*/  LDL.LU R2, [R1+0x84] ;  /* 0x0000840001027983 */ /* 0x001f620000300800 */
[----:B------:R-:W-:-:S05]  /*1eb70*/  LEA R7, P6, R9, R16, 0x1 ;  /* 0x0000001009077211 */ /* 0x000fca00078c08ff */
[----:B------:R-:W-:Y:S04]  /*1eb80*/  STL [R1+0x1960], R7 ;  /* 0x0019600701007387 */ /* 0x000fe80000100800 */
[----:B------:R0:W-:Y:S04]  /*1eb90*/  STL [R1+0x192c], R3 ;  /* 0x00192c0301007387 */ /* 0x0001e80000100800 */
[----:B0-----:R-:W5:Y:S01]  /*1eba0*/  LDL.LU R3, [R1+0x80] ;  /* 0x0000800001037983 */ /* 0x001f620000300800 */
[----:B------:R-:W-:Y:S02]  /*1ebb0*/  LEA.HI.X.SX32 R10, R14, R4, 0x1, P1 ;  /* 0x000000040e0a7211 */ /* 0x000fe400008f0eff */
[----:B------:R-:W-:-:S05]  /*1ebc0*/  LEA R7, P0, R20, R16, 0x1 ;  /* 0x0000001014077211 */ /* 0x000fca00078008ff */
[----:B------:R0:W-:Y:S04]  /*1ebd0*/  STL [R1+0x1968], R7 ;  /* 0x0019680701007387 */ /* 0x0001e80000100800 */
[----:B------:R-:W5:Y:S04]  /*1ebe0*/  LDL.LU R14, [R1+0x7c] ;  /* 0x00007c00010e7983 */ /* 0x000f680000300800 */
[----:B------:R1:W-:Y:S01]  /*1ebf0*/  STL [R1+0x1934], R10 ;  /* 0x0019340a01007387 */ /* 0x0003e20000100800 */
[----:B0-----:R-:W-:Y:S02]  /*1ec00*/  LEA R7, P1, R21, R16, 0x1 ;  /* 0x0000001015077211 */ /* 0x001fe400078208ff */
[----:B-1----:R-:W-:-:S03]  /*1ec10*/  LEA.HI.X.SX32 R10, R6, R4, 0x1, P2 ;  /* 0x00000004060a7211 */ /* 0x002fc600010f0eff */
[----:B------:R0:W-:Y:S01]  /*1ec20*/  STL [R1+0x1970], R7 ;  /* 0x0019700701007387 */ /* 0x0001e20000100800 */
[----:B------:R-:W-:Y:S02]  /*1ec30*/  LEA.HI.X.SX32 R5, R5, R4, 0x1, P3 ;  /* 0x0000000405057211 */ /* 0x000fe400018f0eff */
[----:B------:R-:W-:Y:S01]  /*1ec40*/  LEA R6, P2, R8, R16, 0x1 ;  /* 0x0000001008067211 */ /* 0x000fe200078408ff */
[----:B0-----:R-:W5:Y:S04]  /*1ec50*/  LDL.LU R7, [R1+0x78] ;  /* 0x0000780001077983 */ /* 0x001f680000300800 */
[----:B------:R-:W-:Y:S04]  /*1ec60*/  STL [R1+0x193c], R10 ;  /* 0x00193c0a01007387 */ /* 0x000fe80000100800 */
[----:B------:R0:W-:Y:S01]  /*1ec70*/  STL [R1+0x1978], R6 ;  /* 0x0019780601007387 */ /* 0x0001e20000100800 */
[----:B------:R-:W-:-:S03]  /*1ec80*/  LEA.HI.X.SX32 R11, R15, R4, 0x1, P4 ;  /* 0x000000040f0b7211 */ /* 0x000fc600020f0eff */
[----:B0-----:R-:W5:Y:S04]  /*1ec90*/  LDL.LU R6, [R1+0x74] ;  /* 0x0000740001067983 */ /* 0x001f680000300800 */
[----:B------:R0:W-:Y:S04]  /*1eca0*/  STL [R1+0x1944], R5 ;  /* 0x0019440501007387 */ /* 0x0001e80000100800 */
[----:B0-----:R-:W5:Y:S01]  /*1ecb0*/  LDL.LU R5, [R1+0x70] ;  /* 0x0000700001057983 */ /* 0x001f620000300800 */
[----:B------:R-:W-:-:S05]  /*1ecc0*/  LEA R10, P3, R22, R16, 0x1 ;  /* 0x00000010160a7211 */ /* 0x000fca00078608ff */
[----:B------:R-:W-:Y:S04]  /*1ecd0*/  STL [R1+0x1980], R10 ;  /* 0x0019800a01007387 */ /* 0x000fe80000100800 */
[----:B------:R0:W-:Y:S04]  /*1ece0*/  STL [R1+0x194c], R11 ;  /* 0x00194c0b01007387 */ /* 0x0001e80000100800 */
[----:B------:R-:W5:Y:S01]  /*1ecf0*/  LDL.LU R15, [R1+0x6c] ;  /* 0x00006c00010f7983 */ /* 0x000f620000300800 */
[----:B0-----:R-:W-:Y:S02]  /*1ed00*/  LEA.HI.X.SX32 R11, R18, R4, 0x1, P5 ;  /* 0x00000004120b7211 */ /* 0x001fe400028f0eff */
[----:B--2---:R-:W-:-:S05]  /*1ed10*/  LEA R10, P4, R23, R16, 0x1 ;  /* 0x00000010170a7211 */ /* 0x004fca00078808ff */
[----:B------:R3:W-:Y:S04]  /*1ed20*/  STL [R1+0x1988], R10 ;  /* 0x0019880a01007387 */ /* 0x0007e80000100800 */
[----:B------:R0:W-:Y:S04]  /*1ed30*/  STL [R1+0x1954], R11 ;  /* 0x0019540b01007387 */ /* 0x0001e80000100800 */
[----:B------:R-:W2:Y:S01]  /*1ed40*/  LDL.LU R18, [R1+0x68] ;  /* 0x0000680001127983 */ /* 0x000ea20000300800 */
[----:B---3--:R-:W-:Y:S02]  /*1ed50*/  LEA R10, P5, R24, R16, 0x1 ;  /* 0x00000010180a7211 */ /* 0x008fe400078a08ff */
[----:B0-----:R-:W-:-:S03]  /*1ed60*/  LEA.HI.X.SX32 R11, R9, R4, 0x1, P6 ;  /* 0x00000004090b7211 */ /* 0x001fc600030f0eff */
[----:B------:R4:W-:Y:S01]  /*1ed70*/  STL [R1+0x1990], R10 ;  /* 0x0019900a01007387 */ /* 0x0009e20000100800 */
[----:B------:R-:W-:-:S03]  /*1ed80*/  LEA.HI.X.SX32 R9, R20, R4, 0x1, P0 ;  /* 0x0000000414097211 */ /* 0x000fc600000f0eff */
[----:B------:R-:W-:Y:S04]  /*1ed90*/  STL [R1+0x195c], R11 ;  /* 0x00195c0b01007387 */ /* 0x000fe80000100800 */
[----:B------:R-:W3:Y:S01]  /*1eda0*/  LDL.LU R20, [R1+0x64] ;  /* 0x0000640001147983 */ /* 0x000ee20000300800 */
[----:B----4-:R-:W-:-:S05]  /*1edb0*/  LEA R10, P6, R25, R16, 0x1 ;  /* 0x00000010190a7211 */ /* 0x010fca00078c08ff */
[----:B------:R0:W-:Y:S04]  /*1edc0*/  STL [R1+0x1998], R10 ;  /* 0x0019980a01007387 */ /* 0x0001e80000100800 */
[----:B------:R1:W-:Y:S01]  /*1edd0*/  STL [R1+0x1964], R9 ;  /* 0x0019640901007387 */ /* 0x0003e20000100800 */
[----:B0-----:R-:W-:Y:S02]  /*1ede0*/  LEA.HI.X.SX32 R10, R21, R4, 0x1, P1 ;  /* 0x00000004150a7211 */ /* 0x001fe400008f0eff */
[----:B-----5:R-:W-:-:S05]  /*1edf0*/  LEA R11, P0, R26, R16, 0x1 ;  /* 0x000000101a0b7211 */ /* 0x020fca00078008ff */
[----:B------:R-:W-:Y:S04]  /*1ee00*/  STL [R1+0x19a0], R11 ;  /* 0x0019a00b01007387 */ /* 0x000fe80000100800 */
[----:B------:R-:W4:Y:S04]  /*1ee10*/  LDL.LU R21, [R1+0x60] ;  /* 0x0000600001157983 */ /* 0x000f280000300800 */
[----:B------:R0:W-:Y:S01]  /*1ee20*/  STL [R1+0x196c], R10 ;  /* 0x00196c0a01007387 */ /* 0x0001e20000100800 */
[----:B-1----:R-:W-:Y:S02]  /*1ee30*/  LEA R9, P1, R27, R16, 0x1 ;  /* 0x000000101b097211 */ /* 0x002fe400078208ff */
[----:B0-----:R-:W-:-:S02]  /*1ee40*/  LEA.HI.X.SX32 R10, R8, R4, 0x1, P2 ;  /* 0x00000004080a7211 */ /* 0x001fc400010f0eff */
[----:B------:R-:W-:Y:S01]  /*1ee50*/  LEA.HI.X.SX32 R8, R22, R4, 0x1, P3 ;  /* 0x0000000416087211 */ /* 0x000fe200018f0eff */
[----:B------:R0:W-:Y:S04]  /*1ee60*/  STL [R1+0x19a8], R9 ;  /* 0x0019a80901007387 */ /* 0x0001e80000100800 */
[----:B------:R-:W-:Y:S04]  /*1ee70*/  STL [R1+0x1974], R10 ;  /* 0x0019740a01007387 */ /* 0x000fe80000100800 */
[----:B------:R-:W5:Y:S01]  /*1ee80*/  LDL.LU R22, [R1+0x5c] ;  /* 0x00005c0001167983 */ /* 0x000f620000300800 */
[----:B0-----:R-:W-:-:S05]  /*1ee90*/  LEA R9, P2, R0, R16, 0x1 ;  /* 0x0000001000097211 */ /* 0x001fca00078408ff */
[----:B------:R0:W-:Y:S04]  /*1eea0*/  STL [R1+0x19b0], R9 ;  /* 0x0019b00901007387 */ /* 0x0001e80000100800 */
[----:B------:R-:W-:Y:S01]  /*1eeb0*/  STL [R1+0x197c], R8 ;  /* 0x00197c0801007387 */ /* 0x000fe20000100800 */
[----:B0-----:R-:W-:Y:S02]  /*1eec0*/  LEA.HI.X.SX32 R9, R23, R4, 0x1, P4 ;  /* 0x0000000417097211 */ /* 0x001fe400020f0eff */
[----:B------:R-:W-:-:S05]  /*1eed0*/  LEA R10, P3, R2, R16, 0x1 ;  /* 0x00000010020a7211 */ /* 0x000fca00078608ff */
[----:B------:R0:W-:Y:S04]  /*1eee0*/  STL [R1+0x19b8], R10 ;  /* 0x0019b80a01007387 */ /* 0x0001e80000100800 */
[----:B------:R-:W5:Y:S01]  /*1eef0*/  LDL.LU R23, [R1+0x58] ;  /* 0x0000580001177983 */ /* 0x000f620000300800 */
[----:B0-----:R-:W-:-:S03]  /*1ef00*/  LEA.HI.X.SX32 R10, R24, R4, 0x1, P5 ;  /* 0x00000004180a7211 */ /* 0x001fc600028f0eff */
[----:B------:R0:W-:Y:S01]  /*1ef10*/  STL [R1+0x1984], R9 ;  /* 0x0019840901007387 */ /* 0x0001e20000100800 */
[----:B------:R-:W-:-:S05]  /*1ef20*/  LEA R8, P4, R3, R16, 0x1 ;  /* 0x0000001003087211 */ /* 0x000fca00078808ff */
[----:B------:R1:W-:Y:S04]  /*1ef30*/  STL [R1+0x19c0], R8 ;  /* 0x0019c00801007387 */ /* 0x0003e80000100800 */
[----:B------:R-:W-:Y:S04]  /*1ef40*/  STL [R1+0x198c], R10 ;  /* 0x00198c0a01007387 */ /* 0x000fe80000100800 */
[----:B------:R-:W5:Y:S01]  /*1ef50*/  LDL.LU R24, [R1+0x54] ;  /* 0x0000540001187983 */ /* 0x000f620000300800 */
[----:B0-----:R-:W-:Y:S02]  /*1ef60*/  LEA R9, P5, R14, R16, 0x1 ;  /* 0x000000100e097211 */ /* 0x001fe400078a08ff */
[----:B-1----:R-:W-:-:S03]  /*1ef70*/  LEA.HI.X.SX32 R8, R25, R4, 0x1, P6 ;  /* 0x0000000419087211 */ /* 0x002fc600030f0eff */
[----:B------:R0:W-:Y:S04]  /*1ef80*/  STL [R1+0x19c8], R9 ;  /* 0x0019c80901007387 */ /* 0x0001e80000100800 */
[----:B------:R1:W-:Y:S01]  /*1ef90*/  STL [R1+0x1994], R8 ;  /* 0x0019940801007387 */ /* 0x0003e20000100800 */
[----:B0-----:R-:W-:Y:S02]  /*1efa0*/  LEA.HI.X.SX32 R9, R26, R4, 0x1, P0 ;  /* 0x000000041a097211 */ /* 0x001fe400000f0eff */
[----:B------:R-:W-:-:S05]  /*1efb0*/  LEA R10, P6, R7, R16, 0x1 ;  /* 0x00000010070a7211 */ /* 0x000fca00078c08ff */
[----:B------:R-:W-:Y:S04]  /*1efc0*/  STL [R1+0x19d0], R10 ;  /* 0x0019d00a01007387 */ /* 0x000fe80000100800 */
[----:B------:R-:W5:Y:S04]  /*1efd0*/  LDL.LU R25, [R1+0x50] ;  /* 0x0000500001197983 */ /* 0x000f680000300800 */
[----:B------:R0:W-:Y:S01]  /*1efe0*/  STL [R1+0x199c], R9 ;  /* 0x00199c0901007387 */ /* 0x0001e20000100800 */
[----:B-1----:R-:W-:Y:S02]  /*1eff0*/  LEA R8, P0, R6, R16, 0x1 ;  /* 0x0000001006087211 */ /* 0x002fe400078008ff */
[----:B0-----:R-:W-:-:S03]  /*1f000*/  LEA.HI.X.SX32 R9, R27, R4, 0x1, P1 ;  /* 0x000000041b097211 */ /* 0x001fc600008f0eff */
[----:B------:R0:W-:Y:S01]  /*1f010*/  STL [R1+0x19d8], R8 ;  /* 0x0019d80801007387 */ /* 0x0001e20000100800 */
[----:B------:R-:W-:-:S03]  /*1f020*/  LEA.HI.X.SX32 R0, R0, R4, 0x1, P2 ;  /* 0x0000000400007211 */ /* 0x000fc600010f0eff */
[----:B------:R-:W-:Y:S04]  /*1f030*/  STL [R1+0x19a4], R9 ;  /* 0x0019a40901007387 */ /* 0x000fe80000100800 */
[----:B------:R-:W5:Y:S01]  /*1f040*/  LDL.LU R26, [R1+0x4c] ;  /* 0x00004c00011a7983 */ /* 0x000f620000300800 */
[----:B0-----:R-:W-:-:S05]  /*1f050*/  LEA R8, P1, R5, R16, 0x1 ;  /* 0x0000001005087211 */ /* 0x001fca00078208ff */
[----:B------:R0:W-:Y:S01]  /*1f060*/  STL [R1+0x19e0], R8 ;  /* 0x0019e00801007387 */ /* 0x0001e20000100800 */
[----:B------:R-:W-:-:S03]  /*1f070*/  LEA.HI.X.SX32 R2, R2, R4, 0x1, P3 ;  /* 0x0000000402027211 */ /* 0x000fc600018f0eff */
[----:B------:R-:W-:Y:S01]  /*1f080*/  STL [R1+0x19ac], R0 ;  /* 0x0019ac0001007387 */ /* 0x000fe20000100800 */
[----:B0-----:R-:W-:-:S05]  /*1f090*/  LEA R8, P2, R15, R16, 0x1 ;  /* 0x000000100f087211 */ /* 0x001fca00078408ff */
[----:B------:R-:W-:Y:S04]  /*1f0a0*/  STL [R1+0x19e8], R8 ;  /* 0x0019e80801007387 */ /* 0x000fe80000100800 */
[----:B------:R-:W5:Y:S04]  /*1f0b0*/  LDL.LU R27, [R1+0x48] ;  /* 0x00004800011b7983 */ /* 0x000f680000300800 */
[----:B------:R0:W-:Y:S02]  /*1f0c0*/  STL [R1+0x19b4], R2 ;  /* 0x0019b40201007387 */ /* 0x0001e40000100800 */
[----:B0-----:R-:W-:-:S02]  /*1f0d0*/  LEA.HI.X.SX32 R2, R3, R4, 0x1, P4 ;  /* 0x0000000403027211 */ /* 0x001fc400020f0eff */
[----:B------:R-:W-:Y:S02]  /*1f0e0*/  LEA.HI.X.SX32 R8, R14, R4, 0x1, P5 ;  /* 0x000000040e087211 */ /* 0x000fe400028f0eff */
[----:B--2---:R-:W-:-:S05]  /*1f0f0*/  LEA R0, P3, R18, R16, 0x1 ;  /* 0x0000001012007211 */ /* 0x004fca00078608ff */
[----:B------:R0:W-:Y:S04]  /*1f100*/  STL [R1+0x19f0], R0 ;  /* 0x0019f00001007387 */ /* 0x0001e80000100800 */
[----:B0-----:R-:W2:Y:S01]  /*1f110*/  LDL.LU R0, [R1+0x44] ;  /* 0x0000440001007983 */ /* 0x001ea20000300800 */
[----:B---3--:R-:W-:-:S03]  /*1f120*/  LEA R3, P4, R20, R16, 0x1 ;  /* 0x0000001014037211 */ /* 0x008fc600078808ff */
[----:B------:R0:W-:Y:S04]  /*1f130*/  STL [R1+0x19bc], R2 ;  /* 0x0019bc0201007387 */ /* 0x0001e80000100800 */
[----:B0-----:R-:W3:Y:S04]  /*1f140*/  LDL.LU R2, [R1+0x40] ;  /* 0x0000400001027983 */ /* 0x001ee80000300800 */
[----:B------:R0:W-:Y:S04]  /*1f150*/  STL [R1+0x19f8], R3 ;  /* 0x0019f80301007387 */ /* 0x0001e80000100800 */
[----:B0-----:R-:W3:Y:S04]  /*1f160*/  LDL.LU R3, [R1+0x3c] ;  /* 0x00003c0001037983 */ /* 0x001ee80000300800 */
[----:B------:R0:W-:Y:S04]  /*1f170*/  STL [R1+0x19c4], R8 ;  /* 0x0019c40801007387 */ /* 0x0001e80000100800 */
[----:B------:R-:W3:Y:S01]  /*1f180*/  LDL.LU R14, [R1+0x38] ;  /* 0x00003800010e7983 */ /* 0x000ee20000300800 */
[----:B----4-:R-:W-:-:S05]  /*1f190*/  LEA R9, P5, R21, R16, 0x1 ;  /* 0x0000001015097211 */ /* 0x010fca00078a08ff */
[----:B------:R-:W-:Y:S01]  /*1f1a0*/  STL [R1+0x1a00], R9 ;  /* 0x001a000901007387 */ /* 0x000fe20000100800 */
[----:B0-----:R-:W-:-:S03]  /*1f1b0*/  LEA.HI.X.SX32 R8, R7, R4, 0x1, P6 ;  /* 0x0000000407087211 */ /* 0x001fc600030f0eff */
[----:B------:R-:W4:Y:S04]  /*1f1c0*/  LDL.LU R13, [R1+0x34] ;  /* 0x00003400010d7983 */ /* 0x000f280000300800 */
[----:B------:R-:W-:Y:S04]  /*1f1d0*/  STL [R1+0x19cc], R8 ;  /* 0x0019cc0801007387 */ /* 0x000fe80000100800 */
[----:B------:R-:W4:Y:S01]  /*1f1e0*/  LDL.LU R12, [R1+0x30] ;  /* 0x00003000010c7983 */ /* 0x000f220000300800 */
[----:B-----5:R-:W-:Y:S02]  /*1f1f0*/  LEA R7, P6, R22, R16, 0x1 ;  /* 0x0000001016077211 */ /* 0x020fe400078c08ff */
[----:B------:R-:W-:-:S03]  /*1f200*/  LEA.HI.X.SX32 R6, R6, R4, 0x1, P0 ;  /* 0x0000000406067211 */ /* 0x000fc600000f0eff */
[----:B------:R-:W-:Y:S04]  /*1f210*/  STL [R1+0x1a08], R7 ;  /* 0x001a080701007387 */ /* 0x000fe80000100800 */
[----:B------:R-:W5:Y:S04]  /*1f220*/  LDL.LU R11, [R1+0x2c] ;  /* 0x00002c00010b7983 */ /* 0x000f680000300800 */
[----:B------:R0:W-:Y:S04]  /*1f230*/  STL [R1+0x19d4], R6 ;  /* 0x0019d40601007387 */ /* 0x0001e80000100800 */
[----:B------:R-:W4:Y:S01]  /*1f240*/  LDL.LU R10, [R1+0x28] ;  /* 0x00002800010a7983 */ /* 0x000f220000300800 */
[----:B0-----:R-:W-:-:S02]  /*1f250*/  LEA.HI.X.SX32 R6, R5, R4, 0x1, P1 ;  /* 0x0000000405067211 */ /* 0x001fc400008f0eff */
[----:B------:R-:W-:-:S05]  /*1f260*/  LEA R7, P0, R23, R16, 0x1 ;  /* 0x0000001017077211 */ /* 0x000fca00078008ff */
[----:B------:R0:W-:Y:S04]  /*1f270*/  STL [R1+0x1a10], R7 ;  /* 0x001a100701007387 */ /* 0x0001e80000100800 */
[----:B------:R-:W4:Y:S04]  /*1f280*/  LDL.LU R9, [R1+0x24] ;  /* 0x0000240001097983 */ /* 0x000f280000300800 */
[----:B------:R1:W-:Y:S04]  /*1f290*/  STL [R1+0x19dc], R6 ;  /* 0x0019dc0601007387 */ /* 0x0003e80000100800 */
[----:B------:R-:W5:Y:S01]  /*1f2a0*/  LDL.LU R8, [R1+0x20] ;  /* 0x0000200001087983 */ /* 0x000f620000300800 */
[----:B------:R-:W-:-:S05]  /*1f2b0*/  LEA R5, P1, R24, R16, 0x1 ;  /* 0x0000001018057211 */ /* 0x000fca00078208ff */
[----:B------:R-:W-:Y:S04]  /*1f2c0*/  STL [R1+0x1a18], R5 ;  /* 0x001a180501007387 */ /* 0x000fe80000100800 */
[----:B0-----:R-:W5:Y:S01]  /*1f2d0*/  LDL.LU R7, [R1+0x1c] ;  /* 0x00001c0001077983 */ /* 0x001f620000300800 */
[-C--:B-1----:R-:W-:Y:S02]  /*1f2e0*/  LEA.HI.X.SX32 R6, R15, R4.reuse, 0x1, P2 ;  /* 0x000000040f067211 */ /* 0x082fe400010f0eff */
[----:B------:R-:W-:-:S03]  /*1f2f0*/  LEA.HI.X.SX32 R15, R18, R4, 0x1, P3 ;  /* 0x00000004120f7211 */ /* 0x000fc600018f0eff */
[----:B------:R0:W-:Y:S01]  /*1f300*/  STL [R1+0x19e4], R6 ;  /* 0x0019e40601007387 */ /* 0x0001e20000100800 */
[----:B------:R-:W-:-:S03]  /*1f310*/  LEA.HI.X.SX32 R20, R20, R4, 0x1, P4 ;  /* 0x0000000414147211 */ /* 0x000fc600020f0eff */
[----:B0-----:R-:W5:Y:S01]  /*1f320*/  LDL.LU R6, [R1+0x18] ;  /* 0x0000180001067983 */ /* 0x001f620000300800 */
[----:B------:R-:W-:-:S05]  /*1f330*/  LEA R5, P2, R25, R16, 0x1 ;  /* 0x0000001019057211 */ /* 0x000fca00078408ff */
[----:B------:R0:W-:Y:S01]  /*1f340*/  STL [R1+0x1a20], R5 ;  /* 0x001a200501007387 */ /* 0x0001e20000100800 */
[----:B------:R-:W-:-:S03]  /*1f350*/  LEA.HI.X.SX32 R21, R21, R4, 0x1, P5 ;  /* 0x0000000415157211 */ /* 0x000fc600028f0eff */
[----:B0-----:R-:W5:Y:S04]  /*1f360*/  LDL.LU R5, [R1+0x10] ;  /* 0x0000100001057983 */ /* 0x001f680000300800 */
[----:B------:R0:W-:Y:S01]  /*1f370*/  STL [R1+0x19ec], R15 ;  /* 0x0019ec0f01007387 */ /* 0x0001e20000100800 */
[----:B------:R-:W-:-:S03]  /*1f380*/  LEA R18, P3, R26, R16, 0x1 ;  /* 0x000000101a127211 */ /* 0x000fc600078608ff */
[----:B0-----:R-:W5:Y:S04]  /*1f390*/  LDL.LU R15, [R1+0x8] ;  /* 0x00000800010f7983 */ /* 0x001f680000300800 */
[----:B------:R0:W-:Y:S04]  /*1f3a0*/  STL [R1+0x1a28], R18 ;  /* 0x001a281201007387 */ /* 0x0001e80000100800 */
[----:B0-----:R-:W5:Y:S04]  /*1f3b0*/  LDL.LU R18, [R1+0x3a0] ;  /* 0x0003a00001127983 */ /* 0x001f680000300800 */
[----:B------:R0:W-:Y:S02]  /*1f3c0*/  STL [R1+0x19f4], R20 ;  /* 0x0019f41401007387 */ /* 0x0001e40000100800 */
[----:B0-----:R-:W-:-:S05]  /*1f3d0*/  LEA R20, P4, R27, R16, 0x1 ;  /* 0x000000101b147211 */ /* 0x001fca00078808ff */
[----:B------:R0:W-:Y:S01]  /*1f3e0*/  STL [R1+0x1a30], R20 ;  /* 0x001a301401007387 */ /* 0x0001e20000100800 */
[----:B------:R-:W-:-:S03]  /*1f3f0*/  LEA.HI.X.SX32 R22, R22, R4, 0x1, P6 ;  /* 0x0000000416167211 */ /* 0x000fc600030f0eff */
[----:B0-----:R-:W5:Y:S04]  /*1f400*/  LDL.LU R20, [R1+0x1fd0] ;  /* 0x001fd00001147983 */ /* 0x001f680000300800 */
[----:B------:R2:W-:Y:S01]  /*1f410*/  STL [R1+0x19fc], R21 ;  /* 0x0019fc1501007387 */ /* 0x0005e20000100800 */
[-C--:B------:R-:W-:Y:S02]  /*1f420*/  LEA.HI.X.SX32 R23, R23, R4.reuse, 0x1, P0 ;  /* 0x0000000417177211 */ /* 0x080fe400000f0eff */
[-C--:B------:R-:W-:Y:S02]  /*1f430*/  LEA.HI.X.SX32 R24, R24, R4.reuse, 0x1, P1 ;  /* 0x0000000418187211 */ /* 0x080fe400008f0eff */
[-C--:B------:R-:W-:Y:S02]  /*1f440*/  LEA.HI.X.SX32 R25, R25, R4.reuse, 0x1, P2 ;  /* 0x0000000419197211 */ /* 0x080fe400010f0eff */
[----:B------:R-:W-:-:S02]  /*1f450*/  LEA.HI.X.SX32 R26, R26, R4, 0x1, P3 ;  /* 0x000000041a1a7211 */ /* 0x000fc400018f0eff */
[----:B------:R-:W-:Y:S02]  /*1f460*/  LEA.HI.X.SX32 R27, R27, R4, 0x1, P4 ;  /* 0x000000041b1b7211 */ /* 0x000fe400020f0eff */
[----:B--2---:R-:W-:-:S05]  /*1f470*/  LEA R21, P5, R0, R16, 0x1 ;  /* 0x0000001000157211 */ /* 0x004fca00078a08ff */
[----:B------:R0:W-:Y:S04]  /*1f480*/  STL [R1+0x1a38], R21 ;  /* 0x001a381501007387 */ /* 0x0001e80000100800 */
[----:B0-----:R-:W2:Y:S04]  /*1f490*/  LDL.LU R21, [R1+0x1fcc] ;  /* 0x001fcc0001157983 */ /* 0x001ea80000300800 */
[----:B------:R3:W-:Y:S02]  /*1f4a0*/  STL [R1+0x1a04], R22 ;  /* 0x001a041601007387 */ /* 0x0007e40000100800 */
[----:B---3--:R-:W-:-:S05]  /*1f4b0*/  LEA R22, P6, R2, R16, 0x1 ;  /* 0x0000001002167211 */ /* 0x008fca00078c08ff */
[----:B------:R0:W-:Y:S04]  /*1f4c0*/  STL [R1+0x1a40], R22 ;  /* 0x001a401601007387 */ /* 0x0001e80000100800 */
[----:B0-----:R-:W3:Y:S04]  /*1f4d0*/  LDL.LU R22, [R1+0x1fc8] ;  /* 0x001fc80001167983 */ /* 0x001ee80000300800 */
[----:B------:R0:W-:Y:S02]  /*1f4e0*/  STL [R1+0x1a0c], R23 ;  /* 0x001a0c1701007387 */ /* 0x0001e40000100800 */
[----:B0-----:R-:W-:-:S05]  /*1f4f0*/  LEA R23, P0, R3, R16, 0x1 ;  /* 0x0000001003177211 */ /* 0x001fca00078008ff */
[----:B------:R0:W-:Y:S04]  /*1f500*/  STL [R1+0x1a48], R23 ;  /* 0x001a481701007387 */ /* 0x0001e80000100800 */
[----:B0-----:R-:W2:Y:S04]  /*1f510*/  LDL.LU R23, [R1+0x1fc4] ;  /* 0x001fc40001177983 */ /* 0x001ea80000300800 */
[----:B------:R0:W-:Y:S02]  /*1f520*/  STL [R1+0x1a14], R24 ;  /* 0x001a141801007387 */ /* 0x0001e40000100800 */
[----:B0-----:R-:W-:-:S05]  /*1f530*/  LEA R24, P1, R14, R16, 0x1 ;  /* 0x000000100e187211 */ /* 0x001fca00078208ff */
[----:B------:R0:W-:Y:S04]  /*1f540*/  STL [R1+0x1a50], R24 ;  /* 0x001a501801007387 */ /* 0x0001e80000100800 */
[----:B0-----:R-:W2:Y:S04]  /*1f550*/  LDL.LU R24, [R1+0x1fc0] ;  /* 0x001fc00001187983 */ /* 0x001ea80000300800 */
[----:B------:R4:W-:Y:S02]  /*1f560*/  STL [R1+0x1a1c], R25 ;  /* 0x001a1c1901007387 */ /* 0x0009e40000100800 */
[----:B----4-:R-:W-:-:S05]  /*1f570*/  LEA R25, P2, R13, R16, 0x1 ;  /* 0x000000100d197211 */ /* 0x010fca00078408ff */
[----:B------:R0:W-:Y:S04]  /*1f580*/  STL [R1+0x1a58], R25 ;  /* 0x001a581901007387 */ /* 0x0001e80000100800 */
[----:B0-----:R-:W4:Y:S04]  /*1f590*/  LDL.LU R25, [R1+0x1fbc] ;  /* 0x001fbc0001197983 */ /* 0x001f280000300800 */
[----:B------:R0:W-:Y:S02]  /*1f5a0*/  STL [R1+0x1a24], R26 ;  /* 0x001a241a01007387 */ /* 0x0001e40000100800 */
[----:B0-----:R-:W-:-:S05]  /*1f5b0*/  LEA R26, P3, R12, R16, 0x1 ;  /* 0x000000100c1a7211 */ /* 0x001fca00078608ff */
[----:B------:R0:W-:Y:S01]  /*1f5c0*/  STL [R1+0x1a60], R26 ;  /* 0x001a601a01007387 */ /* 0x0001e20000100800 */
[----:B------:R-:W-:-:S03]  /*1f5d0*/  LEA.HI.X.SX32 R0, R0, R4, 0x1, P5 ;  /* 0x0000000400007211 */ /* 0x000fc600028f0eff */
[----:B0-----:R-:W2:Y:S04]  /*1f5e0*/  LDL.LU R26, [R1+0x1fb8] ;  /* 0x001fb800011a7983 */ /* 0x001ea80000300800 */
[----:B------:R5:W-:Y:S02]  /*1f5f0*/  STL [R1+0x1a2c], R27 ;  /* 0x001a2c1b01007387 */ /* 0x000be40000100800 */
[----:B-----5:R-:W-:-:S05]  /*1f600*/  LEA R27, P4, R11, R16, 0x1 ;  /* 0x000000100b1b7211 */ /* 0x020fca00078808ff */
[----:B------:R0:W-:Y:S01]  /*1f610*/  STL [R1+0x1a68], R27 ;  /* 0x001a681b01007387 */ /* 0x0001e20000100800 */
[----:B------:R-:W-:-:S03]  /*1f620*/  LEA.HI.X.SX32 R2, R2, R4, 0x1, P6 ;  /* 0x0000000402027211 */ /* 0x000fc600030f0eff */
[----:B0-----:R-:W5:Y:S04]  /*1f630*/  LDL.LU R27, [R1+0x1fb4] ;  /* 0x001fb400011b7983 */ /* 0x001f680000300800 */
[----:B------:R0:W-:Y:S02]  /*1f640*/  STL [R1+0x1a34], R0 ;  /* 0x001a340001007387 */ /* 0x0001e40000100800 */
[----:B0-----:R-:W-:-:S05]  /*1f650*/  LEA R0, P5, R10, R16, 0x1 ;  /* 0x000000100a007211 */ /* 0x001fca00078a08ff */
[----:B------:R0:W-:Y:S01]  /*1f660*/  STL [R1+0x1a70], R0 ;  /* 0x001a700001007387 */ /* 0x0001e20000100800 */
[----:B------:R-:W-:-:S03]  /*1f670*/  LEA.HI.X.SX32 R3, R3, R4, 0x1, P0 ;  /* 0x0000000403037211 */ /* 0x000fc600000f0eff */
[----:B0-----:R-:W2:Y:S04]  /*1f680*/  LDL.LU R0, [R1+0x1fb0] ;  /* 0x001fb00001007983 */ /* 0x001ea80000300800 */
[----:B------:R0:W-:Y:S02]  /*1f690*/  STL [R1+0x1a3c], R2 ;  /* 0x001a3c0201007387 */ /* 0x0001e40000100800 */
[----:B0-----:R-:W-:-:S05]  /*1f6a0*/  LEA R2, P6, R9, R16, 0x1 ;  /* 0x0000001009027211 */ /* 0x001fca00078c08ff */
[----:B------:R0:W-:Y:S01]  /*1f6b0*/  STL [R1+0x1a78], R2 ;  /* 0x001a780201007387 */ /* 0x0001e20000100800 */
[----:B------:R-:W-:-:S03]  /*1f6c0*/  LEA.HI.X.SX32 R14, R14, R4, 0x1, P1 ;  /* 0x000000040e0e7211 */ /* 0x000fc600008f0eff */
[----:B0-----:R-:W2:Y:S04]  /*1f6d0*/  LDL.LU R2, [R1+0x1fac] ;  /* 0x001fac0001027983 */ /* 0x001ea80000300800 */
[----:B------:R0:W-:Y:S02]  /*1f6e0*/  STL [R1+0x1a44], R3 ;  /* 0x001a440301007387 */ /* 0x0001e40000100800 */
[----:B0-----:R-:W-:-:S05]  /*1f6f0*/  LEA R3, P0, R8, R16, 0x1 ;  /* 0x0000001008037211 */ /* 0x001fca00078008ff */
[----:B------:R0:W-:Y:S04]  /*1f700*/  STL [R1+0x1a80], R3 ;  /* 0x001a800301007387 */ /* 0x0001e80000100800 */
[----:B0-----:R-:W2:Y:S04]  /*1f710*/  LDL.LU R3, [R1+0x1fa8] ;  /* 0x001fa80001037983 */ /* 0x001ea80000300800 */
[----:B------:R0:W-:Y:S02]  /*1f720*/  STL [R1+0x1a4c], R14 ;  /* 0x001a4c0e01007387 */ /* 0x0001e40000100800 */
[----:B0-----:R-:W-:-:S05]  /*1f730*/  LEA R14, P1, R7, R16, 0x1 ;  /* 0x00000010070e7211 */ /* 0x001fca00078208ff */
[----:B------:R0:W-:Y:S04]  /*1f740*/  STL [R1+0x1a88], R14 ;  /* 0x001a880e01007387 */ /* 0x0001e80000100800 */
[----:B0-----:R-:W2:Y:S01]  /*1f750*/  LDL.LU R14, [R1+0x1fa4] ;  /* 0x001fa400010e7983 */ /* 0x001ea20000300800 */
[----:B------:R-:W-:-:S05]  /*1f760*/  LEA.HI.X.SX32 R13, R13, R4, 0x1, P2 ;  /* 0x000000040d0d7211 */ /* 0x000fca00010f0eff */
[----:B------:R0:W-:Y:S01]  /*1f770*/  STL [R1+0x1a54], R13 ;  /* 0x001a540d01007387 */ /* 0x0001e20000100800 */
[----:B------:R-:W-:Y:S02]  /*1f780*/  LEA.HI.X.SX32 R11, R11, R4, 0x1, P4 ;  /* 0x000000040b0b7211 */ /* 0x000fe400020f0eff */
[----:B0-----:R-:W-:-:S05]  /*1f790*/  LEA R13, P2, R6, R16, 0x1 ;  /* 0x00000010060d7211 */ /* 0x001fca00078408ff */
[----:B------:R0:W-:Y:S02]  /*1f7a0*/  STL [R1+0x1a90], R13 ;  /* 0x001a900d01007387 */ /* 0x0001e40000100800 */
[----:B0-----:R-:W-:Y:S02]  /*1f7b0*/  LEA.HI.X.SX32 R13, R12, R4, 0x1, P3 ;  /* 0x000000040c0d7211 */ /* 0x001fe400018f0eff */
[----:B------:R-:W-:-:S03]  /*1f7c0*/  LEA R12, P3, R5, R16, 0x1 ;  /* 0x00000010050c7211 */ /* 0x000fc600078608ff */
[----:B------:R0:W-:Y:S04]  /*1f7d0*/  STL [R1+0x1a5c], R13 ;  /* 0x001a5c0d01007387 */ /* 0x0001e80000100800 */
[----:B------:R1:W-:Y:S04]  /*1f7e0*/  STL [R1+0x1a98], R12 ;  /* 0x001a980c01007387 */ /* 0x0003e80000100800 */
[----:B------:R3:W-:Y:S01]  /*1f7f0*/  STL [R1+0x1a64], R11 ;  /* 0x001a640b01007387 */ /* 0x0007e20000100800 */
[----:B0-----:R-:W-:Y:S02]  /*1f800*/  LEA R13, P4, R15, R16, 0x1 ;  /* 0x000000100f0d7211 */ /* 0x001fe400078808ff */
[----:B-1----:R-:W-:-:S02]  /*1f810*/  LEA.HI.X.SX32 R12, R10, R4, 0x1, P5 ;  /* 0x000000040a0c7211 */ /* 0x002fc400028f0eff */
[----:B------:R-:W-:Y:S02]  /*1f820*/  LEA.HI.X.SX32 R10, R9, R4, 0x1, P6 ;  /* 0x00000004090a7211 */ /* 0x000fe400030f0eff */
[----:B---3--:R-:W-:Y:S01]  /*1f830*/  LEA R11, P5, R18, R16, 0x1 ;  /* 0x00000010120b7211 */ /* 0x008fe200078a08ff */
[----:B------:R-:W-:Y:S01]  /*1f840*/  STL [R1+0x1aa0], R13 ;  /* 0x001aa00d01007387 */ /* 0x000fe20000100800 */
[----:B------:R-:W-:-:S03]  /*1f850*/  LEA.HI.X.SX32 R8, R8, R4, 0x1, P0 ;  /* 0x0000000408087211 */ /* 0x000fc600000f0eff */
[----:B------:R-:W-:Y:S04]  /*1f860*/  STL [R1+0x1a6c], R12 ;  /* 0x001a6c0c01007387 */ /* 0x000fe80000100800 */
[----:B------:R-:W-:Y:S04]  /*1f870*/  STL [R1+0x1aa8], R11 ;  /* 0x001aa80b01007387 */ /* 0x000fe80000100800 */
[----:B------:R-:W-:Y:S01]  /*1f880*/  STL [R1+0x1a74], R10 ;  /* 0x001a740a01007387 */ /* 0x000fe20000100800 */
[----:B--2---:R-:W-:-:S05]  /*1f890*/  LEA R9, P6, R14, R16, 0x1 ;  /* 0x000000100e097211 */ /* 0x004fca00078c08ff */
[----:B------:R-:W-:Y:S04]  /*1f8a0*/  STL [R1+0x1ab0], R9 ;  /* 0x001ab00901007387 */ /* 0x000fe80000100800 */
[----:B------:R0:W-:Y:S04]  /*1f8b0*/  STL [R1+0x1a7c], R8 ;  /* 0x001a7c0801007387 */ /* 0x0001e80000100800 */
[----:B0-----:R-:W2:Y:S01]  /*1f8c0*/  LDL.64 R8, [R1+0xf60] ;  /* 0x000f600001087983 */ /* 0x001ea20000100a00 */
[----:B------:R-:W-:Y:S02]  /*1f8d0*/  LEA R10, P0, R3, R16, 0x1 ;  /* 0x00000010030a7211 */ /* 0x000fe400078008ff */
[----:B------:R-:W-:-:S03]  /*1f8e0*/  LEA.HI.X.SX32 R7, R7, R4, 0x1, P1 ;  /* 0x0000000407077211 */ /* 0x000fc600008f0eff */
[----:B------:R0:W-:Y:S01]  /*1f8f0*/  STL [R1+0x1ab8], R10 ;  /* 0x001ab80a01007387 */ /* 0x0001e20000100800 */
[----:B------:R-:W-:-:S03]  /*1f900*/  LEA.HI.X.SX32 R5, R5, R4, 0x1, P3 ;  /* 0x0000000405057211 */ /* 0x000fc600018f0eff */
[----:B------:R1:W-:Y:S01]  /*1f910*/  STL [R1+0x1a84], R7 ;  /* 0x001a840701007387 */ /* 0x0003e20000100800 */
[----:B0-----:R-:W-:Y:S02]  /*1f920*/  LEA R10, P1, R2, R16, 0x1 ;  /* 0x00000010020a7211 */ /* 0x001fe400078208ff */
[----:B-1----:R-:W-:Y:S02]  /*1f930*/  LEA.HI.X.SX32 R7, R6, R4, 0x1, P2 ;  /* 0x0000000406077211 */ /* 0x002fe400010f0eff */
[-C--:B------:R-:W-:Y:S01]  /*1f940*/  LEA R6, P2, R0, R16.reuse, 0x1 ;  /* 0x0000001000067211 */ /* 0x080fe200078408ff */
[----:B------:R-:W-:Y:S04]  /*1f950*/  STL [R1+0x1ac0], R10 ;  /* 0x001ac00a01007387 */ /* 0x000fe80000100800 */
[----:B------:R5:W-:Y:S04]  /*1f960*/  STL [R1+0x1a8c], R7 ;  /* 0x001a8c0701007387 */ /* 0x000be80000100800 */
[----:B------:R0:W-:Y:S04]  /*1f970*/  STL [R1+0x1ac8], R6 ;  /* 0x001ac80601007387 */ /* 0x0001e80000100800 */
[----:B------:R1:W-:Y:S01]  /*1f980*/  STL [R1+0x1a94], R5 ;  /* 0x001a940501007387 */ /* 0x0003e20000100800 */
[----:B-----5:R-:W-:-:S02]  /*1f990*/  LEA R7, P3, R27, R16, 0x1 ;  /* 0x000000101b077211 */ /* 0x020fc400078608ff */
[----:B0-----:R-:W-:-:S03]  /*1f9a0*/  LEA.HI.X.SX32 R6, R15, R4, 0x1, P4 ;  /* 0x000000040f067211 */ /* 0x001fc600020f0eff */
[----:B------:R0:W-:Y:S01]  /*1f9b0*/  STL [R1+0x1ad0], R7 ;  /* 0x001ad00701007387 */ /* 0x0001e20000100800 */
[----:B-1----:R-:W-:-:S03]  /*1f9c0*/  LEA R5, P4, R26, R16, 0x1 ;  /* 0x000000101a057211 */ /* 0x002fc600078808ff */
[----:B------:R4:W-:Y:S04]  /*1f9d0*/  STL [R1+0x1a9c], R6 ;  /* 0x001a9c0601007387 */ /* 0x0009e80000100800 */
[----:B------:R1:W-:Y:S01]  /*1f9e0*/  STL [R1+0x1ad8], R5 ;  /* 0x001ad80501007387 */ /* 0x0003e20000100800 */
[----:B0-----:R-:W-:Y:S02]  /*1f9f0*/  LEA.HI.X.SX32 R7, R18, R4, 0x1, P5 ;  /* 0x0000000412077211 */ /* 0x001fe400028f0eff */
[----:B----4-:R-:W-:-:S03]  /*1fa00*/  LEA R6, P5, R25, R16, 0x1 ;  /* 0x0000001019067211 */ /* 0x010fc600078a08ff */
[----:B------:R0:W-:Y:S01]  /*1fa10*/  STL [R1+0x1aa4], R7 ;  /* 0x001aa40701007387 */ /* 0x0001e20000100800 */
[----:B-1----:R-:W-:-:S03]  /*1fa20*/  LEA.HI.X.SX32 R5, R14, R4, 0x1, P6 ;  /* 0x000000040e057211 */ /* 0x002fc600030f0eff */
[----:B------:R1:W-:Y:S04]  /*1fa30*/  STL [R1+0x1ae0], R6 ;  /* 0x001ae00601007387 */ /* 0x0003e80000100800 */
[----:B------:R3:W-:Y:S01]  /*1fa40*/  STL [R1+0x1aac], R5 ;  /* 0x001aac0501007387 */ /* 0x0007e20000100800 */
[----:B0-----:R-:W-:Y:S02]  /*1fa50*/  LEA R7, P6, R24, R16, 0x1 ;  /* 0x0000001018077211 */ /* 0x001fe400078c08ff */
[-C--:B-1----:R-:W-:Y:S02]  /*1fa60*/  LEA.HI.X.SX32 R6, R3, R4.reuse, 0x1, P0 ;  /* 0x0000000403067211 */ /* 0x082fe400000f0eff */
[----:B------:R-:W-:Y:S02]  /*1fa70*/  LEA.HI.X.SX32 R3, R2, R4, 0x1, P1 ;  /* 0x0000000402037211 */ /* 0x000fe400008f0eff */
[-C--:B---3--:R-:W-:Y:S01]  /*1fa80*/  LEA R5, P0, R23, R16.reuse, 0x1 ;  /* 0x0000001017057211 */ /* 0x088fe200078008ff */
[----:B------:R-:W-:Y:S01]  /*1fa90*/  STL [R1+0x1ae4], R7 ;  /* 0x001ae40701007387 */ /* 0x000fe20000100800 */
[----:B------:R-:W-:Y:S01]  /*1faa0*/  LEA R2, P1, R22, R16, 0x1 ;  /* 0x0000001016027211 */ /* 0x000fe200078208ff */
[----:B------:R-:W-:Y:S01]  /*1fab0*/  IMAD R19, R19, c[0x0][0x190], RZ ;  /* 0x0000640013137a24 */ /* 0x000fe200078e02ff */
[----:B------:R-:W-:Y:S01]  /*1fac0*/  LEA.HI.X.SX32 R0, R0, R4, 0x1, P2 ;  /* 0x0000000400007211 */ /* 0x000fe200010f0eff */
[----:B------:R-:W-:Y:S04]  /*1fad0*/  STL [R1+0x1ab4], R6 ;  /* 0x001ab40601007387 */ /* 0x000fe80000100800 */
[----:B------:R-:W-:Y:S04]  /*1fae0*/  STL [R1+0x1ae8], R5 ;  /* 0x001ae80501007387 */ /* 0x000fe80000100800 */
[----:B------:R0:W-:Y:S04]  /*1faf0*/  STL [R1+0x1abc], R3 ;  /* 0x001abc0301007387 */ /* 0x0001e80000100800 */
[----:B------:R1:W-:Y:S04]  /*1fb00*/  STL [R1+0x1aec], R2 ;  /* 0x001aec0201007387 */ /* 0x0003e80000100800 */
[----:B------:R3:W-:Y:S01]  /*1fb10*/  STL [R1+0x1ac4], R0 ;  /* 0x001ac40001007387 */ /* 0x0007e20000100800 */
[----:B0-----:R-:W-:-:S02]  /*1fb20*/  LEA R3, P2, R20, R16, 0x1 ;  /* 0x0000001014037211 */ /* 0x001fc400078408ff */
[----:B-1----:R-:W-:-:S03]  /*1fb30*/  LEA.HI.X.SX32 R2, R27, R4, 0x1, P3 ;  /* 0x000000041b027211 */ /* 0x002fc600018f0eff */
[----:B------:R0:W-:Y:S01]  /*1fb40*/  STL [R1+0x1af0], R3 ;  /* 0x001af00301007387 */ /* 0x0001e20000100800 */
[----:B---3--:R-:W-:-:S03]  /*1fb50*/  LEA R0, P3, R19, R16, 0x1 ;  /* 0x0000001013007211 */ /* 0x008fc600078608ff */
[----:B------:R1:W-:Y:S01]  /*1fb60*/  STL [R1+0x1acc], R2 ;  /* 0x001acc0201007387 */ /* 0x0003e20000100800 */
[----:B------:R-:W-:-:S03]  /*1fb70*/  IMAD R17, R17, c[0x0][0x190], RZ ;  /* 0x0000640011117a24 */ /* 0x000fc600078e02ff */
[----:B------:R3:W-:Y:S01]  /*1fb80*/  STL [R1+0x1af4], R0 ;  /* 0x001af40001007387 */ /* 0x0007e20000100800 */
[----:B0-----:R-:W-:Y:S02]  /*1fb90*/  LEA.HI.X.SX32 R3, R26, R4, 0x1, P4 ;  /* 0x000000041a037211 */ /* 0x001fe400020f0eff */
[----:B-1----:R-:W-:-:S03]  /*1fba0*/  LEA R2, P4, R21, R16, 0x1 ;  /* 0x0000001015027211 */ /* 0x002fc600078808ff */
[----:B------:R0:W-:Y:S01]  /*1fbb0*/  STL [R1+0x1ad4], R3 ;  /* 0x001ad40301007387 */ /* 0x0001e20000100800 */
[----:B---3--:R-:W-:-:S03]  /*1fbc0*/  LEA.HI.X.SX32 R0, R25, R4, 0x1, P5 ;  /* 0x0000000419007211 */ /* 0x008fc600028f0eff */
[----:B------:R1:W-:Y:S04]  /*1fbd0*/  STL [R1+0x1af8], R2 ;  /* 0x001af80201007387 */ /* 0x0003e80000100800 */
[----:B------:R3:W-:Y:S01]  /*1fbe0*/  STL [R1+0x1adc], R0 ;  /* 0x001adc0001007387 */ /* 0x0007e20000100800 */
[----:B0-----:R-:W-:Y:S02]  /*1fbf0*/  LEA R3, P5, R17, R16, 0x1 ;  /* 0x0000001011037211 */ /* 0x001fe400078a08ff */
[----:B-1----:R-:W-:-:S03]  /*1fc00*/  LEA.HI.X.SX32 R2, R24, R4, 0x1, P6 ;  /* 0x0000000418027211 */ /* 0x002fc600030f0eff */
[----:B------:R-:W-:Y:S01]  /*1fc10*/  STL [R1+0x1390], R3 ;  /* 0x0013900301007387 */ /* 0x000fe20000100800 */
[----:B---3--:R-:W-:-:S03]  /*1fc20*/  LEA.HI.X.SX32 R0, R23, R4, 0x1, P0 ;  /* 0x0000000417007211 */ /* 0x008fc600000f0eff */
[----:B------:R0:W-:Y:S01]  /*1fc30*/  STL [R1+0x137c], R2 ;  /* 0x00137c0201007387 */ /* 0x0001e20000100800 */
[----:B------:R-:W-:Y:S01]  /*1fc40*/  IMAD.MOV.U32 R18, RZ, RZ, c[0x0][0x188] ;  /* 0x00006200ff127624 */ /* 0x000fe200078e00ff */
[-C--:B------:R-:W-:Y:S02]  /*1fc50*/  LEA.HI.X.SX32 R5, R20, R4.reuse, 0x1, P2 ;  /* 0x0000000414057211 */ /* 0x080fe400010f0eff */
[----:B------:R1:W-:Y:S01]  /*1fc60*/  STL [R1+0x1380], R0 ;  /* 0x0013800001007387 */ /* 0x0003e20000100800 */
[----:B------:R-:W-:Y:S01]  /*1fc70*/  IMAD R15, R18, 0x3f, RZ ;  /* 0x0000003f120f7824 */ /* 0x000fe200078e02ff */
[-C--:B0-----:R-:W-:Y:S02]  /*1fc80*/  LEA.HI.X.SX32 R2, R22, R4.reuse, 0x1, P1 ;  /* 0x0000000416027211 */ /* 0x081fe400008f0eff */
[----:B-1----:R-:W-:-:S03]  /*1fc90*/  LEA.HI.X.SX32 R0, R19, R4, 0x1, P3 ;  /* 0x0000000413007211 */ /* 0x002fc600018f0eff */
[----:B------:R0:W-:Y:S04]  /*1fca0*/  STL [R1+0x1384], R2 ;  /* 0x0013840201007387 */ /* 0x0001e80000100800 */
[----:B------:R1:W-:Y:S04]  /*1fcb0*/  STL [R1+0x1388], R5 ;  /* 0x0013880501007387 */ /* 0x0003e80000100800 */
[----:B------:R3:W-:Y:S01]  /*1fcc0*/  STL [R1+0x138c], R0 ;  /* 0x00138c0001007387 */ /* 0x0007e20000100800 */
[----:B0-----:R-:W-:Y:S01]  /*1fcd0*/  IMAD.WIDE R2, R15, 0x2, R28 ;  /* 0x000000020f027825 */ /* 0x001fe200078e021c */
[----:B-1----:R-:W-:-:S02]  /*1fce0*/  LEA.HI.X.SX32 R5, R21, R4, 0x1, P4 ;  /* 0x0000000415057211 */ /* 0x002fc400020f0eff */
[----:B---3--:R-:W-:-:S03]  /*1fcf0*/  LEA.HI.X.SX32 R0, R17, R4, 0x1, P5 ;  /* 0x0000000411007211 */ /* 0x008fc600028f0eff */
[----:B------:R-:W-:Y:S04]  /*1fd00*/  STL [R1+0x1394], R5 ;  /* 0x0013940501007387 */ /* 0x000fe80000100800 */
[----:B------:R0:W-:Y:S04]  /*1fd10*/  STL [R1+0xf88], R0 ;  /* 0x000f880001007387 */ /* 0x0001e80000100800 */
[----:B------:R-:W-:Y:S04]  /*1fd20*/  STL [R1+0xf90], R2 ;  /* 0x000f900201007387 */ /* 0x000fe80000100800 */
[----:B------:R1:W-:Y:S01]  /*1fd30*/  STL [R1+0xf8c], R3 ;  /* 0x000f8c0301007387 */ /* 0x0003e20000100800 */
[----:B0-----:R-:W-:-:S02]  /*1fd40*/  IMAD R0, R18, 0x3c, RZ ;  /* 0x0000003c12007824 */ /* 0x001fc400078e02ff */
[----:B--2---:R-:W-:-:S04]  /*1fd50*/  IMAD.WIDE R6, R15, 0x2, R8 ;  /* 0x000000020f067825 */ /* 0x004fc800078e0208 */
[C---:B------:R-:W-:Y:S01]  /*1fd60*/  IMAD R15, R18.reuse, 0x3e, RZ ;  /* 0x0000003e120f7824 */ /* 0x040fe200078e02ff */
[----:B------:R0:W-:Y:S03]  /*1fd70*/  STL [R1+0xf98], R6 ;  /* 0x000f980601007387 */ /* 0x0001e60000100800 */
[C---:B-1----:R-:W-:Y:S01]  /*1fd80*/  IMAD.WIDE R2, R15.reuse, 0x2, R28 ;  /* 0x000000020f027825 */ /* 0x042fe200078e021c */
[----:B------:R-:W-:Y:S03]  /*1fd90*/  STL [R1+0xf94], R7 ;  /* 0x000f940701007387 */ /* 0x000fe60000100800 */
[----:B------:R-:W-:Y:S01]  /*1fda0*/  IMAD.WIDE R4, R15, 0x2, R8 ;  /* 0x000000020f047825 */ /* 0x000fe200078e0208 */
[----:B------:R-:W-:Y:S03]  /*1fdb0*/  STL [R1+0xfa0], R2 ;  /* 0x000fa00201007387 */ /* 0x000fe60000100800 */
[----:B0-----:R-:W-:Y:S01]  /*1fdc0*/  IMAD R6, R18, 0x3d, RZ ;  /* 0x0000003d12067824 */ /* 0x001fe200078e02ff */
[----:B------:R0:W-:Y:S04]  /*1fdd0*/  STL [R1+0xf9c], R3 ;  /* 0x000f9c0301007387 */ /* 0x0001e80000100800 */
[----:B------:R-:W-:Y:S01]  /*1fde0*/  STL [R1+0xfa8], R4 ;  /* 0x000fa80401007387 */ /* 0x000fe20000100800 */
[----:B0-----:R-:W-:-:S03]  /*1fdf0*/  IMAD.WIDE R2, R6, 0x2, R28 ;  /* 0x0000000206027825 */ /* 0x001fc600078e021c */
[----:B------:R0:W-:Y:S01]  /*1fe00*/  STL [R1+0xfa4], R5 ;  /* 0x000fa40501007387 */ /* 0x0001e20000100800 */
[----:B------:R-:W-:-:S03]  /*1fe10*/  IMAD.WIDE R6, R6, 0x2, R8 ;  /* 0x0000000206067825 */ /* 0x000fc600078e0208 */
[----:B------:R-:W-:Y:S04]  /*1fe20*/  STL [R1+0xfb0], R2 ;  /* 0x000fb00201007387 */ /* 0x000fe80000100800 */
[----:B------:R1:W-:Y:S04]  /*1fe30*/  STL [R1+0xfac], R3 ;  /* 0x000fac0301007387 */ /* 0x0003e80000100800 */
[----:B------:R2:W-:Y:S01]  /*1fe40*/  STL [R1+0xfb8], R6 ;  /* 0x000fb80601007387 */ /* 0x0005e20000100800 */
[----:B0-----:R-:W-:-:S04]  /*1fe50*/  IMAD.WIDE R4, R0, 0x2, R8 ;  /* 0x0000000200047825 */ /* 0x001fc800078e0208 */
[----:B-1----:R-:W-:Y:S01]  /*1fe60*/  IMAD.WIDE R2, R0, 0x2, R28 ;  /* 0x0000000200027825 */ /* 0x002fe200078e021c */
[----:B------:R-:W-:Y:S03]  /*1fe70*/  STL [R1+0xfb4], R7 ;  /* 0x000fb40701007387 */ /* 0x000fe60000100800 */
[C---:B--2---:R-:W-:Y:S01]  /*1fe80*/  IMAD R6, R18.reuse, 0x3b, RZ ;  /* 0x0000003b12067824 */ /* 0x044fe200078e02ff */
[----:B------:R-:W-:Y:S04]  /*1fe90*/  STL [R1+0xfc0], R2 ;  /* 0x000fc00201007387 */ /* 0x000fe80000100800 */
[----:B------:R0:W-:Y:S01]  /*1fea0*/  STL [R1+0xfbc], R3 ;  /* 0x000fbc0301007387 */ /* 0x0001e20000100800 */
[----:B------:R-:W-:-:S03]  /*1feb0*/  IMAD R0, R18, 0x3a, RZ ;  /* 0x0000003a12007824 */ /* 0x000fc600078e02ff */
        /* <DEDUP_REMOVED lines=181> */
[----:B------:R-:W-:-:S03]  /*20a10*/  IMAD.SHL.U32 R0, R18, 0x20, RZ ;  /* 0x0000002012007824 */ /* 0x000fc600078e00ff */
        /* <DEDUP_REMOVED lines=212> */
[----:B------:R-:W-:Y:S01]  /*21760*/  STL [R1+0x1344], R5 ;  /* 0x0013440501007387 */ /* 0x000fe20000100800 */
[----:B------:R-:W-:-:S03]  /*21770*/  IMAD.WIDE R6, R6, 0x2, R8 ;  /* 0x0000000206067825 */ /* 0x000fc600078e0208 */
[----:B------:R-:W-:Y:S04]  /*21780*/  STL [R1+0x1350], R2 ;  /* 0x0013500201007387 */ /* 0x000fe80000100800 */
[----:B------:R0:W-:Y:S04]  /*21790*/  STL [R1+0x134c], R3 ;  /* 0x00134c0301007387 */ /* 0x0001e80000100800 */
[----:B------:R-:W-:Y:S01]  /*217a0*/  STL [R1+0x1358], R6 ;  /* 0x0013580601007387 */ /* 0x000fe20000100800 */
[----:B0-----:R-:W-:-:S03]  /*217b0*/  IMAD.WIDE R2, R0, 0x2, R28 ;  /* 0x0000000200027825 */ /* 0x001fc600078e021c */
[----:B------:R-:W-:Y:S04]  /*217c0*/  STL [R1+0x1354], R7 ;  /* 0x0013540701007387 */ /* 0x000fe80000100800 */
[----:B------:R-:W-:Y:S01]  /*217d0*/  STL [R1+0x1360], R2 ;  /* 0x0013600201007387 */ /* 0x000fe20000100800 */
[----:B------:R-:W-:-:S03]  /*217e0*/  IMAD.WIDE R4, R0, 0x2, R8 ;  /* 0x0000000200047825 */ /* 0x000fc600078e0208 */
[----:B------:R0:W-:Y:S02]  /*217f0*/  STL [R1+0x135c], R3 ;  /* 0x00135c0301007387 */ /* 0x0001e40000100800 */
[C---:B0-----:R-:W-:Y:S02]  /*21800*/  IMAD.WIDE R2, R18.reuse, 0x2, R8 ;  /* 0x0000000212027825 */ /* 0x041fe400078e0208 */
[----:B------:R-:W0:Y:S02]  /*21810*/  S2R R8, SR_TID.X ;  /* 0x0000000000087919 */ /* 0x000e240000002100 */
[----:B------:R-:W-:Y:S02]  /*21820*/  IMAD.WIDE R6, R18, 0x2, R28 ;  /* 0x0000000212067825 */ /* 0x000fe400078e021c */
[----:B------:R0:W-:Y:S04]  /*21830*/  STL [R1+0x1368], R4 ;  /* 0x0013680401007387 */ /* 0x0001e80000100800 */
[----:B------:R-:W-:Y:S04]  /*21840*/  STL [R1+0x1364], R5 ;  /* 0x0013640501007387 */ /* 0x000fe80000100800 */
[----:B------:R-:W-:Y:S04]  /*21850*/  STL [R1+0x1370], R6 ;  /* 0x0013700601007387 */ /* 0x000fe80000100800 */
[----:B------:R-:W-:Y:S04]  /*21860*/  STL [R1+0x136c], R7 ;  /* 0x00136c0701007387 */ /* 0x000fe80000100800 */
[----:B------:R-:W-:Y:S01]  /*21870*/  STL [R1+0x1378], R2 ;  /* 0x0013780201007387 */ /* 0x000fe20000100800 */
[----:B0-----:R-:W-:-:S03]  /*21880*/  IMAD.SHL.U32 R4, R8, 0x20, RZ ;  /* 0x0000002008047824 */ /* 0x001fc600078e00ff */
[----:B------:R0:W-:Y:S04]  /*21890*/  STL [R1+0x1374], R3 ;  /* 0x0013740301007387 */ /* 0x0001e80000100800 */
[----:B------:R1:W-:Y:S04]  /*218a0*/  STL [R1+0xf84], RZ ;  /* 0x000f84ff01007387 */ /* 0x0003e80000100800 */
[----:B------:R1:W-:Y:S04]  /*218b0*/  STL [R1+0xf50], RZ ;  /* 0x000f50ff01007387 */ /* 0x0003e80000100800 */
[----:B------:R1:W-:Y:S04]  /*218c0*/  STL [R1+0x1ba4], R4 ;  /* 0x001ba40401007387 */ /* 0x0003e80000100800 */
        /* <DEDUP_REMOVED lines=430> */
[----:B------:R-:W-:Y:S01]  /*233b0*/  LOP3.LUT R15, R8, 0x3f, RZ, 0xc0, !PT ;  /* 0x0000003f080f7812 */ /* 0x000fe200078ec0ff */
[----:B0-----:R-:W-:Y:S01]  /*233c0*/  IMAD.SHL.U32 R3, R18, 0x40, RZ ;  /* 0x0000004012037824 */ /* 0x001fe200078e00ff */
[----:B------:R-:W-:-:S02]  /*233d0*/  ULDC UR4, c[0x0][0x18c] ;  /* 0x0000630000047ab9 */ /* 0x000fc40000000800 */
[----:B------:R-:W-:Y:S01]  /*233e0*/  USHF.L.U32 UR4, UR4, 0x6, URZ ;  /* 0x0000000604047899 */ /* 0x000fe2000800063f */
[----:B------:R-:W-:Y:S01]  /*233f0*/  IMAD.SHL.U32 R2, R15, 0x2, RZ ;  /* 0x000000020f027824 */ /* 0x000fe200078e00ff */
[----:B------:R-:W-:Y:S02]  /*23400*/  SHF.R.S32.HI R0, RZ, 0x1f, R3 ;  /* 0x0000001fff007819 */ /* 0x000fe40000011403 */
[----:B------:R-:W-:Y:S02]  /*23410*/  USHF.R.S32.HI UR5, URZ, 0x1f, UR4 ;  /* 0x0000001f3f057899 */ /* 0x000fe40008011404 */
[----:B-1----:R-:W2:Y:S04]  /*23420*/  LDL.LU R15, [R1+0x43c] ;  /* 0x00043c00010f7983 */ /* 0x002ea80000300800 */
[----:B------:R-:W3:Y:S01]  /*23430*/  LDL.LU R18, [R1+0x440] ;  /* 0x0004400001127983 */ /* 0x000ee20000300800 */
[----:B------:R-:W-:Y:S01]  /*23440*/  SHF.L.U64.HI R0, R3, 0x1, R0 ;  /* 0x0000000103007819 */ /* 0x000fe20000010200 */
[----:B------:R-:W-:-:S02]  /*23450*/  USHF.L.U32 UR8, UR4, 0x1, URZ ;  /* 0x0000000104087899 */ /* 0x000fc4000800063f */
[----:B------:R-:W-:Y:S01]  /*23460*/  USHF.L.U64.HI UR5, UR4, 0x1, UR5 ;  /* 0x0000000104057899 */ /* 0x000fe20008010205 */
[----:B--2---:R-:W-:Y:S02]  /*23470*/  SHF.R.S32.HI R5, RZ, 0x6, R15 ;  /* 0x00000006ff057819 */ /* 0x004fe4000001140f */
[----:B---3--:R-:W-:-:S03]  /*23480*/  LOP3.LUT R4, R18, 0x400, R4, 0xf8, !PT ;  /* 0x0000040012047812 */ /* 0x008fc600078ef804 */
[----:B------:R0:W-:Y:S04]  /*23490*/  STL [R1+0x1b94], R5 ;  /* 0x001b940501007387 */ /* 0x0001e80000100800 */
[----:B------:R-:W-:Y:S04]  /*234a0*/  STL [R1+0x94c], RZ ;  /* 0x00094cff01007387 */ /* 0x000fe80000100800 */
[----:B------:R-:W-:Y:S04]  /*234b0*/  STL [R1+0x930], RZ ;  /* 0x000930ff01007387 */ /* 0x000fe80000100800 */
[----:B------:R-:W-:Y:S04]  /*234c0*/  STL [R1+0x934], RZ ;  /* 0x000934ff01007387 */ /* 0x000fe80000100800 */
[----:B------:R-:W-:Y:S04]  /*234d0*/  STL [R1+0xf68], R4 ;  /* 0x000f680401007387 */ /* 0x000fe80000100800 */
[----:B------:R-:W-:Y:S04]  /*234e0*/  STL [R1+0x938], RZ ;  /* 0x000938ff01007387 */ /* 0x000fe80000100800 */
        /* <DEDUP_REMOVED lines=53> */
[----:B------:R-:W2:Y:S01]  /*23840*/  LDL R18, [R1+0xf70] ;  /* 0x000f700001127983 */ /* 0x000ea20000100800 */
[----:B------:R-:W-:-:S02]  /*23850*/  LOP3.LUT R3, R2, 0x20, RZ, 0x3c, !PT ;  /* 0x0000002002037812 */ /* 0x000fc400078e3cff */
[C---:B------:R-:W-:Y:S01]  /*23860*/  LOP3.LUT R3, R2.reuse, 0x50, RZ, 0x3c, !PT ;  /* 0x0000005002037812 */ /* 0x040fe200078e3cff */
[----:B------:R-:W-:Y:S01]  /*23870*/  STL [R1+0x8c0], RZ ;  /* 0x0008c0ff01007387 */ /* 0x000fe20000100800 */
[C---:B------:R-:W-:Y:S02]  /*23880*/  LOP3.LUT R6, R2.reuse, 0x30, RZ, 0x3c, !PT ;  /* 0x0000003002067812 */ /* 0x040fe400078e3cff */
[C---:B0-----:R-:W-:Y:S01]  /*23890*/  LOP3.LUT R5, R2.reuse, 0x10, RZ, 0x3c, !PT ;  /* 0x0000001002057812 */ /* 0x041fe200078e3cff */
[----:B------:R-:W-:Y:S01]  /*238a0*/  STL [R1+0x8c4], RZ ;  /* 0x0008c4ff01007387 */ /* 0x000fe20000100800 */
[C---:B------:R-:W-:Y:S02]  /*238b0*/  LOP3.LUT R6, R2.reuse, 0x60, RZ, 0x3c, !PT ;  /* 0x0000006002067812 */ /* 0x040fe400078e3cff */
[C---:B------:R-:W-:Y:S01]  /*238c0*/  LOP3.LUT R5, R2.reuse, 0x40, RZ, 0x3c, !PT ;  /* 0x0000004002057812 */ /* 0x040fe200078e3cff */
[----:B------:R-:W-:Y:S01]  /*238d0*/  STL [R1+0x8c8], RZ ;  /* 0x0008c8ff01007387 */ /* 0x000fe20000100800 */
[----:B------:R-:W-:-:S03]  /*238e0*/  LOP3.LUT R5, R2, 0x70, RZ, 0x3c, !PT ;  /* 0x0000007002057812 */ /* 0x000fc600078e3cff */
        /* <DEDUP_REMOVED lines=20> */
[----:B------:R-:W-:Y:S01]  /*23a30*/  STL [R1+0x7c], RZ ;  /* 0x00007cff01007387 */ /* 0x000fe20000100800 */
[----:B--2---:R-:W-:-:S02]  /*23a40*/  LOP3.LUT R3, R18, 0x20, RZ, 0x3c, !PT ;  /* 0x0000002012037812 */ /* 0x004fc400078e3cff */
[C---:B------:R-:W-:Y:S02]  /*23a50*/  LOP3.LUT R6, R18.reuse, 0x40, RZ, 0x3c, !PT ;  /* 0x0000004012067812 */ /* 0x040fe400078e3cff */
[----:B------:R-:W-:Y:S01]  /*23a60*/  LOP3.LUT R5, R18, 0x60, RZ, 0x3c, !PT ;  /* 0x0000006012057812 */ /* 0x000fe200078e3cff */
[----:B------:R0:W-:Y:S04]  /*23a70*/  STL [R1+0x1ba0], R3 ;  /* 0x001ba00301007387 */ /* 0x0001e80000100800 */
[----:B------:R1:W-:Y:S01]  /*23a80*/  STL [R1+0x1b9c], R6 ;  /* 0x001b9c0601007387 */ /* 0x0003e20000100800 */
[----:B0-----:R-:W-:-:S05]  /*23a90*/  LOP3.LUT R3, R4, 0x40, RZ, 0x3c, !PT ;  /* 0x0000004004037812 */ /* 0x001fca00078e3cff */
[----:B------:R1:W-:Y:S04]  /*23aa0*/  STL [R1+0xf6c], R3 ;  /* 0x000f6c0301007387 */ /* 0x0003e80000100800 */
[----:B------:R1:W-:Y:S02]  /*23ab0*/  STL [R1+0x1b98], R5 ;  /* 0x001b980501007387 */ /* 0x0003e40000100800 */
.L_x_3:
[----:B------:R0:W-:Y:S04]  /*23ac0*/  STL [R1+0x4ac4], R29 ;  /* 0x004ac41d01007387 */ /* 0x0001e80000100800 */
[----:B-1----:R-:W2:Y:S04]  /*23ad0*/  LDL.64 R4, [R1+0xf60] ;  /* 0x000f600001047983 */ /* 0x002ea80000100a00 */
[----:B0-----:R-:W3:Y:S04]  /*23ae0*/  LDL R29, [R1+0xf84] ;  /* 0x000f8400011d7983 */ /* 0x001ee80000100800 */
[----:B-----5:R-:W-:Y:S04]  /*23af0*/  STL [R1+0x4a90], R7 ;  /* 0x004a900701007387 */ /* 0x020fe80000100800 */
[----:B------:R-:W-:Y:S04]  /*23b00*/  STL [R1+0x4a98], R7 ;  /* 0x004a980701007387 */ /* 0x000fe80000100800 */
[----:B------:R-:W-:Y:S04]  /*23b10*/  STL [R1+0x4aa0], R7 ;  /* 0x004aa00701007387 */ /* 0x000fe80000100800 */
[----:B------:R-:W-:Y:S04]  /*23b20*/  STL [R1+0x4aa8], R7 ;  /* 0x004aa80701007387 */ /* 0x000fe80000100800 */
[----:B------:R-:W-:Y:S04]  /*23b30*/  STL [R1+0x4ab0], R7 ;  /* 0x004ab00701007387 */ /* 0x000fe80000100800 */
[----:B------:R-:W-:Y:S04]  /*23b40*/  STL [R1+0x4ab8], R7 ;  /* 0x004ab80701007387 */ /* 0x000fe80000100800 */
[----:B------:R0:W-:Y:S04]  /*23b50*/  STL [R1+0x4ac0], R7 ;  /* 0x004ac00701007387 */ /* 0x0001e80000100800 */
[----:B------:R-:W-:Y:S04]  /*23b60*/  STL [R1+0x4a8c], R8 ;  /* 0x004a8c0801007387 */ /* 0x000fe80000100800 */
        /* <DEDUP_REMOVED lines=243> */
[----:B------:R-:W-:Y:S01]  /*24aa0*/  STL [R1+0x4774], R0 ;  /* 0x0047740001007387 */ /* 0x000fe20000100800 */
[----:B------:R-:W-:-:S03]  /*24ab0*/  IMAD.MOV.U32 R3, RZ, RZ, -0x40 ;  /* 0xffffffc0ff037424 */ /* 0x000fc600078e00ff */
[----:B------:R-:W-:Y:S04]  /*24ac0*/  STL [R1+0x477c], R0 ;  /* 0x00477c0001007387 */ /* 0x000fe80000100800 */
[----:B------:R-:W-:Y:S04]  /*24ad0*/  STL [R1+0x4784], R0 ;  /* 0x0047840001007387 */ /* 0x000fe80000100800 */
[----:B------:R-:W-:Y:S04]  /*24ae0*/  STL [R1+0x478c], R0 ;  /* 0x00478c0001007387 */ /* 0x000fe80000100800 */
[----:B------:R-:W-:Y:S01]  /*24af0*/  STL [R1+0x4794], R0 ;  /* 0x0047940001007387 */ /* 0x000fe20000100800 */
[----:B---3--:R-:W-:-:S03]  /*24b00*/  IMAD R3, R29, R3, c[0x0][0x180] ;  /* 0x000060001d037624 */ /* 0x008fc600078e0203 */
[----:B------:R-:W-:Y:S04]  /*24b10*/  STL [R1+0x479c], R0 ;  /* 0x00479c0001007387 */ /* 0x000fe80000100800 */
[----:B------:R-:W-:Y:S04]  /*24b20*/  STL [R1+0x47a4], R0 ;  /* 0x0047a40001007387 */ /* 0x000fe80000100800 */
[----:B------:R-:W-:Y:S04]  /*24b30*/  STL [R1+0x47ac], R0 ;  /* 0x0047ac0001007387 */ /* 0x000fe80000100800 */
[----:B------:R-:W-:Y:S04]  /*24b40*/  STL [R1+0x47b4], R0 ;  /* 0x0047b40001007387 */ /* 0x000fe80000100800 */
[----:B------:R-:W3:Y:S04]  /*24b50*/  LDL.LU R29, [R1+0x4ac4] ;  /* 0x004ac400011d7983 */ /* 0x000ee80000300800 */
[----:B------:R-:W-:Y:S01]  /*24b60*/  STL [R1+0x2224], R28 ;  /* 0x0022241c01007387 */ /* 0x000fe20000100800 */
[----:B------:R-:W-:-:S02]  /*24b70*/  ISETP.GT.AND P0, PT, R3, RZ, PT ;  /* 0x000000ff0300720c */ /* 0x000fc40003f04270 */
[----:B------:R-:W-:Y:S02]  /*24b80*/  PRMT R9, RZ, 0x7610, R9 ;  /* 0x00007610ff097816 */ /* 0x000fe40000000009 */
[----:B------:R-:W-:-:S09]  /*24b90*/  PRMT R10, RZ, 0x7610, R10 ;  /* 0x00007610ff0a7816 */ /* 0x000fd2000000000a */
[----:B--2---:R1:W2:Y:S02]  /*24ba0*/  @P0 LDG.E.U16 R9, [R4.64] ;  /* 0x0000000604090981 */ /* 0x0042a4000c1e1500 */
[----:B-1----:R-:W-:Y:S02]  /*24bb0*/  @P0 IMAD.MOV.U32 R4, RZ, RZ, R28 ;  /* 0x000000ffff040224 */ /* 0x002fe400078e001c */
[----:B---3--:R-:W-:Y:S04]  /*24bc0*/  STL [R1+0x2220], R29 ;  /* 0x0022201d01007387 */ /* 0x008fe80000100800 */
        /* <DEDUP_REMOVED lines=43> */
[----:B------:R-:W-:-:S03]  /*24e80*/  @P0 IMAD.MOV.U32 R5, RZ, RZ, R29 ;  /* 0x000000ffff050224 */ /* 0x000fc600078e001d */
        /* <DEDUP_REMOVED lines=9> */
[----:B------:R1:W3:Y:S04]  /*24f20*/  @P0 LDG.E.U16 R10, [R4.64] ;  /* 0x00000006040a0981 */ /* 0x0002e8000c1e1500 */
[----:B-1----:R-:W4:Y:S04]  /*24f30*/  LDL R4, [R1+0x1374] ;  /* 0x0013740001047983 */ /* 0x002f280000100800 */
[----:B------:R-:W4:Y:S01]  /*24f40*/  LDL R5, [R1+0x1378] ;  /* 0x0013780001057983 */ /* 0x000f220000100800 */
[----:B------:R-:W-:-:S02]  /*24f50*/  ISETP.GT.AND P1, PT, R3, 0x1, PT ;  /* 0x000000010300780c */ /* 0x000fc40003f24270 */
[----:B0-----:R-:W-:-:S11]  /*24f60*/  PRMT R7, RZ, 0x7610, R7 ;  /* 0x00007610ff077816 */ /* 0x001fd60000000007 */
[----:B----4-:R-:W-:-:S04]  /*24f70*/  @P1 LOP3.LUT R5, R5, R4, RZ, 0x3c, !PT ;  /* 0x0000000405051212 */ /* 0x010fc800078e3cff */
[----:B------:R-:W-:-:S04]  /*24f80*/  @P1 LOP3.LUT R4, R5, R4, RZ, 0x3c, !PT ;  /* 0x0000000405041212 */ /* 0x000fc800078e3cff */
[----:B------:R-:W-:-:S05]  /*24f90*/  @P1 LOP3.LUT R5, R5, R4, RZ, 0x3c, !PT ;  /* 0x0000000405051212 */ /* 0x000fca00078e3cff */
[----:B------:R-:W4:Y:S04]  /*24fa0*/  @P1 LDG.E.U16 R7, [R4.64] ;  /* 0x0000000604071981 */ /* 0x000f28000c1e1500 */
[----:B----4-:R0:W-:Y:S04]  /*24fb0*/  STL [R1+0x348], R7 ;  /* 0x0003480701007387 */ /* 0x0101e80000100800 */
[----:B0-----:R-:W4:Y:S04]  /*24fc0*/  LDL.LU R7, [R1+0x4ac0] ;  /* 0x004ac00001077983 */ /* 0x001f280000300800 */
[----:B------:R-:W2:Y:S04]  /*24fd0*/  LDL R4, [R1+0x136c] ;  /* 0x00136c0001047983 */ /* 0x000ea80000100800 */
[----:B------:R-:W2:Y:S01]  /*24fe0*/  LDL R5, [R1+0x1370] ;  /* 0x0013700001057983 */ /* 0x000ea20000100800 */
[----:B------:R-:W-:-:S02]  /*24ff0*/  PRMT R8, RZ, 0x7610, R8 ;  /* 0x00007610ff087816 */ /* 0x000fc40000000008 */
[----:B--2---:R-:W-:-:S04]  /*25000*/  @P1 LOP3.LUT R5, R5, R4, RZ, 0x3c, !PT ;  /* 0x0000000405051212 */ /* 0x004fc800078e3cff */
[----:B------:R-:W-:-:S04]  /*25010*/  @P1 LOP3.LUT R4, R5, R4, RZ, 0x3c, !PT ;  /* 0x0000000405041212 */ /* 0x000fc800078e3cff */
[----:B------:R-:W-:-:S05]  /*25020*/  @P1 LOP3.LUT R5, R5, R4, RZ, 0x3c, !PT ;  /* 0x0000000405051212 */ /* 0x000fca00078e3cff */
[----:B------:R-:W2:Y:S01]  /*25030*/  @P1 LDG.E.U16 R8, [R4.64] ;  /* 0x0000000604081981 */ /* 0x000ea2000c1e1500 */
[----:B------:R-:W-:-:S03]  /*25040*/  ISETP.GT.AND P2, PT, R3, 0x2, PT ;  /* 0x000000020300780c */ /* 0x000fc60003f44270 */
[----:B--2---:R0:W-:Y:S04]  /*25050*/  STL [R1+0x344], R8 ;  /* 0x0003440801007387 */ /* 0x0041e80000100800 */
[----:B0-----:R-:W2:Y:S04]  /*25060*/  LDL.LU R8, [R1+0x4abc] ;  /* 0x004abc0001087983 */ /* 0x001ea80000300800 */
[----:B------:R-:W2:Y:S04]  /*25070*/  LDL R4, [R1+0x1364] ;  /* 0x0013640001047983 */ /* 0x000ea80000100800 */
[----:B------:R-:W2:Y:S01]  /*25080*/  LDL R5, [R1+0x1368] ;  /* 0x0013680001057983 */ /* 0x000ea20000100800 */
[----:B----4-:R-:W-:-:S02]  /*25090*/  PRMT R7, RZ, 0x7610, R7 ;  /* 0x00007610ff077816 */ /* 0x010fc40000000007 */
[----:B--2---:R-:W-:-:S04]  /*250a0*/  @P2 LOP3.LUT R5, R5, R4, RZ, 0x3c, !PT ;  /* 0x0000000405052212 */ /* 0x004fc800078e3cff */
[----:B------:R-:W-:-:S04]  /*250b0*/  @P2 LOP3.LUT R4, R5, R4, RZ, 0x3c, !PT ;  /* 0x0000000405042212 */ /* 0x000fc800078e3cff */
[----:B------:R-:W-:-:S05]  /*250c0*/  @P2 LOP3.LUT R5, R5, R4, RZ, 0x3c, !PT ;  /* 0x0000000405052212 */ /* 0x000fca00078e3cff */
[----:B------:R-:W2:Y:S04]  /*250d0*/  @P2 LDG.E.U16 R7, [R4.64] ;  /* 0x0000000604072981 */ /* 0x000ea8000c1e1500 */
[----:B--2---:R0:W-:Y:S04]  /*250e0*/  STL [R1+0x340], R7 ;  /* 0x0003400701007387 */ /* 0x0041e80000100800 */
[----:B0-----:R-:W2:Y:S04]  /*250f0*/  LDL.LU R7, [R1+0x4ab8] ;  /* 0x004ab80001077983 */ /* 0x001ea80000300800 */
[----:B------:R-:W4:Y:S04]  /*25100*/  LDL R4, [R1+0x135c] ;  /* 0x00135c0001047983 */ /* 0x000f280000100800 */
[----:B------:R-:W4:Y:S01]  /*25110*/  LDL R5, [R1+0x1360] ;  /* 0x0013600001057983 */ /* 0x000f220000100800 */
[----:B------:R-:W-:-:S02]  /*25120*/  PRMT R8, RZ, 0x7610, R8 ;  /* 0x00007610ff087816 */ /* 0x000fc40000000008 */
[----:B----4-:R-:W-:-:S04]  /*25130*/  @P2 LOP3.LUT R5, R5, R4, RZ, 0x3c, !PT ;  /* 0x0000000405052212 */ /* 0x010fc800078e3cff */
[----:B------:R-:W-:-:S04]  /*25140*/  @P2 LOP3.LUT R4, R5, R4, RZ, 0x3c, !PT ;  /* 0x0000000405042212 */ /* 0x000fc800078e3cff */
[----:B------:R-:W-:-:S05]  /*25150*/  @P2 LOP3.LUT R5, R5, R4, RZ, 0x3c, !PT ;  /* 0x0000000405052212 */ /* 0x000fca00078e3cff */
[----:B------:R-:W4:Y:S01]  /*25160*/  @P2 LDG.E.U16 R8, [R4.64] ;  /* 0x0000000604082981 */ /* 0x000f22000c1e1500 */
[----:B------:R-:W-:-:S03]  /*25170*/  ISETP.GT.AND P0, PT, R3, 0x3, PT ;  /* 0x000000030300780c */ /* 0x000fc60003f04270 */
[----:B----4-:R0:W-:Y:S04]  /*25180*/  STL [R1+0x31c], R8 ;  /* 0x00031c0801007387 */ /* 0x0101e80000100800 */
[----:B0-----:R-:W4:Y:S04]  /*25190*/  LDL.LU R8, [R1+0x4ab4] ;  /* 0x004ab40001087983 */ /* 0x001f280000300800 */
[----:B------:R-:W3:Y:S04]  /*251a0*/  LDL R4, [R1+0x1354] ;  /* 0x0013540001047983 */ /* 0x000ee80000100800 */
[----:B------:R-:W3:Y:S01]  /*251b0*/  LDL R5, [R1+0x1358] ;  /* 0x0013580001057983 */ /* 0x000ee20000100800 */
[----:B--2---:R-:W-:-:S02]  /*251c0*/  PRMT R7, RZ, 0x7610, R7 ;  /* 0x00007610ff077816 */ /* 0x004fc40000000007 */
[----:B---3--:R-:W-:-:S04]  /*251d0*/  @P0 LOP3.LUT R5, R5, R4, RZ, 0x3c, !PT ;  /* 0x0000000405050212 */ /* 0x008fc800078e3cff */
[----:B------:R-:W-:-:S04]  /*251e0*/  @P0 LOP3.LUT R4, R5, R4, RZ, 0x3c, !PT ;  /* 0x0000000405040212 */ /* 0x000fc800078e3cff */
[----:B------:R-:W-:-:S05]  /*251f0*/  @P0 LOP3.LUT R5, R5, R4, RZ, 0x3c, !PT ;  /* 0x0000000405050212 */ /* 0x000fca00078e3cff */
[----:B------:R-:W2:Y:S04]  /*25200*/  @P0 LDG.E.U16 R7, [R4.64] ;  /* 0x0000000604070981 */ /* 0x000ea8000c1e1500 */
[----:B--2---:R0:W-:Y:S04]  /*25210*/  STL [R1+0x318], R7 ;  /* 0x0003180701007387 */ /* 0x0041e80000100800 */
[----:B0-----:R-:W2:Y:S04]  /*25220*/  LDL.LU R7, [R1+0x4ab0] ;  /* 0x004ab00001077983 */ /* 0x001ea80000300800 */
[----:B------:R-:W3:Y:S04]  /*25230*/  LDL R4, [R1+0x134c] ;  /* 0x00134c0001047983 */ /* 0x000ee80000100800 */
[----:B------:R-:W3:Y:S01]  /*25240*/  LDL R5, [R1+0x1350] ;  /* 0x0013500001057983 */ /* 0x000ee20000100800 */
[----:B----4-:R-:W-:-:S02]  /*25250*/  PRMT R8, RZ, 0x7610, R8 ;  /* 0x00007610ff087816 */ /* 0x010fc40000000008 */
[----:B---3--:R-:W-:-:S04]  /*25260*/  @P0 LOP3.LUT R5, R5, R4, RZ, 0x3c, !PT ;  /* 0x0000000405050212 */ /* 0x008fc800078e3cff */
[----:B------:R-:W-:-:S04]  /*25270*/  @P0 LOP3.LUT R4, R5, R4, RZ, 0x3c, !PT ;  /* 0x0000000405040212 */ /* 0x000fc800078e3cff */
[----:B------:R-:W-:-:S05]  /*25280*/  @P0 LOP3.LUT R5, R5, R4, RZ, 0x3c, !PT ;  /* 0x0000000405050212 */ /* 0x000fca00078e3cff */
[----:B------:R-:W3:Y:S01]  /*25290*/  @P0 LDG.E.U16 R8, [R4.64] ;  /* 0x0000000604080981 */ /* 0x000ee2000c1e1500 */
[----:B------:R-:W-:-:S03]  /*252a0*/  ISETP.GT.AND P1, PT, R3, 0x4, PT ;  /* 0x000000040300780c */ /* 0x000fc60003f24270 */
[----:B---3--:R0:W-:Y:S04]  /*252b0*/  STL [R1+0x314], R8 ;  /* 0x0003140801007387 */ /* 0x0081e80000100800 */
[----:B0-----:R-:W3:Y:S04]  /*252c0*/  LDL.LU R8, [R1+0x4aac] ;  /* 0x004aac0001087983 */ /* 0x001ee80000300800 */
[----:B------:R-:W4:Y:S04]  /*252d0*/  LDL R4, [R1+0x1344] ;  /* 0x0013440001047983 */ /* 0x000f280000100800 */
[----:B------:R-:W4:Y:S01]  /*252e0*/  LDL R5, [R1+0x1348] ;  /* 0x0013480001057983 */ /* 0x000f220000100800 */
[----:B--2---:R-:W-:-:S02]  /*252f0*/  PRMT R7, RZ, 0x7610, R7 ;  /* 0x00007610ff077816 */ /* 0x004fc40000000007 */
[----:B----4-:R-:W-:-:S04]  /*25300*/  @P1 LOP3.LUT R5, R5, R4, RZ, 0x3c, !PT ;  /* 0x0000000405051212 */ /* 0x010fc800078e3cff */
[----:B------:R-:W-:-:S04]  /*25310*/  @P1 LOP3.LUT R4, R5, R4, RZ, 0x3c, !PT ;  /* 0x0000000405041212 */ /* 0x000fc800078e3cff */
[----:B------:R-:W-:-:S05]  /*25320*/  @P1 LOP3.LUT R5, R5, R4, RZ, 0x3c, !PT ;  /* 0x0000000405051212 */ /* 0x000fca00078e3cff */
[----:B------:R-:W2:Y:S04]  /*25330*/  @P1 LDG.E.U16 R7, [R4.64] ;  /* 0x0000000604071981 */ /* 0x000ea8000c1e1500 */
[----:B--2---:R0:W-:Y:S04]  /*25340*/  STL [R1+0x310], R7 ;  /* 0x0003100701007387 */ /* 0x0041e80000100800 */
[----:B0-----:R-:W2:Y:S04]  /*25350*/  LDL.LU R7, [R1+0x4aa8] ;  /* 0x004aa80001077983 */ /* 0x001ea80000300800 */
[----:B------:R-:W4:Y:S04]  /*25360*/  LDL R4, [R1+0x133c] ;  /* 0x00133c0001047983 */ /* 0x000f280000100800 */
[----:B------:R-:W4:Y:S01]  /*25370*/  LDL R5, [R1+0x1340] ;  /* 0x0013400001057983 */ /* 0x000f220000100800 */
[----:B---3--:R-:W-:-:S02]  /*25380*/  PRMT R8, RZ, 0x7610, R8 ;  /* 0x00007610ff087816 */ /* 0x008fc40000000008 */
[----:B----4-:R-:W-:-:S04]  /*25390*/  @P1 LOP3.LUT R5, R5, R4, RZ, 0x3c, !PT ;  /* 0x0000000405051212 */ /* 0x010fc800078e3cff */
        /* <DEDUP_REMOVED lines=69> */
[----:B------:R0:W2:Y:S04]  /*257f0*/  @P2 LDG.E.U16 R7, [R4.64] ;  /* 0x0000000604072981 */ /* 0x0000a8000c1e1500 */
[----:B0-----:R-:W4:Y:S04]  /*25800*/  LDL R4, [R1+0x12fc] ;  /* 0x0012fc0001047983 */ /* 0x001f280000100800 */
[----:B------:R-:W4:Y:S01]  /*25810*/  LDL R5, [R1+0x1300] ;  /* 0x0013000001057983 */ /* 0x000f220000100800 */
[----:B---3--:R-:W-:Y:S02]  /*25820*/  PRMT R8, RZ, 0x7610, R8 ;  /* 0x00007610ff087816 */ /* 0x008fe40000000008 */
[----:B----4-:R-:W-:-:S04]  /*25830*/  @P2 LOP3.LUT R5, R5, R4, RZ, 0x3c, !PT ;  /* 0x0000000405052212 */ /* 0x010fc800078e3cff */
[----:B------:R-:W-:-:S04]  /*25840*/  @P2 LOP3.LUT R4, R5, R4, RZ, 0x3c, !PT ;  /* 0x0000000405042212 */ /* 0x000fc800078e3cff */
[----:B------:R-:W-:-:S05]  /*25850*/  @P2 LOP3.LUT R5, R5, R4, RZ, 0x3c, !PT ;  /* 0x0000000405052212 */ /* 0x000fca00078e3cff */
[----:B------:R0:W3:Y:S04]  /*25860*/  @P2 LDG.E.U16 R8, [R4.64] ;  /* 0x0000000604082981 */ /* 0x0000e8000c1e1500 */
[----:B0-----:R-:W4:Y:S04]  /*25870*/  LDL R4, [R1+0x12f4] ;  /* 0x0012f40001047983 */ /* 0x001f280000100800 */
[----:B------:R-:W4:Y:S01]  /*25880*/  LDL R5, [R1+0x12f8] ;  /* 0x0012f80001057983 */ /* 0x000f220000100800 */
[----:B------:R-:W-:Y:S02]  /*25890*/  ISETP.GT.AND P0, PT, R3, 0x9, PT ;  /* 0x000000090300780c */ /* 0x000fe40003f04270 */
[----:B------:R-:W-:-:S11]  /*258a0*/  PRMT R6, RZ, 0x7610, R6 ;  /* 0x00007610ff067816 */ /* 0x000fd60000000006 */
        /* <DEDUP_REMOVED lines=139> */
[----:B------:R-:W-:Y:S02]  /*26160*/  PRMT R27, RZ, 0x7610, R27 ;  /* 0x00007610ff1b7816 */ /* 0x000fe4000000001b */
[----:B----4-:R-:W-:-:S04]  /*26170*/  @P1 LOP3.LUT R5, R5, R4, RZ, 0x3c, !PT ;  /* 0x0000000405051212 */ /* 0x010fc800078e3cff */
[----:B------:R-:W-:-:S04]  /*26180*/  @P1 LOP3.LUT R4, R5, R4, RZ, 0x3c, !PT ;  /* 0x0000000405041212 */ /* 0x000fc800078e3cff */
[----:B------:R-:W-:-:S05]  /*26190*/  @P1 LOP3.LUT R5, R5, R4, RZ, 0x3c, !PT ;  /* 0x0000000405051212 */ /* 0x000fca00078e3cff */
[----:B------:R-:W4:Y:S01]  /*261a0*/  @P1 LDG.E.U16 R27, [R4.64] ;  /* 0x00000006041b1981 */ /* 0x000f22000c1e1500 */
[----:B------:R-:W-:-:S03]  /*261b0*/  ISETP.GT.AND P2, PT, R3, 0x11, PT ;  /* 0x000000110300780c */ /* 0x000fc60003f44270 */
[----:B----4-:R0:W-:Y:S04]  /*261c0*/  STL [R1+0x290], R27 ;  /* 0x0002901b01007387 */ /* 0x0101e80000100800 */
[----:B0-----:R-:W4:Y:S04]  /*261d0*/  LDL.LU R27, [R1+0x4a50] ;  /* 0x004a5000011b7983 */ /* 0x001f280000300800 */
[----:B------:R-:W2:Y:S04]  /*261e0*/  LDL R4, [R1+0x1274] ;  /* 0x0012740001047983 */ /* 0x000ea80000100800 */
[----:B------:R-:W2:Y:S01]  /*261f0*/  LDL R5, [R1+0x1278] ;  /* 0x0012780001057983 */ /* 0x000ea20000100800 */
[----:B---3--:R-:W-:-:S02]  /*26200*/  PRMT R2, RZ, 0x7610, R2 ;  /* 0x00007610ff027816 */ /* 0x008fc40000000002 */
[----:B--2---:R-:W-:-:S04]  /*26210*/  @P2 LOP3.LUT R5, R5, R4, RZ, 0x3c, !PT ;  /* 0x0000000405052212 */ /* 0x004fc800078e3cff */
        /* <DEDUP_REMOVED lines=463> */
[----:B--2---:R-:W-:-:S02]  /*27f10*/  PRMT R2, RZ, 0x7610, R2 ;  /* 0x00007610ff027816 */ /* 0x004fc40000000002 */
[----:B----4-:R-:W-:-:S04]  /*27f20*/  @P2 LOP3.LUT R5, R5, R4, RZ, 0x3c, !PT ;  /* 0x0000000405052212 */ /* 0x010fc800078e3cff */
[----:B------:R-:W-:-:S04]  /*27f30*/  @P2 LOP3.LUT R4, R5, R4, RZ, 0x3c, !PT ;  /* 0x0000000405042212 */ /* 0x000fc800078e3cff */
[----:B------:R-:W-:-:S05]  /*27f40*/  @P2 LOP3.LUT R5, R5, R4, RZ, 0x3c, !PT ;  /* 0x0000000405052212 */ /* 0x000fca00078e3cff */
[----:B------:R-:W2:Y:S01]  /*27f50*/  @P2 LDG.E.U16 R2, [R4.64] ;  /* 0x0000000604022981 */ /* 0x000ea2000c1e1500 */
[----:B------:R-:W-:-:S03]  /*27f60*/  ISETP.GT.AND P0, PT, R3, 0x2a, PT ;  /* 0x0000002a0300780c */ /* 0x000fc60003f04270 */
        /* <DEDUP_REMOVED lines=141> */
[----:B------:R0:W4:Y:S04]  /*28840*/  @P1 LDG.E.U16 R0, [R4.64] ;  /* 0x0000000604001981 */ /* 0x000128000c1e1500 */
[----:B0-----:R-:W3:Y:S04]  /*28850*/  LDL R4, [R1+0x106c] ;  /* 0x00106c0001047983 */ /* 0x001ee80000100800 */
[----:B------:R-:W3:Y:S01]  /*28860*/  LDL R5, [R1+0x1070] ;  /* 0x0010700001057983 */ /* 0x000ee20000100800 */
[----:B--2---:R-:W-:Y:S02]  /*28870*/  PRMT R2, RZ, 0x7610, R2 ;  /* 0x00007610ff027816 */ /* 0x004fe40000000002 */
[----:B---3--:R-:W-:-:S04]  /*28880*/  @P1 LOP3.LUT R5, R5, R4, RZ, 0x3c, !PT ;  /* 0x0000000405051212 */ /* 0x008fc800078e3cff */
[----:B------:R-:W-:-:S04]  /*28890*/  @P1 LOP3.LUT R4, R5, R4, RZ, 0x3c, !PT ;  /* 0x0000000405041212 */ /* 0x000fc800078e3cff */
[----:B------:R-:W-:-:S05]  /*288a0*/  @P1 LOP3.LUT R5, R5, R4, RZ, 0x3c, !PT ;  /* 0x0000000405051212 */ /* 0x000fca00078e3cff */
[----:B------:R-:W2:Y:S04]  /*288b0*/  @P1 LDG.E.U16 R2, [R4.64] ;  /* 0x0000000604021981 */ /* 0x000ea8000c1e1500 */
[----:B----4-:R-:W-:Y:S01]  /*288c0*/  STL [R1+0x482c], R0 ;  /* 0x00482c0001007387 */ /* 0x010fe20000100800 */
[----:B------:R-:W-:-:S03]  /*288d0*/  ISETP.GT.AND P0, PT, R3, 0x32, PT ;  /* 0x000000320300780c */ /* 0x000fc60003f04270 */
[----:B--2---:R0:W-:Y:S04]  /*288e0*/  STL [R1+0x190], R2 ;  /* 0x0001900201007387 */ /* 0x0041e80000100800 */
[----:B0-----:R-:W2:Y:S04]  /*288f0*/  LDL.LU R2, [R1+0x494c] ;  /* 0x00494c0001027983 */ /* 0x001ea80000300800 */
        /* <DEDUP_REMOVED lines=15> */
[----:B------:R-:W2:Y:S01]  /*289f0*/  @P0 LDG.E.U16 R2, [R4.64] ;  /* 0x0000000604020981 */ /* 0x000ea2000c1e1500 */
        /* <DEDUP_REMOVED lines=62> */
[----:B------:R-:W-:-:S02]  /*28de0*/  PRMT R28, RZ, 0x7610, R28 ;  /* 0x00007610ff1c7816 */ /* 0x000fc4000000001c */
[----:B---3--:R-:W-:-:S04]  /*28df0*/  @P0 LOP3.LUT R5, R5, R4, RZ, 0x3c, !PT ;  /* 0x0000000405050212 */ /* 0x008fc800078e3cff */
[----:B------:R-:W-:-:S04]  /*28e00*/  @P0 LOP3.LUT R4, R5, R4, RZ, 0x3c, !PT ;  /* 0x0000000405040212 */ /* 0x000fc800078e3cff */
[----:B------:R-:W-:-:S05]  /*28e10*/  @P0 LOP3.LUT R5, R5, R4, RZ, 0x3c, !PT ;  /* 0x0000000405050212 */ /* 0x000fca00078e3cff */
[----:B------:R0:W3:Y:S04]  /*28e20*/  @P0 LDG.E.U16 R28, [R4.64] ;  /* 0x00000006041c0981 */ /* 0x0000e8000c1e1500 */
[----:B0-----:R-:W4:Y:S04]  /*28e30*/  LDL R4, [R1+0x101c] ;  /* 0x00101c0001047983 */ /* 0x001f280000100800 */
[----:B------:R-:W4:Y:S01]  /*28e40*/  LDL R5, [R1+0x1020] ;  /* 0x0010200001057983 */ /* 0x000f220000100800 */
[----:B--2---:R-:W-:Y:S02]  /*28e50*/  PRMT R2, RZ, 0x7610, R2 ;  /* 0x00007610ff027816 */ /* 0x004fe40000000002 */
[----:B----4-:R-:W-:-:S04]  /*28e60*/  @P0 LOP3.LUT R5, R5, R4, RZ, 0x3c, !PT ;  /* 0x0000000405050212 */ /* 0x010fc800078e3cff */
[----:B------:R-:W-:-:S04]  /*28e70*/  @P0 LOP3.LUT R4, R5, R4, RZ, 0x3c, !PT ;  /* 0x0000000405040212 */ /* 0x000fc800078e3cff */
[----:B------:R-:W-:-:S05]  /*28e80*/  @P0 LOP3.LUT R5, R5, R4, RZ, 0x3c, !PT ;  /* 0x0000000405050212 */ /* 0x000fca00078e3cff */
[----:B------:R-:W2:Y:S04]  /*28e90*/  @P0 LDG.E.U16 R2, [R4.64] ;  /* 0x0000000604020981 */ /* 0x000ea8000c1e1500 */
[----:B---3--:R-:W-:Y:S01]  /*28ea0*/  STL [R1+0x4828], R28 ;  /* 0x0048281c01007387 */ /* 0x008fe20000100800 */
        /* <DEDUP_REMOVED lines=40> */
[----:B------:R-:W-:Y:S02]  /*29130*/  ISETP.GT.AND P1, PT, R3, 0x39, PT ;  /* 0x000000390300780c */ /* 0x000fe40003f24270 */
[----:B--2---:R-:W-:-:S11]  /*29140*/  PRMT R2, RZ, 0x7610, R2 ;  /* 0x00007610ff027816 */ /* 0x004fd60000000002 */
        /* <DEDUP_REMOVED lines=91> */
[----:B------:R-:W-:Y:S02]  /*29700*/  ISETP.GT.AND P0, PT, R3, 0x3e, PT ;  /* 0x0000003e0300780c */ /* 0x000fe40003f04270 */
[----:B--2---:R-:W-:-:S11]  /*29710*/  PRMT R2, RZ, 0x7610, R2 ;  /* 0x00007610ff027816 */ /* 0x004fd60000000002 */
[----:B---3--:R-:W-:-:S04]  /*29720*/  @P0 LOP3.LUT R5, R5, R4, RZ, 0x3c, !PT ;  /* 0x0000000405050212 */ /* 0x008fc800078e3cff */
[----:B------:R-:W-:-:S04]  /*29730*/  @P0 LOP3.LUT R4, R5, R4, RZ, 0x3c, !PT ;  /* 0x0000000405040212 */ /* 0x000fc800078e3cff */
[----:B------:R-:W-:-:S05]  /*29740*/  @P0 LOP3.LUT R5, R5, R4, RZ, 0x3c, !PT ;  /* 0x0000000405050212 */ /* 0x000fca00078e3cff */
[----:B------:R0:W2:Y:S04]  /*29750*/  @P0 LDG.E.U16 R2, [R4.64] ;  /* 0x0000000604020981 */ /* 0x0000a8000c1e1500 */
[----:B0-----:R-:W3:Y:S04]  /*29760*/  LDL R4, [R1+0xf9c] ;  /* 0x000f9c0001047983 */ /* 0x001ee80000100800 */
[----:B------:R-:W3:Y:S01]  /*29770*/  LDL R5, [R1+0xfa0] ;  /* 0x000fa00001057983 */ /* 0x000ee20000100800 */
[----:B------:R-:W-:Y:S02]  /*29780*/  PRMT R27, RZ, 0x7610, R27 ;  /* 0x00007610ff1b7816 */ /* 0x000fe4000000001b */
[----:B---3--:R-:W-:-:S04]  /*29790*/  @P0 LOP3.LUT R5, R5, R4, RZ, 0x3c, !PT ;  /* 0x0000000405050212 */ /* 0x008fc800078e3cff */
[----:B------:R-:W-:-:S04]  /*297a0*/  @P0 LOP3.LUT R4, R5, R4, RZ, 0x3c, !PT ;  /* 0x0000000405040212 */ /* 0x000fc800078e3cff */
[----:B------:R-:W-:-:S05]  /*297b0*/  @P0 LOP3.LUT R5, R5, R4, RZ, 0x3c, !PT ;  /* 0x0000000405050212 */ /* 0x000fca00078e3cff */
[----:B------:R-:W3:Y:S04]  /*297c0*/  @P0 LDG.E.U16 R27, [R4.64] ;  /* 0x00000006041b0981 */ /* 0x000ee8000c1e1500 */
[----:B--2---:R0:W-:Y:S04]  /*297d0*/  STL [R1+0x12c], R2 ;  /* 0x00012c0201007387 */ /* 0x0041e80000100800 */
[----:B0-----:R-:W0:Y:S02]  /*297e0*/  S2R R2, SR_TID.X ;  /* 0x0000000000027919 */ /* 0x001e240000002100 */
[----:B0-----:R-:W-:-:S04]  /*297f0*/  LOP3.LUT R2, R2, 0x3f, RZ, 0xc0, !PT ;  /* 0x0000003f02027812 */ /* 0x001fc800078ec0ff */
[----:B------:R-:W-:Y:S01]  /*29800*/  ISETP.GE.AND P0, PT, R2, R3, PT ;  /* 0x000000030200720c */ /* 0x000fe20003f06270 */
[----:B---3--:R0:W-:Y:S04]  /*29810*/  STL [R1+0x128], R27 ;  /* 0x0001281b01007387 */ /* 0x0081e80000100800 */
[----:B0-----:R-:W2:Y:S04]  /*29820*/  LDL.LU R27, [R1+0x48f4] ;  /* 0x0048f400011b7983 */ /* 0x001ea80000300800 */
[----:B------:R-:W3:Y:S04]  /*29830*/  LDL R4, [R1+0xf94] ;  /* 0x000f940001047983 */ /* 0x000ee80000100800 */
[----:B------:R-:W3:Y:S04]  /*29840*/  LDL R5, [R1+0xf98] ;  /* 0x000f980001057983 */ /* 0x000ee80000100800 */
[----:B------:R-:W2:Y:S01]  /*29850*/  LDL.LU R2, [R1+0x48f0] ;  /* 0x0048f00001027983 */ /* 0x000ea20000300800 */
[----:B------:R-:W-:-:S13]  /*29860*/  ISETP.GT.AND P1, PT, R3, 0x3f, PT ;  /* 0x0000003f0300780c */ /* 0x000fda0003f24270 */
[----:B---3--:R-:W-:-:S04]  /*29870*/  @P1 LOP3.LUT R5, R5, R4, RZ, 0x3c, !PT ;  /* 0x0000000405051212 */ /* 0x008fc800078e3cff */
[C---:B------:R-:W-:Y:S02]  /*29880*/  @P1 LOP3.LUT R4, R5.reuse, R4, RZ, 0x3c, !PT ;  /* 0x0000000405041212 */ /* 0x040fe400078e3cff */
[----:B--2---:R-:W-:Y:S02]  /*29890*/  PRMT R2, RZ, 0x7610, R2 ;  /* 0x00007610ff027816 */ /* 0x004fe40000000002 */
        /* <DEDUP_REMOVED lines=11> */
[----:B------:R-:W-:Y:S06]  /*29950*/  BAR.SYNC.DEFER_BLOCKING 0x0 ;  /* 0x0000000000007b1d */ /* 0x000fec0000010000 */
[----:B--2---:R0:W-:Y:S04]  /*29960*/  STL [R1+0x120], R2 ;  /* 0x0001200201007387 */ /* 0x0041e80000100800 */
[----:B0-----:R-:W2:Y:S04]  /*29970*/  LDL.LU R2, [R1+0x48e8] ;  /* 0x0048e80001027983 */ /* 0x001ea80000300800 */
[----:B------:R-:W3:Y:S04]  /*29980*/  LDL R4, [R1+0x1394] ;  /* 0x0013940001047983 */ /* 0x000ee80000100800 */
[----:B------:R-:W3:Y:S01]  /*29990*/  LDL R5, [R1+0x1af8] ;  /* 0x001af80001057983 */ /* 0x000ee20000100800 */
[----:B--2---:R-:W-:-:S02]  /*299a0*/  PRMT R2, RZ, 0x7610, R2 ;  /* 0x00007610ff027816 */ /* 0x004fc40000000002 */
[----:B---3--:R-:W-:-:S04]  /*299b0*/  @!P0 LOP3.LUT R5, R5, R4, RZ, 0x3c, !PT ;  /* 0x0000000405058212 */ /* 0x008fc800078e3cff */
[----:B------:R-:W-:-:S04]  /*299c0*/  @!P0 LOP3.LUT R4, R5, R4, RZ, 0x3c, !PT ;  /* 0x0000000405048212 */ /* 0x000fc800078e3cff */
[----:B------:R-:W-:-:S05]  /*299d0*/  @!P0 LOP3.LUT R5, R5, R4, RZ, 0x3c, !PT ;  /* 0x0000000405058212 */ /* 0x000fca00078e3cff */
[----:B------:R-:W2:Y:S04]  /*299e0*/  @!P0 LDG.E.U16 R2, [R4.64] ;  /* 0x0000000604028981 */ /* 0x000ea8000c1e1500 */
        /* <DEDUP_REMOVED lines=256> */
[----:B------:R-:W-:-:S02]  /*2a9f0*/  PRMT R27, RZ, 0x7610, R27 ;  /* 0x00007610ff1b7816 */ /* 0x000fc4000000001b */
[----:B---3--:R-:W-:-:S04]  /*2aa00*/  @!P0 LOP3.LUT R5, R5, R4, RZ, 0x3c, !PT ;  /* 0x0000000405058212 */ /* 0x008fc800078e3cff */
[----:B------:R-:W-:-:S04]  /*2aa10*/  @!P0 LOP3.LUT R4, R5, R4, RZ, 0x3c, !PT ;  /* 0x0000000405048212 */ /* 0x000fc800078e3cff */
[----:B------:R-:W-:-:S05]  /*2aa20*/  @!P0 LOP3.LUT R5, R5, R4, RZ, 0x3c, !PT ;  /* 0x0000000405058212 */ /* 0x000fca00078e3cff */
[----:B------:R-:W3:Y:S04]  /*2aa30*/  @!P0 LDG.E.U16 R27, [R4.64] ;  /* 0x00000006041b8981 */ /* 0x000ee8000c1e1500 */
[----:B---3--:R0:W-:Y:S04]  /*2aa40*/  STL [R1+0x48], R27 ;  /* 0x0000481b01007387 */ /* 0x0081e80000100800 */
[----:B0-----:R-:W3:Y:S04]  /*2aa50*/  LDL.LU R27, [R1+0x4870] ;  /* 0x00487000011b7983 */ /* 0x001ee80000300800 */
[----:B------:R-:W2:Y:S04]  /*2aa60*/  LDL R4, [R1+0x13a4] ;  /* 0x0013a40001047983 */ /* 0x000ea80000100800 */
[----:B------:R-:W2:Y:S01]  /*2aa70*/  LDL R5, [R1+0x1b18] ;  /* 0x001b180001057983 */ /* 0x000ea20000100800 */
[----:B------:R-:W-:-:S02]  /*2aa80*/  PRMT R26, RZ, 0x7610, R26 ;  /* 0x00007610ff1a7816 */ /* 0x000fc4000000001a */
[----:B--2---:R-:W-:-:S04]  /*2aa90*/  @!P0 LOP3.LUT R5, R5, R4, RZ, 0x3c, !PT ;  /* 0x0000000405058212 */ /* 0x004fc800078e3cff */
[----:B------:R-:W-:-:S04]  /*2aaa0*/  @!P0 LOP3.LUT R4, R5, R4, RZ, 0x3c, !PT ;  /* 0x0000000405048212 */ /* 0x000fc800078e3cff */
[----:B------:R-:W-:-:S05]  /*2aab0*/  @!P0 LOP3.LUT R5, R5, R4, RZ, 0x3c, !PT ;  /* 0x0000000405058212 */ /* 0x000fca00078e3cff */
[----:B------:R-:W2:Y:S04]  /*2aac0*/  @!P0 LDG.E.U16 R26, [R4.64] ;  /* 0x00000006041a8981 */ /* 0x000ea8000c1e1500 */
[----:B--2---:R0:W-:Y:S04]  /*2aad0*/  STL [R1+0x44], R26 ;  /* 0x0000441a01007387 */ /* 0x0041e80000100800 */
[----:B0-----:R-:W2:Y:S04]  /*2aae0*/  LDL.LU R26, [R1+0x486c] ;  /* 0x00486c00011a7983 */ /* 0x001ea80000300800 */
        /* <DEDUP_REMOVED lines=26> */
[----:B0-----:R-:W2:Y:S01]  /*2ac90*/  LDL.LU R23, [R1+0x4860] ;  /* 0x0048600001177983 */ /* 0x001ea20000300800 */
[----:B------:R-:W2:Y:S02]  /*2aca0*/  LDL R4, [R1+0x1a8c] ;  /* 0x001a8c0001047983 */ /* 0x000ea40000100800 */
        /* <DEDUP_REMOVED lines=114> */
[----:B--2---:R-:W-:Y:S01]  /*2b3d0*/  STL [R1+0x4], R2 ;  /* 0x0000040201007387 */ /* 0x004fe20000100800 */
[----:B------:R-:W2:Y:S02]  /*2b3e0*/  LDL R4, [R1+0x174c] ;  /* 0x00174c0001047983 */ /* 0x000ea40000100800 */
[----:B------:R-:W2:Y:S01]  /*2b3f0*/  LDL R5, [R1+0x1750] ;  /* 0x0017500001057983 */ /* 0x000ea20000100800 */
[----:B------:R-:W-:Y:S02]  /*2b400*/  PRMT R29, RZ, 0x7610, R29 ;  /* 0x00007610ff1d7816 */ /* 0x000fe4000000001d */
[----:B--2---:R-:W-:-:S04]  /*2b410*/  @!P0 LOP3.LUT R5, R5, R4, RZ, 0x3c, !PT ;  /* 0x0000000405058212 */ /* 0x004fc800078e3cff */
[----:B------:R-:W-:-:S04]  /*2b420*/  @!P0 LOP3.LUT R4, R5, R4, RZ, 0x3c, !PT ;  /* 0x0000000405048212 */ /* 0x000fc800078e3cff */
[----:B------:R-:W-:-:S05]  /*2b430*/  @!P0 LOP3.LUT R5, R5, R4, RZ, 0x3c, !PT ;  /* 0x0000000405058212 */ /* 0x000fca00078e3cff */
[----:B------:R0:W2:Y:S04]  /*2b440*/  @!P0 LDG.E.U16 R29, [R4.64] ;  /* 0x00000006041d8981 */ /* 0x0000a8000c1e1500 */
[----:B0-----:R-:W2:Y:S04]  /*2b450*/  LDL R4, [R1+0x170c] ;  /* 0x00170c0001047983 */ /* 0x001ea80000100800 */
[----:B------:R-:W2:Y:S01]  /*2b460*/  LDL R5, [R1+0x1710] ;  /* 0x0017100001057983 */ /* 0x000ea20000100800 */
[----:B---3--:R-:W-:Y:S02]  /*2b470*/  PRMT R27, RZ, 0x7610, R27 ;  /* 0x00007610ff1b7816 */ /* 0x008fe4000000001b */
[----:B--2---:R-:W-:-:S04]  /*2b480*/  @!P0 LOP3.LUT R5, R5, R4, RZ, 0x3c, !PT ;  /* 0x0000000405058212 */ /* 0x004fc800078e3cff */
[----:B------:R-:W-:-:S04]  /*2b490*/  @!P0 LOP3.LUT R4, R5, R4, RZ, 0x3c, !PT ;  /* 0x0000000405048212 */ /* 0x000fc800078e3cff */
[----:B------:R-:W-:Y:S01]  /*2b4a0*/  @!P0 LOP3.LUT R5, R5, R4, RZ, 0x3c, !PT ;  /* 0x0000000405058212 */ /* 0x000fe200078e3cff */
[----:B------:R0:W-:Y:S04]  /*2b4b0*/  STL [R1+0x47bc], R29 ;  /* 0x0047bc1d01007387 */ /* 0x0001e80000100800 */
[----:B------:R1:W2:Y:S01]  /*2b4c0*/  @!P0 LDG.E.U16 R27, [R4.64] ;  /* 0x00000006041b8981 */ /* 0x0002a2000c1e1500 */
[----:B------:R-:W-:-:S03]  /*2b4d0*/  PRMT R26, RZ, 0x7610, R26 ;  /* 0x00007610ff1a7816 */ /* 0x000fc6000000001a */
[----:B0-----:R-:W3:Y:S04]  /*2b4e0*/  LDL R29, [R1+0x1610] ;  /* 0x00161000011d7983 */ /* 0x001ee80000100800 */
[----:B-1----:R-:W2:Y:S04]  /*2b4f0*/  LDL R4, [R1+0x16cc] ;  /* 0x0016cc0001047983 */ /* 0x002ea80000100800 */
[----:B------:R-:W2:Y:S02]  /*2b500*/  LDL R5, [R1+0x16d0] ;  /* 0x0016d00001057983 */ /* 0x000ea40000100800 */
[----:B--2---:R-:W-:-:S04]  /*2b510*/  @!P0 LOP3.LUT R5, R5, R4, RZ, 0x3c, !PT ;  /* 0x0000000405058212 */ /* 0x004fc800078e3cff */
[----:B------:R-:W-:-:S04]  /*2b520*/  @!P0 LOP3.LUT R4, R5, R4, RZ, 0x3c, !PT ;  /* 0x0000000405048212 */ /* 0x000fc800078e3cff */
[----:B------:R-:W-:Y:S01]  /*2b530*/  @!P0 LOP3.LUT R5, R5, R4, RZ, 0x3c, !PT ;  /* 0x0000000405058212 */ /* 0x000fe200078e3cff */
[----:B------:R0:W-:Y:S04]  /*2b540*/  STL [R1+0x47c0], R27 ;  /* 0x0047c01b01007387 */ /* 0x0001e80000100800 */
[----:B------:R1:W2:Y:S01]  /*2b550*/  @!P0 LDG.E.U16 R26, [R4.64] ;  /* 0x00000006041a8981 */ /* 0x0002a2000c1e1500 */
[----:B------:R-:W-:-:S03]  /*2b560*/  PRMT R25, RZ, 0x7610, R25 ;  /* 0x00007610ff197816 */ /* 0x000fc60000000019 */
[----:B0-----:R-:W3:Y:S04]  /*2b570*/  LDL R27, [R1+0x1650] ;  /* 0x00165000011b7983 */ /* 0x001ee80000100800 */
[----:B-1----:R-:W3:Y:S04]  /*2b580*/  LDL R4, [R1+0x168c] ;  /* 0x00168c0001047983 */ /* 0x002ee80000100800 */
[----:B------:R-:W3:Y:S04]  /*2b590*/  LDL R5, [R1+0x1690] ;  /* 0x0016900001057983 */ /* 0x000ee80000100800 */
[----:B--2---:R0:W-:Y:S04]  /*2b5a0*/  STL [R1+0x47c4], R26 ;  /* 0x0047c41a01007387 */ /* 0x0041e80000100800 */
[----:B0-----:R-:W2:Y:S01]  /*2b5b0*/  LDL R26, [R1+0x164c] ;  /* 0x00164c00011a7983 */ /* 0x001ea20000100800 */
[----:B---3--:R-:W-:-:S04]  /*2b5c0*/  @!P0 LOP3.LUT R5, R5, R4, RZ, 0x3c, !PT ;  /* 0x0000000405058212 */ /* 0x008fc800078e3cff */
[----:B------:R-:W-:-:S04]  /*2b5d0*/  @!P0 LOP3.LUT R4, R5, R4, RZ, 0x3c, !PT ;  /* 0x0000000405048212 */ /* 0x000fc800078e3cff */
[----:B------:R-:W-:-:S05]  /*2b5e0*/  @!P0 LOP3.LUT R5, R5, R4, RZ, 0x3c, !PT ;  /* 0x0000000405058212 */ /* 0x000fca00078e3cff */
[----:B------:R0:W3:Y:S01]  /*2b5f0*/  @!P0 LDG.E.U16 R25, [R4.64] ;  /* 0x0000000604198981 */ /* 0x0000e2000c1e1500 */
[----:B------:R-:W-:Y:S01]  /*2b600*/  PRMT R24, RZ, 0x7610, R24 ;  /* 0x00007610ff187816 */ /* 0x000fe20000000018 */
[----:B0-----:R-:W-:Y:S02]  /*2b610*/  @!P0 IMAD.MOV.U32 R4, RZ, RZ, R27 ;  /* 0x000000ffff048224 */ /* 0x001fe400078e001b */
[----:B--2---:R-:W-:-:S05]  /*2b620*/  @!P0 IMAD.MOV.U32 R5, RZ, RZ, R26 ;  /* 0x000000ffff058224 */ /* 0x004fca00078e001a */
[----:B------:R0:W2:Y:S04]  /*2b630*/  @!P0 LDG.E.U16 R24, [R4.64] ;  /* 0x0000000604188981 */ /* 0x0000a8000c1e1500 */
[----:B---3--:R1:W-:Y:S01]  /*2b640*/  STL [R1+0x47c8], R25 ;  /* 0x0047c81901007387 */ /* 0x0083e20000100800 */
[----:B------:R-:W3:Y:S02]  /*2b650*/  LDL R27, [R1+0x154c] ;  /* 0x00154c00011b7983 */ /* 0x000ee40000100800 */
[----:B------:R-:W3:Y:S01]  /*2b660*/  LDL R26, [R1+0x1550] ;  /* 0x00155000011a7983 */ /* 0x000ee20000100800 */
[----:B-1----:R-:W3:Y:S01]  /*2b670*/  LDL R25, [R1+0x160c] ;  /* 0x00160c0001197983 */ /* 0x002ee20000100800 */
[----:B------:R-:W-:Y:S01]  /*2b680*/  PRMT R23, RZ, 0x7610, R23 ;  /* 0x00007610ff177816 */ /* 0x000fe20000000017 */
[----:B0-----:R-:W-:-:S02]  /*2b690*/  @!P0 IMAD.MOV.U32 R4, RZ, RZ, R29 ;  /* 0x000000ffff048224 */ /* 0x001fc400078e001d */
[----:B--2---:R0:W-:Y:S01]  /*2b6a0*/  STL [R1+0x47cc], R24 ;  /* 0x0047cc1801007387 */ /* 0x0041e20000100800 */
[----:B------:R-:W-:Y:S01]  /*2b6b0*/  PRMT R22, RZ, 0x7610, R22 ;  /* 0x00007610ff167816 */ /* 0x000fe20000000016 */
[----:B------:R-:W2:Y:S02]  /*2b6c0*/  LDL R29, [R1+0x150c] ;  /* 0x00150c00011d7983 */ /* 0x000ea40000100800 */
[----:B0-----:R-:W2:Y:S01]  /*2b6d0*/  LDL R24, [R1+0x15d0] ;  /* 0x0015d00001187983 */ /* 0x001ea20000100800 */
[----:B---3--:R-:W-:-:S03]  /*2b6e0*/  @!P0 IMAD.MOV.U32 R5, RZ, RZ, R25 ;  /* 0x000000ffff058224 */ /* 0x008fc600078e0019 */
[----:B------:R-:W3:Y:S04]  /*2b6f0*/  LDL R25, [R1+0x1510] ;  /* 0x0015100001197983 */ /* 0x000ee80000100800 */
[----:B------:R0:W3:Y:S04]  /*2b700*/  @!P0 LDG.E.U16 R23, [R4.64] ;  /* 0x0000000604178981 */ /* 0x0000e8000c1e1500 */
[----:B0-----:R-:W4:Y:S01]  /*2b710*/  LDL R5, [R1+0x15cc] ;  /* 0x0015cc0001057983 */ /* 0x001f220000100800 */
[----:B--2---:R-:W-:-:S03]  /*2b720*/  @!P0 IMAD.MOV.U32 R4, RZ, RZ, R24 ;  /* 0x000000ffff048224 */ /* 0x004fc600078e0018 */
[----:B---3--:R0:W-:Y:S01]  /*2b730*/  STL [R1+0x47d0], R23 ;  /* 0x0047d01701007387 */ /* 0x0081e20000100800 */
[----:B------:R-:W-:Y:S01]  /*2b740*/  PRMT R21, RZ, 0x7610, R21 ;  /* 0x00007610ff157816 */ /* 0x000fe20000000015 */
[----:B------:R-:W2:Y:S02]  /*2b750*/  LDL R24, [R1+0x14cc] ;  /* 0x0014cc0001187983 */ /* 0x000ea40000100800 */
[----:B----4-:R1:W3:Y:S04]  /*2b760*/  @!P0 LDG.E.U16 R22, [R4.64] ;  /* 0x0000000604168981 */ /* 0x0102e8000c1e1500 */
[----:B0-----:R-:W4:Y:S04]  /*2b770*/  LDL R23, [R1+0x14d0] ;  /* 0x0014d00001177983 */ /* 0x001f280000100800 */
[----:B-1----:R-:W2:Y:S04]  /*2b780*/  LDL R4, [R1+0x158c] ;  /* 0x00158c0001047983 */ /* 0x002ea80000100800 */
[----:B------:R-:W2:Y:S02]  /*2b790*/  LDL R5, [R1+0x1590] ;  /* 0x0015900001057983 */ /* 0x000ea40000100800 */
[----:B--2---:R-:W-:-:S04]  /*2b7a0*/  @!P0 LOP3.LUT R5, R5, R4, RZ, 0x3c, !PT ;  /* 0x0000000405058212 */ /* 0x004fc800078e3cff */
[----:B------:R-:W-:-:S04]  /*2b7b0*/  @!P0 LOP3.LUT R4, R5, R4, RZ, 0x3c, !PT ;  /* 0x0000000405048212 */ /* 0x000fc800078e3cff */
[----:B------:R-:W-:-:S05]  /*2b7c0*/  @!P0 LOP3.LUT R5, R5, R4, RZ, 0x3c, !PT ;  /* 0x0000000405058212 */ /* 0x000fca00078e3cff */
[----:B------:R0:W2:Y:S01]  /*2b7d0*/  @!P0 LDG.E.U16 R21, [R4.64] ;  /* 0x0000000604158981 */ /* 0x0000a2000c1e1500 */
[----:B------:R-:W-:-:S03]  /*2b7e0*/  PRMT R20, RZ, 0x7610, R20 ;  /* 0x00007610ff147816 */ /* 0x000fc60000000014 */
[----:B---3--:R-:W-:Y:S01]  /*2b7f0*/  STL [R1+0x47d4], R22 ;  /* 0x0047d41601007387 */ /* 0x008fe20000100800 */
[----:B------:R-:W-:Y:S01]  /*2b800*/  PRMT R19, RZ, 0x7610, R19 ;  /* 0x00007610ff137816 */ /* 0x000fe20000000013 */
[----:B0-----:R-:W-:Y:S02]  /*2b810*/  @!P0 IMAD.MOV.U32 R4, RZ, RZ, R26 ;  /* 0x000000ffff048224 */ /* 0x001fe400078e001a */
[----:B------:R-:W-:-:S05]  /*2b820*/  @!P0 IMAD.MOV.U32 R5, RZ, RZ, R27 ;  /* 0x000000ffff058224 */ /* 0x000fca00078e001b */
[----:B------:R0:W3:Y:S02]  /*2b830*/  @!P0 LDG.E.U16 R20, [R4.64] ;  /* 0x0000000604148981 */ /* 0x0000e4000c1e1500 */
[----:B0-----:R-:W-:Y:S02]  /*2b840*/  @!P0 IMAD.MOV.U32 R4, RZ, RZ, R25 ;  /* 0x000000ffff048224 */ /* 0x001fe400078e0019 */
[----:B------:R-:W-:-:S05]  /*2b850*/  @!P0 IMAD.MOV.U32 R5, RZ, RZ, R29 ;  /* 0x000000ffff058224 */ /* 0x000fca00078e001d */
[----:B------:R4:W3:Y:S04]  /*2b860*/  @!P0 LDG.E.U16 R19, [R4.64] ;  /* 0x0000000604138981 */ /* 0x0008e8000c1e1500 */
[----:B--2---:R0:W-:Y:S01]  /*2b870*/  STL [R1+0x47d8], R21 ;  /* 0x0047d81501007387 */ /* 0x0041e20000100800 */
[----:B------:R-:W2:Y:S02]  /*2b880*/  LDL R27, [R1+0x148c] ;  /* 0x00148c00011b7983 */ /* 0x000ea40000100800 */
[----:B------:R-:W2:Y:S01]  /*2b890*/  LDL R26, [R1+0x1490] ;  /* 0x00149000011a7983 */ /* 0x000ea20000100800 */
[----:B------:R-:W-:Y:S01]  /*2b8a0*/  PRMT R18, RZ, 0x7610, R18 ;  /* 0x00007610ff127816 */ /* 0x000fe20000000012 */
[----:B----4-:R-:W-:Y:S02]  /*2b8b0*/  @!P0 IMAD.MOV.U32 R4, RZ, RZ, R23 ;  /* 0x000000ffff048224 */ /* 0x010fe400078e0017 */
[----:B------:R-:W-:-:S05]  /*2b8c0*/  @!P0 IMAD.MOV.U32 R5, RZ, RZ, R24 ;  /* 0x000000ffff058224 */ /* 0x000fca00078e0018 */
[----:B------:R2:W4:Y:S01]  /*2b8d0*/  @!P0 LDG.E.U16 R18, [R4.64] ;  /* 0x0000000604128981 */ /* 0x000522000c1e1500 */
[----:B------:R-:W-:-:S03]  /*2b8e0*/  PRMT R17, RZ, 0x7610, R17 ;  /* 0x00007610ff117816 */ /* 0x000fc60000000011 */
[----:B---3--:R1:W-:Y:S01]  /*2b8f0*/  STL [R1+0x47dc], R20 ;  /* 0x0047dc1401007387 */ /* 0x0083e20000100800 */
[----:B------:R-:W3:Y:S02]  /*2b900*/  LDL R25, [R1+0x144c] ;  /* 0x00144c0001197983 */ /* 0x000ee40000100800 */
[----:B0-----:R-:W3:Y:S01]  /*2b910*/  LDL R21, [R1+0x1450] ;  /* 0x0014500001157983 */ /* 0x001ee20000100800 */
[----:B------:R0:W-:Y:S01]  /*2b920*/  STL [R1+0x47e0], R19 ;  /* 0x0047e01301007387 */ /* 0x0001e20000100800 */
[----:B------:R-:W3:Y:S02]  /*2b930*/  LDL R24, [R1+0x140c] ;  /* 0x00140c0001187983 */ /* 0x000ee40000100800 */
[----:B------:R-:W3:Y:S02]  /*2b940*/  LDL R23, [R1+0x1410] ;  /* 0x0014100001177983 */ /* 0x000ee40000100800 */
[----:B------:R-:W3:Y:S01]  /*2b950*/  LDL R22, [R1+0x13cc] ;  /* 0x0013cc0001167983 */ /* 0x000ee20000100800 */
[----:B-1----:R-:W3:Y:S01]  /*2b960*/  LDL R20, [R1+0x13d0] ;  /* 0x0013d00001147983 */ /* 0x002ee20000100800 */
[----:B--2---:R-:W-:-:S02]  /*2b970*/  @!P0 IMAD.MOV.U32 R5, RZ, RZ, R27 ;  /* 0x000000ffff058224 */ /* 0x004fc400078e001b */
[----:B------:R-:W-:-:S05]  /*2b980*/  @!P0 IMAD.MOV.U32 R4, RZ, RZ, R26 ;  /* 0x000000ffff048224 */ /* 0x000fca00078e001a */
[----:B------:R3:W2:Y:S04]  /*2b990*/  @!P0 LDG.E.U16 R17, [R4.64] ;  /* 0x0000000604118981 */ /* 0x0006a8000c1e1500 */
[----:B----4-:R1:W-:Y:S01]  /*2b9a0*/  STL [R1+0x47e4], R18 ;  /* 0x0047e41201007387 */ /* 0x0103e20000100800 */
[----:B0-----:R-:W4:Y:S03]  /*2b9b0*/  LDL R19, [R1+0x13a0] ;  /* 0x0013a00001137983 */ /* 0x001f260000100800 */
[----:B-1----:R-:W4:Y:S01]  /*2b9c0*/  LDL R18, [R1+0x1b20] ;  /* 0x001b200001127983 */ /* 0x002f220000100800 */
[----:B------:R-:W-:Y:S01]  /*2b9d0*/  PRMT R16, RZ, 0x7610, R16 ;  /* 0x00007610ff107816 */ /* 0x000fe20000000010 */
[----:B---3--:R-:W-:-:S02]  /*2b9e0*/  @!P0 IMAD.MOV.U32 R4, RZ, RZ, R21 ;  /* 0x000000ffff048224 */ /* 0x008fc400078e0015 */
[----:B------:R-:W-:Y:S01]  /*2b9f0*/  @!P0 IMAD.MOV.U32 R5, RZ, RZ, R25 ;  /* 0x000000ffff058224 */ /* 0x000fe200078e0019 */
[----:B------:R-:W-:-:S04]  /*2ba00*/  PRMT R15, RZ, 0x7610, R15 ;  /* 0x00007610ff0f7816 */ /* 0x000fc8000000000f */
[----:B------:R0:W3:Y:S02]  /*2ba10*/  @!P0 LDG.E.U16 R16, [R4.64] ;  /* 0x0000000604108981 */ /* 0x0000e4000c1e1500 */
[----:B0-----:R-:W-:Y:S02]  /*2ba20*/  @!P0 IMAD.MOV.U32 R4, RZ, RZ, R23 ;  /* 0x000000ffff048224 */ /* 0x001fe400078e0017 */
[----:B------:R-:W-:-:S05]  /*2ba30*/  @!P0 IMAD.MOV.U32 R5, RZ, RZ, R24 ;  /* 0x000000ffff058224 */ /* 0x000fca00078e0018 */
[----:B------:R0:W3:Y:S04]  /*2ba40*/  @!P0 LDG.E.U16 R15, [R4.64] ;  /* 0x00000006040f8981 */ /* 0x0000e8000c1e1500 */
[----:B--2---:R1:W-:Y:S01]  /*2ba50*/  STL [R1+0x47e8], R17 ;  /* 0x0047e81101007387 */ /* 0x0043e20000100800 */
[----:B------:R-:W2:Y:S03]  /*2ba60*/  LDL R21, [R1+0x1b24] ;  /* 0x001b240001157983 */ /* 0x000ea60000100800 */
[----:B-1----:R-:W2:Y:S01]  /*2ba70*/  LDL R17, [R1+0x1b60] ;  /* 0x001b600001117983 */ /* 0x002ea20000100800 */
[----:B------:R-:W-:Y:S01]  /*2ba80*/  PRMT R14, RZ, 0x7610, R14 ;  /* 0x00007610ff0e7816 */ /* 0x000fe2000000000e */
[----:B0-----:R-:W-:-:S02]  /*2ba90*/  @!P0 IMAD.MOV.U32 R4, RZ, RZ, R20 ;  /* 0x000000ffff048224 */ /* 0x001fc400078e0014 */
[----:B------:R-:W-:Y:S01]  /*2baa0*/  @!P0 IMAD.MOV.U32 R5, RZ, RZ, R22 ;  /* 0x000000ffff058224 */ /* 0x000fe200078e0016 */
[----:B------:R-:W-:-:S04]  /*2bab0*/  PRMT R13, RZ, 0x7610, R13 ;  /* 0x00007610ff0d7816 */ /* 0x000fc8000000000d */
[----:B------:R4:W2:Y:S02]  /*2bac0*/  @!P0 LDG.E.U16 R14, [R4.64] ;  /* 0x00000006040e8981 */ /* 0x0008a4000c1e1500 */
[----:B----4-:R-:W-:Y:S02]  /*2bad0*/  @!P0 IMAD.MOV.U32 R4, RZ, RZ, R18 ;  /* 0x000000ffff048224 */ /* 0x010fe400078e0012 */
[----:B------:R-:W-:-:S05]  /*2bae0*/  @!P0 IMAD.MOV.U32 R5, RZ, RZ, R19 ;  /* 0x000000ffff058224 */ /* 0x000fca00078e0013 */
[----:B------:R2:W4:Y:S01]  /*2baf0*/  @!P0 LDG.E.U16 R13, [R4.64] ;  /* 0x00000006040d8981 */ /* 0x000522000c1e1500 */
[----:B------:R-:W-:-:S03]  /*2bb00*/  PRMT R12, RZ, 0x7610, R12 ;  /* 0x00007610ff0c7816 */ /* 0x000fc6000000000c */
[----:B---3--:R-:W-:Y:S01]  /*2bb10*/  STL [R1+0x47ec], R16 ;  /* 0x0047ec1001007387 */ /* 0x008fe20000100800 */
[----:B------:R0:W-:Y:S02]  /*2bb20*/  STL [R1+0x47f0], R15 ;  /* 0x0047f00f01007387 */ /* 0x0001e40000100800 */
[----:B------:R-:W3:Y:S01]  /*2bb30*/  LDL R20, [R1+0x138c] ;  /* 0x00138c0001147983 */ /* 0x000ee20000100800 */
[----:B0-----:R-:W3:Y:S01]  /*2bb40*/  LDL R15, [R1+0x1af4] ;  /* 0x001af400010f7983 */ /* 0x001ee20000100800 */
[----:B--2---:R-:W-:Y:S02]  /*2bb50*/  @!P0 IMAD.MOV.U32 R5, RZ, RZ, R21 ;  /* 0x000000ffff058224 */ /* 0x004fe400078e0015 */
[----:B------:R-:W-:-:S05]  /*2bb60*/  @!P0 IMAD.MOV.U32 R4, RZ, RZ, R17 ;  /* 0x000000ffff048224 */ /* 0x000fca00078e0011 */
[----:B------:R3:W2:Y:S04]  /*2bb70*/  @!P0 LDG.E.U16 R12, [R4.64] ;  /* 0x00000006040c8981 */ /* 0x0006a8000c1e1500 */
[----:B------:R0:W-:Y:S01]  /*2bb80*/  STL [R1+0x47f4], R14 ;  /* 0x0047f40e01007387 */ /* 0x0001e20000100800 */
[----:B------:R-:W2:Y:S02]  /*2bb90*/  LDL R19, [R1+0x1ac4] ;  /* 0x001ac40001137983 */ /* 0x000ea40000100800 */
[----:B------:R-:W2:Y:S01]  /*2bba0*/  LDL R18, [R1+0x1ac8] ;  /* 0x001ac80001127983 */ /* 0x000ea20000100800 */
[----:B----4-:R-:W-:Y:S01]  /*2bbb0*/  STL [R1+0x47f8], R13 ;  /* 0x0047f80d01007387 */ /* 0x010fe20000100800 */
[----:B------:R-:W4:Y:S02]  /*2bbc0*/  LDL R17, [R1+0x1a84] ;  /* 0x001a840001117983 */ /* 0x000f240000100800 */
[----:B------:R-:W4:Y:S02]  /*2bbd0*/  LDL R16, [R1+0x1a88] ;  /* 0x001a880001107983 */ /* 0x000f240000100800 */
[----:B0-----:R-:W4:Y:S01]  /*2bbe0*/  LDL R14, [R1+0x1a48] ;  /* 0x001a4800010e7983 */ /* 0x001f220000100800 */
[----:B------:R-:W-:Y:S01]  /*2bbf0*/  PRMT R11, RZ, 0x7610, R11 ;  /* 0x00007610ff0b7816 */ /* 0x000fe2000000000b */
[----:B---3--:R-:W-:-:S02]  /*2bc00*/  @!P0 IMAD.MOV.U32 R5, RZ, RZ, R20 ;  /* 0x000000ffff058224 */ /* 0x008fc400078e0014 */
[----:B------:R-:W-:-:S05]  /*2bc10*/  @!P0 IMAD.MOV.U32 R4, RZ, RZ, R15 ;  /* 0x000000ffff048224 */ /* 0x000fca00078e000f */
[----:B------:R0:W4:Y:S04]  /*2bc20*/  @!P0 LDG.E.U16 R11, [R4.64] ;  /* 0x00000006040b8981 */ /* 0x000128000c1e1500 */
[----:B------:R-:W1:Y:S04]  /*2bc30*/  S2R R2, SR_TID.X ;  /* 0x0000000000027919 */ /* 0x000e680000002100 */
[----:B--2---:R2:W-:Y:S01]  /*2bc40*/  STL [R1+0x47fc], R12 ;  /* 0x0047fc0c01007387 */ /* 0x0045e20000100800 */
[----:B------:R-:W3:Y:S01]  /*2bc50*/  LDL R15, [R1+0x1a44] ;  /* 0x001a4400010f7983 */ /* 0x000ee20000100800 */
[----:B-1----:R-:W-:-:S05]  /*2bc60*/  LOP3.LUT R2, R2, 0x3f, RZ, 0xc0, !PT ;  /* 0x0000003f02027812 */ /* 0x002fca00078ec0ff */
[----:B------:R-:W-:Y:S02]  /*2bc70*/  IMAD.SHL.U32 R2, R2, 0x2, RZ ;  /* 0x0000000202027824 */ /* 0x000fe400078e00ff */
[----:B0-----:R-:W-:Y:S02]  /*2bc80*/  @!P0 IMAD.MOV.U32 R4, RZ, RZ, R18 ;  /* 0x000000ffff048224 */ /* 0x001fe400078e0012 */
[----:B------:R-:W-:Y:S01]  /*2bc90*/  @!P0 IMAD.MOV.U32 R5, RZ, RZ, R19 ;  /* 0x000000ffff058224 */ /* 0x000fe200078e0013 */
[----:B--2---:R-:W2:Y:S04]  /*2bca0*/  LDL R12, [R1+0x1a08] ;  /* 0x001a0800010c7983 */ /* 0x004ea80000100800 */
[----:B------:R0:W-:Y:S04]  /*2bcb0*/  STS.U16 [R2+0x8080], R10 ;  /* 0x0080800a02007388 */ /* 0x0001e80000000400 */
[----:B------:R1:W-:Y:S01]  /*2bcc0*/  STS.U16 [R2+0x8000], R9 ;  /* 0x0080000902007388 */ /* 0x0003e20000000400 */
[----:B0-----:R-:W-:-:S02]  /*2bcd0*/  PRMT R10, RZ, 0x7610, R10 ;  /* 0x00007610ff0a7816 */ /* 0x001fc4000000000a */
[----:B-1----:R-:W-:-:S04]  /*2bce0*/  PRMT R9, RZ, 0x7610, R9 ;  /* 0x00007610ff097816 */ /* 0x002fc80000000009 */
[----:B------:R4:W2:Y:S02]  /*2bcf0*/  @!P0 LDG.E.U16 R10, [R4.64] ;  /* 0x00000006040a8981 */ /* 0x0008a4000c1e1500 */
[----:B----4-:R-:W-:Y:S02]  /*2bd00*/  @!P0 IMAD.MOV.U32 R4, RZ, RZ, R16 ;  /* 0x000000ffff048224 */ /* 0x010fe400078e0010 */
[----:B------:R-:W-:-:S05]  /*2bd10*/  @!P0 IMAD.MOV.U32 R5, RZ, RZ, R17 ;  /* 0x000000ffff058224 */ /* 0x000fca00078e0011 */
[----:B------:R0:W4:Y:S04]  /*2bd20*/  @!P0 LDG.E.U16 R9, [R4.64] ;  /* 0x0000000604098981 */ /* 0x000128000c1e1500 */
[----:B------:R1:W-:Y:S01]  /*2bd30*/  STS.U16 [R2+0x8880], R8 ;  /* 0x0088800802007388 */ /* 0x0003e20000000400 */
[----:B0-----:R-:W-:Y:S01]  /*2bd40*/  @!P0 IMAD.MOV.U32 R4, RZ, RZ, R14 ;  /* 0x000000ffff048224 */ /* 0x001fe200078e000e */
[----:B-1----:R-:W-:Y:S02]  /*2bd50*/  PRMT R8, RZ, 0x7610, R8 ;  /* 0x00007610ff087816 */ /* 0x002fe40000000008 */
[----:B------:R0:W-:Y:S01]  /*2bd60*/  STL [R1+0x4800], R11 ;  /* 0x0048000b01007387 */ /* 0x0001e20000100800 */
[----:B------:R-:W4:Y:S02]  /*2bd70*/  LDL R13, [R1+0x1a04] ;  /* 0x001a0400010d7983 */ /* 0x000f240000100800 */
[----:B------:R-:W4:Y:S02]  /*2bd80*/  LDL.LU R29, [R1+0x290] ;  /* 0x00029000011d7983 */ /* 0x000f240000300800 */
[----:B---3--:R-:W-:-:S05]  /*2bd90*/  @!P0 IMAD.MOV.U32 R5, RZ, RZ, R15 ;  /* 0x000000ffff058224 */ /* 0x008fca00078e000f */
[----:B------:R1:W3:Y:S04]  /*2bda0*/  @!P0 LDG.E.U16 R8, [R4.64] ;  /* 0x0000000604088981 */ /* 0x0002e8000c1e1500 */
[----:B--2---:R2:W-:Y:S01]  /*2bdb0*/  STL [R1+0x4804], R10 ;  /* 0x0048040a01007387 */ /* 0x0045e20000100800 */
[----:B------:R-:W3:Y:S03]  /*2bdc0*/  LDL.LU R26, [R1+0x258] ;  /* 0x00025800011a7983 */ /* 0x000ee60000300800 */
[----:B----4-:R-:W-:Y:S01]  /*2bdd0*/  STL [R1+0x4808], R9 ;  /* 0x0048080901007387 */ /* 0x010fe20000100800 */
[----:B0-----:R-:W4:Y:S02]  /*2bde0*/  LDL R11, [R1+0x19c4] ;  /* 0x0019c400010b7983 */ /* 0x001f240000100800 */
[----:B--2---:R-:W2:Y:S02]  /*2bdf0*/  LDL R10, [R1+0x19c8] ;  /* 0x0019c800010a7983 */ /* 0x004ea40000100800 */
[----:B------:R-:W2:Y:S01]  /*2be00*/  LDL.LU R20, [R1+0x25c] ;  /* 0x00025c0001147983 */ /* 0x000ea20000300800 */
[----:B------:R-:W2:Y:S04]  /*2be10*/  LDL.LU R24, [R1+0x21c] ;  /* 0x00021c0001187983 */ /* 0x000ea80000300800 */
[----:B------:R0:W-:Y:S01]  /*2be20*/  STS.U16 [R2+0x8800], R7 ;  /* 0x0088000702007388 */ /* 0x0001e20000000400 */
[----:B-1----:R-:W-:-:S02]  /*2be30*/  @!P0 IMAD.MOV.U32 R4, RZ, RZ, R12 ;  /* 0x000000ffff048224 */ /* 0x002fc400078e000c */
[----:B------:R-:W-:Y:S01]  /*2be40*/  @!P0 IMAD.MOV.U32 R5, RZ, RZ, R13 ;  /* 0x000000ffff058224 */ /* 0x000fe200078e000d */
[----:B0-----:R-:W-:-:S06]  /*2be50*/  PRMT R7, RZ, 0x7610, R7 ;  /* 0x00007610ff077816 */ /* 0x001fcc0000000007 */
[----:B------:R4:W2:Y:S04]  /*2be60*/  @!P0 LDG.E.U16 R7, [R4.64] ;  /* 0x0000000604078981 */ /* 0x0008a8000c1e1500 */
[----:B---3--:R0:W-:Y:S01]  /*2be70*/  STL [R1+0x480c], R8 ;  /* 0x00480c0801007387 */ /* 0x0081e20000100800 */
[----:B------:R-:W3:Y:S03]  /*2be80*/  LDL R9, [R1+0x1984] ;  /* 0x0019840001097983 */ /* 0x000ee60000100800 */
[----:B0-----:R-:W3:Y:S04]  /*2be90*/  LDL R8, [R1+0x1988] ;  /* 0x0019880001087983 */ /* 0x001ee80000100800 */
[----:B------:R0:W-:Y:S01]  /*2bea0*/  STS.U16 [R2+0x9000], R6 ;  /* 0x0090000602007388 */ /* 0x0001e20000000400 */
[----:B------:R-:W-:Y:S01]  /*2beb0*/  PRMT R3, RZ, 0x7610, R3 ;  /* 0x00007610ff037816 */ /* 0x000fe20000000003 */
[----:B------:R-:W3:Y:S02]  /*2bec0*/  LDL.LU R12, [R1+0x218] ;  /* 0x00021800010c7983 */ /* 0x000ee40000300800 */
[----:B------:R-:W3:Y:S01]  /*2bed0*/  LDL.LU R13, [R1+0x1dc] ;  /* 0x0001dc00010d7983 */ /* 0x000ee20000300800 */
[----:B------:R-:W3:Y:S01]  /*2bee0*/  LDL.LU R14, [R1+0x1d8] ;  /* 0x0001d800010e7983 */ /* 0x000ee20000300800 */
[----:B------:R-:W3:Y:S02]  /*2bef0*/  LDL.LU R15, [R1+0x19c] ;  /* 0x00019c00010f7983 */ /* 0x000ee40000300800 */
[----:B------:R-:W3:Y:S02]  /*2bf00*/  LDL.LU R25, [R1+0x198] ;  /* 0x0001980001197983 */ /* 0x000ee40000300800 */
[----:B------:R-:W3:Y:S01]  /*2bf10*/  LDL.LU R16, [R1+0x15c] ;  /* 0x00015c0001107983 */ /* 0x000ee20000300800 */
[----:B0-----:R-:W-:Y:S01]  /*2bf20*/  PRMT R6, RZ, 0x7610, R6 ;  /* 0x00007610ff067816 */ /* 0x001fe20000000006 */
[----:B----4-:R-:W-:-:S02]  /*2bf30*/  @!P0 IMAD.MOV.U32 R5, RZ, RZ, R11 ;  /* 0x000000ffff058224 */ /* 0x010fc400078e000b */
[----:B--2---:R-:W-:-:S05]  /*2bf40*/  @!P0 IMAD.MOV.U32 R4, RZ, RZ, R10 ;  /* 0x000000ffff048224 */ /* 0x004fca00078e000a */
[----:B------:R3:W2:Y:S04]  /*2bf50*/  @!P0 LDG.E.U16 R6, [R4.64] ;  /* 0x0000000604068981 */ /* 0x0006a8000c1e1500 */
[----:B------:R0:W-:Y:S04]  /*2bf60*/  STS.U16 [R2+0x9080], R29 ;  /* 0x0090801d02007388 */ /* 0x0001e80000000400 */
[----:B------:R1:W-:Y:S01]  /*2bf70*/  STL [R1+0x4810], R7 ;  /* 0x0048100701007387 */ /* 0x0003e20000100800 */
[----:B------:R-:W4:Y:S02]  /*2bf80*/  LDL.LU R18, [R1+0x348] ;  /* 0x0003480001127983 */ /* 0x000f240000300800 */
[----:B------:R-:W4:Y:S02]  /*2bf90*/  LDL.LU R21, [R1+0x344] ;  /* 0x0003440001157983 */ /* 0x000f240000300800 */
[----:B------:R-:W4:Y:S01]  /*2bfa0*/  LDL.LU R27, [R1+0x2e0] ;  /* 0x0002e000011b7983 */ /* 0x000f220000300800 */
[----:B0-----:R-:W4:Y:S01]  /*2bfb0*/  LDL.LU R29, [R1+0x2dc] ;  /* 0x0002dc00011d7983 */ /* 0x001f220000300800 */
[----:B---3--:R-:W-:-:S02]  /*2bfc0*/  @!P0 IMAD.MOV.U32 R5, RZ, RZ, R9 ;  /* 0x000000ffff058224 */ /* 0x008fc400078e0009 */
[----:B------:R-:W-:-:S05]  /*2bfd0*/  @!P0 IMAD.MOV.U32 R4, RZ, RZ, R8 ;  /* 0x000000ffff048224 */ /* 0x000fca00078e0008 */
[----:B------:R-:W3:Y:S04]  /*2bfe0*/  @!P0 LDG.E.U16 R3, [R4.64] ;  /* 0x0000000604038981 */ /* 0x000ee8000c1e1500 */
[----:B------:R0:W-:Y:S04]  /*2bff0*/  STS.U16 [R2+0x9800], R26 ;  /* 0x0098001a02007388 */ /* 0x0001e80000000400 */
[----:B------:R0:W-:Y:S04]  /*2c000*/  STS.U16 [R2+0x9880], R20 ;  /* 0x0098801402007388 */ /* 0x0001e80000000400 */
[----:B------:R0:W-:Y:S01]  /*2c010*/  STS.U16 [R2+0xa000], R24 ;  /* 0x00a0001802007388 */ /* 0x0001e20000000400 */
[----:B-1----:R-:W-:-:S03]  /*2c020*/  LOP3.LUT R7, R2, 0x10, RZ, 0x3c, !PT ;  /* 0x0000001002077812 */ /* 0x002fc600078e3cff */
[----:B------:R1:W-:Y:S04]  /*2c030*/  STS.U16 [R2+0xb080], R25 ;  /* 0x00b0801902007388 */ /* 0x0003e80000000400 */
[----:B------:R0:W-:Y:S04]  /*2c040*/  STS.U16 [R2+0xb880], R0 ;  /* 0x00b8800002007388 */ /* 0x0001e80000000400 */
[----:B--2---:R-:W-:Y:S01]  /*2c050*/  STL [R1+0x4814], R6 ;  /* 0x0048140601007387 */ /* 0x004fe20000100800 */
[----:B0-----:R-:W2:Y:S02]  /*2c060*/  LDL.LU R26, [R1+0x298] ;  /* 0x00029800011a7983 */ /* 0x001ea40000300800 */
[----:B------:R-:W2:Y:S02]  /*2c070*/  LDL.LU R22, [R1+0x294] ;  /* 0x0002940001167983 */ /* 0x000ea40000300800 */
[----:B------:R-:W2:Y:S01]  /*2c080*/  LDL.LU R17, [R1+0x254] ;  /* 0x0002540001117983 */ /* 0x000ea20000300800 */
[----:B------:R-:W2:Y:S01]  /*2c090*/  LDL.LU R19, [R1+0x250] ;  /* 0x0002500001137983 */ /* 0x000ea20000300800 */
[----:B------:R-:W2:Y:S03]  /*2c0a0*/  LDL.LU R23, [R1+0x214] ;  /* 0x0002140001177983 */ /* 0x000ea60000300800 */
[----:B------:R-:W-:Y:S04]  /*2c0b0*/  STS.U16 [R2+0xa080], R12 ;  /* 0x00a0800c02007388 */ /* 0x000fe80000000400 */
[----:B------:R-:W-:Y:S04]  /*2c0c0*/  STS.U16 [R2+0xa800], R13 ;  /* 0x00a8000d02007388 */ /* 0x000fe80000000400 */
[----:B------:R-:W-:Y:S04]  /*2c0d0*/  STS.U16 [R2+0xa880], R14 ;  /* 0x00a8800e02007388 */ /* 0x000fe80000000400 */
[----:B------:R-:W-:Y:S04]  /*2c0e0*/  STS.U16 [R2+0xb000], R15 ;  /* 0x00b0000f02007388 */ /* 0x000fe80000000400 */
[----:B------:R-:W-:Y:S04]  /*2c0f0*/  STS.U16 [R2+0xb800], R16 ;  /* 0x00b8001002007388 */ /* 0x000fe80000000400 */
[----:B----4-:R-:W-:Y:S01]  /*2c100*/  STS.U16 [R7+0x8100], R18 ;  /* 0x0081001207007388 */ /* 0x010fe20000000400 */
[----:B------:R-:W-:Y:S02]  /*2c110*/  STS.U16 [R7+0x8180], R21 ;  /* 0x0081801507007388 */ /* 0x000fe40000000400 */
[----:B------:R0:W-:Y:S02]  /*2c120*/  STS.U16 [R7+0x8900], R27 ;  /* 0x0089001b07007388 */ /* 0x0001e40000000400 */
[----:B------:R4:W-:Y:S01]  /*2c130*/  STS.U16 [R7+0x8980], R29 ;  /* 0x0089801d07007388 */ /* 0x0009e20000000400 */
[----:B---3--:R-:W-:Y:S01]  /*2c140*/  STL [R1+0x4818], R3 ;  /* 0x0048180301007387 */ /* 0x008fe20000100800 */
[----:B------:R-:W3:Y:S02]  /*2c150*/  LDL.LU R20, [R1+0x210] ;  /* 0x0002100001147983 */ /* 0x000ee40000300800 */
[----:B------:R-:W3:Y:S02]  /*2c160*/  LDL.LU R24, [R1+0x1d4] ;  /* 0x0001d40001187983 */ /* 0x000ee40000300800 */
[----:B-1----:R-:W3:Y:S01]  /*2c170*/  LDL.LU R25, [R1+0x1d0] ;  /* 0x0001d00001197983 */ /* 0x002ee20000300800 */
[----:B------:R-:W3:Y:S01]  /*2c180*/  LDL.LU R0, [R1+0x482c] ;  /* 0x00482c0001007983 */ /* 0x000ee20000300800 */
[----:B------:R-:W3:Y:S02]  /*2c190*/  LDL.LU R9, [R1+0x190] ;  /* 0x0001900001097983 */ /* 0x000ee40000300800 */
[----:B------:R-:W3:Y:S02]  /*2c1a0*/  LDL.LU R10, [R1+0x154] ;  /* 0x00015400010a7983 */ /* 0x000ee40000300800 */
[----:B------:R-:W3:Y:S01]  /*2c1b0*/  LDL.LU R11, [R1+0x150] ;  /* 0x00015000010b7983 */ /* 0x000ee20000300800 */
[----:B0-----:R-:W3:Y:S01]  /*2c1c0*/  LDL.LU R27, [R1+0x340] ;  /* 0x00034000011b7983 */ /* 0x001ee20000300800 */
[----:B----4-:R-:W4:Y:S02]  /*2c1d0*/  LDL.LU R29, [R1+0x31c] ;  /* 0x00031c00011d7983 */ /* 0x010f240000300800 */
[----:B------:R-:W4:Y:S01]  /*2c1e0*/  LDL.LU R18, [R1+0x2d8] ;  /* 0x0002d80001127983 */ /* 0x000f220000300800 */
[----:B--2---:R0:W-:Y:S01]  /*2c1f0*/  STS.U16 [R7+0x9100], R26 ;  /* 0x0091001a07007388 */ /* 0x0041e20000000400 */
[----:B------:R1:W-:Y:S02]  /*2c200*/  STS.U16 [R7+0x9180], R22 ;  /* 0x0091801607007388 */ /* 0x0003e40000000400 */
[----:B------:R-:W-:Y:S01]  /*2c210*/  STS.U16 [R7+0x9900], R17 ;  /* 0x0099001107007388 */ /* 0x000fe20000000400 */
[----:B0-----:R-:W2:Y:S01]  /*2c220*/  LDL.LU R26, [R1+0x2d4] ;  /* 0x0002d400011a7983 */ /* 0x001ea20000300800 */
[----:B------:R-:W2:Y:S02]  /*2c230*/  LDL.LU R21, [R1+0x28c] ;  /* 0x00028c0001157983 */ /* 0x000ea40000300800 */
[----:B-1----:R-:W2:Y:S02]  /*2c240*/  LDL.LU R22, [R1+0x288] ;  /* 0x0002880001167983 */ /* 0x002ea40000300800 */
[----:B------:R0:W-:Y:S01]  /*2c250*/  STS.U16 [R7+0x9980], R19 ;  /* 0x0099801307007388 */ /* 0x0001e20000000400 */
[----:B------:R1:W-:Y:S04]  /*2c260*/  STS.U16 [R7+0xa100], R23 ;  /* 0x00a1001707007388 */ /* 0x0003e80000000400 */
[----:B0-----:R-:W2:Y:S01]  /*2c270*/  LDL.LU R19, [R1+0x24c] ;  /* 0x00024c0001137983 */ /* 0x001ea20000300800 */
[----:B-1----:R-:W2:Y:S02]  /*2c280*/  LDL.LU R23, [R1+0x248] ;  /* 0x0002480001177983 */ /* 0x002ea40000300800 */
[----:B------:R-:W2:Y:S02]  /*2c290*/  LDL.LU R12, [R1+0x20c] ;  /* 0x00020c00010c7983 */ /* 0x000ea40000300800 */
[----:B------:R-:W2:Y:S01]  /*2c2a0*/  LDL.LU R13, [R1+0x208] ;  /* 0x00020800010d7983 */ /* 0x000ea20000300800 */
[----:B------:R-:W2:Y:S01]  /*2c2b0*/  LDL.LU R14, [R1+0x1cc] ;  /* 0x0001cc00010e7983 */ /* 0x000ea20000300800 */
[----:B------:R-:W2:Y:S02]  /*2c2c0*/  LDL.LU R15, [R1+0x1c8] ;  /* 0x0001c800010f7983 */ /* 0x000ea40000300800 */
[----:B------:R-:W2:Y:S02]  /*2c2d0*/  LDL.LU R16, [R1+0x18c] ;  /* 0x00018c0001107983 */ /* 0x000ea40000300800 */
[----:B------:R-:W2:Y:S01]  /*2c2e0*/  LDL.LU R17, [R1+0x188] ;  /* 0x0001880001117983 */ /* 0x000ea20000300800 */
[----:B---3--:R-:W-:Y:S01]  /*2c2f0*/  STS.U16 [R7+0xa180], R20 ;  /* 0x00a1801407007388 */ /* 0x008fe20000000400 */
[----:B------:R0:W-:Y:S02]  /*2c300*/  STS.U16 [R7+0xa900], R24 ;  /* 0x00a9001807007388 */ /* 0x0001e40000000400 */
[----:B------:R-:W-:Y:S02]  /*2c310*/  STS.U16 [R7+0xa980], R25 ;  /* 0x00a9801907007388 */ /* 0x000fe40000000400 */
[----:B------:R1:W-:Y:S01]  /*2c320*/  STS.U16 [R7+0xb100], R0 ;  /* 0x00b1000007007388 */ /* 0x0003e20000000400 */
[----:B------:R-:W-:Y:S01]  /*2c330*/  STS.U16 [R7+0xb180], R9 ;  /* 0x00b1800907007388 */ /* 0x000fe20000000400 */
[----:B------:R-:W-:Y:S03]  /*2c340*/  STS.U16 [R7+0xb900], R10 ;  /* 0x00b9000a07007388 */ /* 0x000fe60000000400 */
[----:B0-----:R-:W3:Y:S01]  /*2c350*/  LDL.LU R24, [R1+0x14c] ;  /* 0x00014c0001187983 */ /* 0x001ee20000300800 */
[----:B------:R-:W3:Y:S01]  /*2c360*/  LDL.LU R20, [R1+0x148] ;  /* 0x0001480001147983 */ /* 0x000ee20000300800 */
[C---:B-1----:R-:W-:Y:S01]  /*2c370*/  LOP3.LUT R0, R2.reuse, 0x20, RZ, 0x3c, !PT ;  /* 0x0000002002007812 */ /* 0x042fe200078e3cff */
[----:B------:R-:W-:Y:S01]  /*2c380*/  STS.U16 [R7+0xb980], R11 ;  /* 0x00b9800b07007388 */ /* 0x000fe20000000400 */
[----:B------:R-:W3:Y:S04]  /*2c390*/  LDL.LU R25, [R1+0x318] ;  /* 0x0003180001197983 */ /* 0x000ee80000300800 */
[----:B------:R0:W-:Y:S01]  /*2c3a0*/  STS.U16 [R0+0x8200], R27 ;  /* 0x0082001b00007388 */ /* 0x0001e20000000400 */
[----:B----4-:R1:W-:Y:S03]  /*2c3b0*/  STS.U16 [R0+0x8280], R29 ;  /* 0x0082801d00007388 */ /* 0x0103e60000000400 */
[----:B0-----:R-:W4:Y:S01]  /*2c3c0*/  LDL.LU R27, [R1+0x314] ;  /* 0x00031400011b7983 */ /* 0x001f220000300800 */
[----:B-1----:R-:W4:Y:S02]  /*2c3d0*/  LDL.LU R29, [R1+0x2d0] ;  /* 0x0002d000011d7983 */ /* 0x002f240000300800 */
[----:B------:R-:W-:Y:S01]  /*2c3e0*/  STS.U16 [R0+0x8a00], R18 ;  /* 0x008a001200007388 */ /* 0x000fe20000000400 */
[----:B--2---:R0:W-:Y:S01]  /*2c3f0*/  STS.U16 [R0+0x8a80], R26 ;  /* 0x008a801a00007388 */ /* 0x0041e20000000400 */
[----:B------:R1:W-:Y:S02]  /*2c400*/  STS.U16 [R0+0x9200], R21 ;  /* 0x0092001500007388 */ /* 0x0003e40000000400 */
[----:B------:R2:W-:Y:S01]  /*2c410*/  STS.U16 [R0+0x9280], R22 ;  /* 0x0092801600007388 */ /* 0x0005e20000000400 */
[----:B0-----:R-:W4:Y:S01]  /*2c420*/  LDL.LU R26, [R1+0x2cc] ;  /* 0x0002cc00011a7983 */ /* 0x001f220000300800 */
[----:B------:R-:W4:Y:S02]  /*2c430*/  LDL.LU R18, [R1+0x284] ;  /* 0x0002840001127983 */ /* 0x000f240000300800 */
[----:B-1----:R-:W4:Y:S02]  /*2c440*/  LDL.LU R21, [R1+0x280] ;  /* 0x0002800001157983 */ /* 0x002f240000300800 */
[----:B--2---:R-:W2:Y:S01]  /*2c450*/  LDL.LU R22, [R1+0x244] ;  /* 0x0002440001167983 */ /* 0x004ea20000300800 */
[----:B------:R0:W-:Y:S01]  /*2c460*/  STS.U16 [R0+0x9a00], R19 ;  /* 0x009a001300007388 */ /* 0x0001e20000000400 */
[----:B------:R1:W-:Y:S02]  /*2c470*/  STS.U16 [R0+0x9a80], R23 ;  /* 0x009a801700007388 */ /* 0x0003e40000000400 */
[----:B------:R-:W-:Y:S02]  /*2c480*/  STS.U16 [R0+0xa200], R12 ;  /* 0x00a2000c00007388 */ /* 0x000fe40000000400 */
[----:B------:R-:W-:Y:S01]  /*2c490*/  STS.U16 [R0+0xa280], R13 ;  /* 0x00a2800d00007388 */ /* 0x000fe20000000400 */
[----:B------:R-:W-:Y:S01]  /*2c4a0*/  STS.U16 [R0+0xaa00], R14 ;  /* 0x00aa000e00007388 */ /* 0x000fe20000000400 */
[----:B------:R-:W-:Y:S03]  /*2c4b0*/  STS.U16 [R0+0xaa80], R15 ;  /* 0x00aa800f00007388 */ /* 0x000fe60000000400 */
[----:B0-----:R-:W2:Y:S01]  /*2c4c0*/  LDL.LU R19, [R1+0x240] ;  /* 0x0002400001137983 */ /* 0x001ea20000300800 */
[----:B-1----:R-:W2:Y:S02]  /*2c4d0*/  LDL.LU R23, [R1+0x204] ;  /* 0x0002040001177983 */ /* 0x002ea40000300800 */
[----:B------:R-:W-:Y:S02]  /*2c4e0*/  STS.U16 [R0+0xb200], R16 ;  /* 0x00b2001000007388 */ /* 0x000fe40000000400 */
[----:B------:R-:W-:Y:S01]  /*2c4f0*/  STS.U16 [R0+0xb280], R17 ;  /* 0x00b2801100007388 */ /* 0x000fe20000000400 */
[C---:B------:R-:W-:Y:S01]  /*2c500*/  LOP3.LUT R3, R2.reuse, 0x30, RZ, 0x3c, !PT ;  /* 0x0000003002037812 */ /* 0x040fe200078e3cff */
[----:B---3--:R0:W-:Y:S01]  /*2c510*/  STS.U16 [R0+0xba00], R24 ;  /* 0x00ba001800007388 */ /* 0x0081e20000000400 */
[----:B------:R-:W-:Y:S03]  /*2c520*/  STS.U16 [R0+0xba80], R20 ;  /* 0x00ba801400007388 */ /* 0x000fe60000000400 */
[----:B------:R-:W-:Y:S04]  /*2c530*/  STS.U16 [R3+0x8300], R25 ;  /* 0x0083001903007388 */ /* 0x000fe80000000400 */
[----:B0-----:R-:W3:Y:S01]  /*2c540*/  LDL.LU R24, [R1+0x200] ;  /* 0x0002000001187983 */ /* 0x001ee20000300800 */
[----:B------:R-:W-:Y:S02]  /*2c550*/  STL [R1+0x481c], R0 ;  /* 0x00481c0001007387 */ /* 0x000fe40000100800 */
[----:B------:R-:W3:Y:S02]  /*2c560*/  LDL.LU R7, [R1+0x1c4] ;  /* 0x0001c40001077983 */ /* 0x000ee40000300800 */
[----:B------:R-:W3:Y:S01]  /*2c570*/  LDL.LU R8, [R1+0x1c0] ;  /* 0x0001c00001087983 */ /* 0x000ee20000300800 */
[----:B------:R-:W3:Y:S01]  /*2c580*/  LDL.LU R9, [R1+0x184] ;  /* 0x0001840001097983 */ /* 0x000ee20000300800 */
[----:B------:R-:W3:Y:S03]  /*2c590*/  LDL.LU R10, [R1+0x180] ;  /* 0x00018000010a7983 */ /* 0x000ee60000300800 */
[----:B----4-:R0:W-:Y:S01]  /*2c5a0*/  STS.U16 [R3+0x8380], R27 ;  /* 0x0083801b03007388 */ /* 0x0101e20000000400 */
[----:B------:R1:W-:Y:S03]  /*2c5b0*/  STS.U16 [R3+0x8b00], R29 ;  /* 0x008b001d03007388 */ /* 0x0003e60000000400 */
[----:B0-----:R-:W4:Y:S01]  /*2c5c0*/  LDL.LU R27, [R1+0x144] ;  /* 0x00014400011b7983 */ /* 0x001f220000300800 */
[----:B------:R-:W4:Y:S02]  /*2c5d0*/  LDL.LU R20, [R1+0x140] ;  /* 0x0001400001147983 */ /* 0x000f240000300800 */
[----:B-1----:R-:W4:Y:S02]  /*2c5e0*/  LDL.LU R29, [R1+0x310] ;  /* 0x00031000011d7983 */ /* 0x002f240000300800 */
[----:B------:R-:W4:Y:S01]  /*2c5f0*/  LDL.LU R25, [R1+0x2fc] ;  /* 0x0002fc0001197983 */ /* 0x000f220000300800 */
[----:B------:R0:W-:Y:S01]  /*2c600*/  STS.U16 [R3+0x8b80], R26 ;  /* 0x008b801a03007388 */ /* 0x0001e20000000400 */
[----:B------:R-:W-:Y:S02]  /*2c610*/  STS.U16 [R3+0x9300], R18 ;  /* 0x0093001203007388 */ /* 0x000fe40000000400 */
[----:B------:R1:W-:Y:S02]  /*2c620*/  STS.U16 [R3+0x9380], R21 ;  /* 0x0093801503007388 */ /* 0x0003e40000000400 */
[----:B--2---:R2:W-:Y:S01]  /*2c630*/  STS.U16 [R3+0x9b00], R22 ;  /* 0x009b001603007388 */ /* 0x0045e20000000400 */
[----:B0-----:R-:W4:Y:S01]  /*2c640*/  LDL.LU R26, [R1+0x2c8] ;  /* 0x0002c800011a7983 */ /* 0x001f220000300800 */
[----:B-1----:R-:W4:Y:S02]  /*2c650*/  LDL.LU R21, [R1+0x2c4] ;  /* 0x0002c40001157983 */ /* 0x002f240000300800 */
[----:B--2---:R-:W2:Y:S02]  /*2c660*/  LDL.LU R22, [R1+0x27c] ;  /* 0x00027c0001167983 */ /* 0x004ea40000300800 */
[----:B------:R-:W2:Y:S01]  /*2c670*/  LDL.LU R11, [R1+0x278] ;  /* 0x00027800010b7983 */ /* 0x000ea20000300800 */
[----:B------:R-:W2:Y:S01]  /*2c680*/  LDL.LU R12, [R1+0x23c] ;  /* 0x00023c00010c7983 */ /* 0x000ea20000300800 */
[----:B------:R-:W2:Y:S02]  /*2c690*/  LDL.LU R13, [R1+0x238] ;  /* 0x00023800010d7983 */ /* 0x000ea40000300800 */
[----:B------:R-:W2:Y:S02]  /*2c6a0*/  LDL.LU R14, [R1+0x1fc] ;  /* 0x0001fc00010e7983 */ /* 0x000ea40000300800 */
[----:B------:R-:W2:Y:S01]  /*2c6b0*/  LDL.LU R15, [R1+0x1f8] ;  /* 0x0001f800010f7983 */ /* 0x000ea20000300800 */
[----:B------:R-:W-:Y:S04]  /*2c6c0*/  STS.U16 [R3+0x9b80], R19 ;  /* 0x009b801303007388 */ /* 0x000fe80000000400 */
[----:B------:R-:W2:Y:S01]  /*2c6d0*/  LDL.LU R16, [R1+0x1bc] ;  /* 0x0001bc0001107983 */ /* 0x000ea20000300800 */
[----:B------:R0:W-:Y:S02]  /*2c6e0*/  STS.U16 [R3+0xa300], R23 ;  /* 0x00a3001703007388 */ /* 0x0001e40000000400 */
[----:B------:R-:W2:Y:S01]  /*2c6f0*/  LDL.LU R17, [R1+0x1b8] ;  /* 0x0001b80001117983 */ /* 0x000ea20000300800 */
[----:B0-----:R-:W2:Y:S01]  /*2c700*/  LDL.LU R23, [R1+0x17c] ;  /* 0x00017c0001177983 */ /* 0x001ea20000300800 */
[----:B------:R-:W2:Y:S02]  /*2c710*/  LDL.LU R18, [R1+0x178] ;  /* 0x0001780001127983 */ /* 0x000ea40000300800 */
[----:B------:R-:W2:Y:S01]  /*2c720*/  LDL.LU R19, [R1+0x13c] ;  /* 0x00013c0001137983 */ /* 0x000ea20000300800 */
[C---:B------:R-:W-:Y:S01]  /*2c730*/  LOP3.LUT R0, R2.reuse, 0x40, RZ, 0x3c, !PT ;  /* 0x0000004002007812 */ /* 0x040fe200078e3cff */
[----:B---3--:R0:W-:Y:S01]  /*2c740*/  STS.U16 [R3+0xa380], R24 ;  /* 0x00a3801803007388 */ /* 0x0081e20000000400 */
[----:B------:R-:W-:Y:S02]  /*2c750*/  STS.U16 [R3+0xab00], R7 ;  /* 0x00ab000703007388 */ /* 0x000fe40000000400 */
[----:B------:R-:W-:Y:S01]  /*2c760*/  STS.U16 [R3+0xab80], R8 ;  /* 0x00ab800803007388 */ /* 0x000fe20000000400 */
[----:B------:R-:W-:Y:S04]  /*2c770*/  STS.U16 [R3+0xb300], R9 ;  /* 0x00b3000903007388 */ /* 0x000fe80000000400 */
[----:B0-----:R-:W3:Y:S01]  /*2c780*/  LDL.LU R24, [R1+0x138] ;  /* 0x0001380001187983 */ /* 0x001ee20000300800 */
[----:B------:R-:W-:Y:S03]  /*2c790*/  STS.U16 [R3+0xb380], R10 ;  /* 0x00b3800a03007388 */ /* 0x000fe60000000400 */
[----:B----4-:R0:W-:Y:S01]  /*2c7a0*/  STS.U16 [R3+0xbb00], R27 ;  /* 0x00bb001b03007388 */ /* 0x0101e20000000400 */
[----:B------:R-:W-:Y:S02]  /*2c7b0*/  STS.U16 [R3+0xbb80], R20 ;  /* 0x00bb801403007388 */ /* 0x000fe40000000400 */
[----:B------:R1:W-:Y:S01]  /*2c7c0*/  STS.U16 [R0+0x8400], R29 ;  /* 0x0084001d00007388 */ /* 0x0003e20000000400 */
[----:B0-----:R-:W4:Y:S01]  /*2c7d0*/  LDL.LU R27, [R1+0x2f8] ;  /* 0x0002f800011b7983 */ /* 0x001f220000300800 */
[----:B-1----:R-:W4:Y:S02]  /*2c7e0*/  LDL.LU R29, [R1+0x2f4] ;  /* 0x0002f400011d7983 */ /* 0x002f240000300800 */
[----:B------:R0:W-:Y:S02]  /*2c7f0*/  STS.U16 [R0+0x8480], R25 ;  /* 0x0084801900007388 */ /* 0x0001e40000000400 */
[----:B------:R-:W4:Y:S01]  /*2c800*/  LDL.LU R20, [R1+0x2c0] ;  /* 0x0002c00001147983 */ /* 0x000f220000300800 */
[----:B------:R1:W-:Y:S01]  /*2c810*/  STS.U16 [R0+0x8c00], R26 ;  /* 0x008c001a00007388 */ /* 0x0003e20000000400 */
[----:B------:R2:W-:Y:S02]  /*2c820*/  STS.U16 [R0+0x8c80], R21 ;  /* 0x008c801500007388 */ /* 0x0005e40000000400 */
[----:B--2---:R2:W-:Y:S01]  /*2c830*/  STS.U16 [R0+0x9400], R22 ;  /* 0x0094001600007388 */ /* 0x0045e20000000400 */
[----:B------:R-:W-:Y:S04]  /*2c840*/  STS.U16 [R0+0x9480], R11 ;  /* 0x0094800b00007388 */ /* 0x000fe80000000400 */
[----:B------:R-:W-:Y:S04]  /*2c850*/  STS.U16 [R0+0x9c00], R12 ;  /* 0x009c000c00007388 */ /* 0x000fe80000000400 */
[----:B0-----:R-:W4:Y:S01]  /*2c860*/  LDL.LU R25, [R1+0x2ac] ;  /* 0x0002ac0001197983 */ /* 0x001f220000300800 */
[----:B------:R-:W-:Y:S02]  /*2c870*/  STS.U16 [R0+0x9c80], R13 ;  /* 0x009c800d00007388 */ /* 0x000fe40000000400 */
[----:B------:R-:W-:Y:S02]  /*2c880*/  STS.U16 [R0+0xa400], R14 ;  /* 0x00a4000e00007388 */ /* 0x000fe40000000400 */
[----:B------:R-:W-:Y:S01]  /*2c890*/  STS.U16 [R0+0xa480], R15 ;  /* 0x00a4800f00007388 */ /* 0x000fe20000000400 */
[----:B-1----:R-:W4:Y:S04]  /*2c8a0*/  LDL.LU R26, [R1+0x274] ;  /* 0x00027400011a7983 */ /* 0x002f280000300800 */
[----:B------:R-:W-:Y:S01]  /*2c8b0*/  STS.U16 [R0+0xac00], R16 ;  /* 0x00ac001000007388 */ /* 0x000fe20000000400 */
[----:B------:R-:W4:Y:S02]  /*2c8c0*/  LDL.LU R21, [R1+0x270] ;  /* 0x0002700001157983 */ /* 0x000f240000300800 */
[----:B------:R-:W-:Y:S02]  /*2c8d0*/  STS.U16 [R0+0xac80], R17 ;  /* 0x00ac801100007388 */ /* 0x000fe40000000400 */
[----:B--2---:R-:W2:Y:S01]  /*2c8e0*/  LDL.LU R22, [R1+0x234] ;  /* 0x0002340001167983 */ /* 0x004ea20000300800 */
[----:B------:R0:W-:Y:S01]  /*2c8f0*/  STS.U16 [R0+0xb400], R23 ;  /* 0x00b4001700007388 */ /* 0x0001e20000000400 */
[----:B------:R-:W-:Y:S02]  /*2c900*/  STS.U16 [R0+0xb480], R18 ;  /* 0x00b4801200007388 */ /* 0x000fe40000000400 */
[----:B------:R-:W-:Y:S01]  /*2c910*/  STS.U16 [R0+0xbc00], R19 ;  /* 0x00bc001300007388 */ /* 0x000fe20000000400 */
[----:B0-----:R-:W2:Y:S01]  /*2c920*/  LDL.LU R23, [R1+0x230] ;  /* 0x0002300001177983 */ /* 0x001ea20000300800 */
[----:B------:R-:W2:Y:S02]  /*2c930*/  LDL.LU R6, [R1+0x1f4] ;  /* 0x0001f40001067983 */ /* 0x000ea40000300800 */
[----:B------:R-:W2:Y:S02]  /*2c940*/  LDL.LU R7, [R1+0x1f0] ;  /* 0x0001f00001077983 */ /* 0x000ea40000300800 */
[----:B------:R-:W2:Y:S01]  /*2c950*/  LDL.LU R8, [R1+0x1b4] ;  /* 0x0001b40001087983 */ /* 0x000ea20000300800 */
[----:B------:R-:W2:Y:S01]  /*2c960*/  LDL.LU R9, [R1+0x1b0] ;  /* 0x0001b00001097983 */ /* 0x000ea20000300800 */
[----:B------:R-:W2:Y:S02]  /*2c970*/  LDL.LU R10, [R1+0x174] ;  /* 0x00017400010a7983 */ /* 0x000ea40000300800 */
[----:B------:R-:W2:Y:S01]  /*2c980*/  LDL.LU R11, [R1+0x170] ;  /* 0x00017000010b7983 */ /* 0x000ea20000300800 */
[C---:B------:R-:W-:Y:S01]  /*2c990*/  LOP3.LUT R3, R2.reuse, 0x50, RZ, 0x3c, !PT ;  /* 0x0000005002037812 */ /* 0x040fe200078e3cff */
[----:B---3--:R0:W-:Y:S04]  /*2c9a0*/  STS.U16 [R0+0xbc80], R24 ;  /* 0x00bc801800007388 */ /* 0x0081e80000000400 */
[----:B0-----:R-:W3:Y:S04]  /*2c9b0*/  LDL.LU R24, [R1+0x134] ;  /* 0x0001340001187983 */ /* 0x001ee80000300800 */
[----:B----4-:R0:W-:Y:S01]  /*2c9c0*/  STS.U16 [R3+0x8500], R27 ;  /* 0x0085001b03007388 */ /* 0x0101e20000000400 */
[----:B------:R1:W-:Y:S03]  /*2c9d0*/  STS.U16 [R3+0x8580], R29 ;  /* 0x0085801d03007388 */ /* 0x0003e60000000400 */
[----:B0-----:R-:W4:Y:S01]  /*2c9e0*/  LDL.LU R27, [R1+0x2f0] ;  /* 0x0002f000011b7983 */ /* 0x001f220000300800 */
[----:B-1----:R-:W4:Y:S02]  /*2c9f0*/  LDL.LU R29, [R1+0x2ec] ;  /* 0x0002ec00011d7983 */ /* 0x002f240000300800 */
[----:B------:R-:W-:Y:S01]  /*2ca00*/  STS.U16 [R3+0x8d00], R20 ;  /* 0x008d001403007388 */ /* 0x000fe20000000400 */
[----:B------:R0:W-:Y:S04]  /*2ca10*/  STS.U16 [R3+0x8d80], R25 ;  /* 0x008d801903007388 */ /* 0x0001e80000000400 */
[----:B------:R1:W-:Y:S01]  /*2ca20*/  STS.U16 [R3+0x9500], R26 ;  /* 0x0095001a03007388 */ /* 0x0003e20000000400 */
[----:B------:R2:W-:Y:S03]  /*2ca30*/  STS.U16 [R3+0x9580], R21 ;  /* 0x0095801503007388 */ /* 0x0005e60000000400 */
[----:B0-----:R-:W4:Y:S04]  /*2ca40*/  LDL.LU R25, [R1+0x2a8] ;  /* 0x0002a80001197983 */ /* 0x001f280000300800 */
[----:B--2---:R0:W-:Y:S04]  /*2ca50*/  STS.U16 [R3+0x9d00], R22 ;  /* 0x009d001603007388 */ /* 0x0041e80000000400 */
[----:B-1----:R-:W2:Y:S01]  /*2ca60*/  LDL.LU R26, [R1+0x2a4] ;  /* 0x0002a400011a7983 */ /* 0x002ea20000300800 */
[----:B------:R-:W2:Y:S02]  /*2ca70*/  LDL.LU R12, [R1+0x26c] ;  /* 0x00026c00010c7983 */ /* 0x000ea40000300800 */
[----:B------:R-:W2:Y:S02]  /*2ca80*/  LDL.LU R13, [R1+0x268] ;  /* 0x00026800010d7983 */ /* 0x000ea40000300800 */
[----:B------:R-:W2:Y:S01]  /*2ca90*/  LDL.LU R14, [R1+0x22c] ;  /* 0x00022c00010e7983 */ /* 0x000ea20000300800 */
[----:B------:R-:W2:Y:S01]  /*2caa0*/  LDL.LU R15, [R1+0x228] ;  /* 0x00022800010f7983 */ /* 0x000ea20000300800 */
[----:B------:R-:W2:Y:S02]  /*2cab0*/  LDL.LU R16, [R1+0x1ec] ;  /* 0x0001ec0001107983 */ /* 0x000ea40000300800 */
[----:B------:R-:W2:Y:S02]  /*2cac0*/  LDL.LU R17, [R1+0x1e8] ;  /* 0x0001e80001117983 */ /* 0x000ea40000300800 */
[----:B------:R-:W2:Y:S01]  /*2cad0*/  LDL.LU R18, [R1+0x1ac] ;  /* 0x0001ac0001127983 */ /* 0x000ea20000300800 */
[----:B------:R-:W2:Y:S04]  /*2cae0*/  LDL.LU R19, [R1+0x1a8] ;  /* 0x0001a80001137983 */ /* 0x000ea80000300800 */
[----:B------:R1:W-:Y:S01]  /*2caf0*/  STS.U16 [R3+0x9d80], R23 ;  /* 0x009d801703007388 */ /* 0x0003e20000000400 */
[----:B------:R-:W-:Y:S02]  /*2cb00*/  STS.U16 [R3+0xa500], R6 ;  /* 0x00a5000603007388 */ /* 0x000fe40000000400 */
[----:B------:R-:W-:Y:S02]  /*2cb10*/  STS.U16 [R3+0xa580], R7 ;  /* 0x00a5800703007388 */ /* 0x000fe40000000400 */
[----:B------:R-:W2:Y:S01]  /*2cb20*/  LDL.LU R20, [R1+0x168] ;  /* 0x0001680001147983 */ /* 0x000ea20000300800 */
[----:B------:R-:W-:Y:S01]  /*2cb30*/  STS.U16 [R3+0xad00], R8 ;  /* 0x00ad000803007388 */ /* 0x000fe20000000400 */
[----:B------:R-:W-:Y:S02]  /*2cb40*/  STS.U16 [R3+0xad80], R9 ;  /* 0x00ad800903007388 */ /* 0x000fe40000000400 */
[----:B------:R-:W-:Y:S01]  /*2cb50*/  STS.U16 [R3+0xb500], R10 ;  /* 0x00b5000a03007388 */ /* 0x000fe20000000400 */
[----:B------:R-:W2:Y:S01]  /*2cb60*/  LDL.LU R21, [R1+0x12c] ;  /* 0x00012c0001157983 */ /* 0x000ea20000300800 */
[----:B------:R-:W-:Y:S02]  /*2cb70*/  STS.U16 [R3+0xb580], R11 ;  /* 0x00b5800b03007388 */ /* 0x000fe40000000400 */
[----:B0-----:R-:W2:Y:S02]  /*2cb80*/  LDL.LU R22, [R1+0x128] ;  /* 0x0001280001167983 */ /* 0x001ea40000300800 */
[----:B-1----:R-:W2:Y:S01]  /*2cb90*/  LDL.LU R23, [R1+0x2e8] ;  /* 0x0002e80001177983 */ /* 0x002ea20000300800 */
[C---:B------:R-:W-:Y:S01]  /*2cba0*/  LOP3.LUT R0, R2.reuse, 0x60, RZ, 0x3c, !PT ;  /* 0x0000006002007812 */ /* 0x040fe200078e3cff */
[----:B---3--:R-:W-:Y:S01]  /*2cbb0*/  STS.U16 [R3+0xbd00], R24 ;  /* 0x00bd001803007388 */ /* 0x008fe20000000400 */
[----:B------:R0:W-:Y:S03]  /*2cbc0*/  STS.U16 [R3+0xbd80], R28 ;  /* 0x00bd801c03007388 */ /* 0x0001e60000000400 */
[----:B0-----:R-:W3:Y:S01]  /*2cbd0*/  LDL.LU R28, [R1+0x4828] ;  /* 0x00482800011c7983 */ /* 0x001ee20000300800 */
[----:B------:R-:W3:Y:S03]  /*2cbe0*/  LDL.LU R24, [R1+0x2e4] ;  /* 0x0002e40001187983 */ /* 0x000ee60000300800 */
[----:B----4-:R0:W-:Y:S01]  /*2cbf0*/  STS.U16 [R0+0x8600], R27 ;  /* 0x0086001b00007388 */ /* 0x0101e20000000400 */
[----:B------:R1:W-:Y:S03]  /*2cc00*/  STS.U16 [R0+0x8680], R29 ;  /* 0x0086801d00007388 */ /* 0x0003e60000000400 */
[----:B0-----:R-:W4:Y:S01]  /*2cc10*/  LDL.LU R27, [R1+0x2a0] ;  /* 0x0002a000011b7983 */ /* 0x001f220000300800 */
[----:B-1----:R-:W4:Y:S03]  /*2cc20*/  LDL.LU R29, [R1+0x29c] ;  /* 0x00029c00011d7983 */ /* 0x002f260000300800 */
[----:B------:R0:W-:Y:S04]  /*2cc30*/  STS.U16 [R0+0x8e00], R25 ;  /* 0x008e001900007388 */ /* 0x0001e80000000400 */
[----:B--2---:R1:W-:Y:S01]  /*2cc40*/  STS.U16 [R0+0x8e80], R26 ;  /* 0x008e801a00007388 */ /* 0x0043e20000000400 */
[----:B------:R2:W-:Y:S02]  /*2cc50*/  STS.U16 [R0+0x9600], R12 ;  /* 0x0096000c00007388 */ /* 0x0005e40000000400 */
[----:B------:R-:W-:Y:S02]  /*2cc60*/  STS.U16 [R0+0x9680], R13 ;  /* 0x0096800d00007388 */ /* 0x000fe40000000400 */
[----:B------:R-:W-:Y:S01]  /*2cc70*/  STS.U16 [R0+0x9e00], R14 ;  /* 0x009e000e00007388 */ /* 0x000fe20000000400 */
[----:B------:R-:W-:Y:S01]  /*2cc80*/  STS.U16 [R0+0x9e80], R15 ;  /* 0x009e800f00007388 */ /* 0x000fe20000000400 */
[----:B------:R-:W-:Y:S03]  /*2cc90*/  STS.U16 [R0+0xa600], R16 ;  /* 0x00a6001000007388 */ /* 0x000fe60000000400 */
[----:B0-----:R-:W4:Y:S01]  /*2cca0*/  LDL.LU R25, [R1+0x264] ;  /* 0x0002640001197983 */ /* 0x001f220000300800 */
[----:B------:R-:W-:Y:S02]  /*2ccb0*/  STS.U16 [R0+0xa680], R17 ;  /* 0x00a6801100007388 */ /* 0x000fe40000000400 */
[----:B------:R-:W-:Y:S02]  /*2ccc0*/  STS.U16 [R0+0xae00], R18 ;  /* 0x00ae001200007388 */ /* 0x000fe40000000400 */
[----:B------:R-:W-:Y:S01]  /*2ccd0*/  STS.U16 [R0+0xae80], R19 ;  /* 0x00ae801300007388 */ /* 0x000fe20000000400 */
[----:B-1----:R-:W4:Y:S01]  /*2cce0*/  LDL.LU R26, [R1+0x260] ;  /* 0x00026000011a7983 */ /* 0x002f220000300800 */
[----:B------:R-:W4:Y:S02]  /*2ccf0*/  LDL.LU R3, [R1+0x224] ;  /* 0x0002240001037983 */ /* 0x000f240000300800 */
[----:B------:R-:W4:Y:S02]  /*2cd00*/  LDL.LU R4, [R1+0x220] ;  /* 0x0002200001047983 */ /* 0x000f240000300800 */
[----:B------:R-:W4:Y:S01]  /*2cd10*/  LDL.LU R5, [R1+0x1e4] ;  /* 0x0001e40001057983 */ /* 0x000f220000300800 */
[----:B------:R-:W4:Y:S01]  /*2cd20*/  LDL.LU R6, [R1+0x1e0] ;  /* 0x0001e00001067983 */ /* 0x000f220000300800 */
[----:B------:R-:W4:Y:S02]  /*2cd30*/  LDL.LU R7, [R1+0x1a4] ;  /* 0x0001a40001077983 */ /* 0x000f240000300800 */
[----:B------:R-:W4:Y:S02]  /*2cd40*/  LDL.LU R8, [R1+0x1a0] ;  /* 0x0001a00001087983 */ /* 0x000f240000300800 */
[----:B------:R-:W4:Y:S01]  /*2cd50*/  LDL.LU R9, [R1+0x164] ;  /* 0x0001640001097983 */ /* 0x000f220000300800 */
[----:B------:R-:W4:Y:S01]  /*2cd60*/  LDL.LU R10, [R1+0x160] ;  /* 0x00016000010a7983 */ /* 0x000f220000300800 */
[----:B------:R-:W4:Y:S02]  /*2cd70*/  LDL.LU R11, [R1+0x124] ;  /* 0x00012400010b7983 */ /* 0x000f240000300800 */
[----:B--2---:R-:W2:Y:S01]  /*2cd80*/  LDL.LU R12, [R1+0x120] ;  /* 0x00012000010c7983 */ /* 0x004ea20000300800 */
[----:B---3--:R0:W-:Y:S01]  /*2cd90*/  STS.U16 [R0+0xb600], R28 ;  /* 0x00b6001c00007388 */ /* 0x0081e20000000400 */
[----:B------:R-:W-:Y:S02]  /*2cda0*/  STS.U16 [R0+0xb680], R20 ;  /* 0x00b6801400007388 */ /* 0x000fe40000000400 */
[----:B------:R-:W-:Y:S02]  /*2cdb0*/  STS.U16 [R0+0xbe00], R21 ;  /* 0x00be001500007388 */ /* 0x000fe40000000400 */
[----:B------:R-:W-:Y:S01]  /*2cdc0*/  STS.U16 [R0+0xbe80], R22 ;  /* 0x00be801600007388 */ /* 0x000fe20000000400 */
[----:B0-----:R-:W-:-:S05]  /*2cdd0*/  LOP3.LUT R28, R2, 0x70, RZ, 0x3c, !PT ;  /* 0x00000070021c7812 */ /* 0x001fca00078e3cff */
[----:B------:R-:W-:Y:S01]  /*2cde0*/  STS.U16 [R28+0x8700], R23 ;  /* 0x008700171c007388 */ /* 0x000fe20000000400 */
[----:B------:R-:W-:Y:S03]  /*2cdf0*/  STS.U16 [R28+0x8780], R24 ;  /* 0x008780181c007388 */ /* 0x000fe60000000400 */
[----:B----4-:R0:W-:Y:S01]  /*2ce00*/  STS.U16 [R28+0x8f00], R27 ;  /* 0x008f001b1c007388 */ /* 0x0101e20000000400 */
[----:B------:R1:W-:Y:S03]  /*2ce10*/  STS.U16 [R28+0x8f80], R29 ;  /* 0x008f801d1c007388 */ /* 0x0003e60000000400 */
[----:B0-----:R-:W3:Y:S01]  /*2ce20*/  LDL.LU R27, [R1+0x11c] ;  /* 0x00011c00011b7983 */ /* 0x001ee20000300800 */
[----:B-1----:R-:W4:Y:S02]  /*2ce30*/  LDL.LU R29, [R1+0x118] ;  /* 0x00011800011d7983 */ /* 0x002f240000300800 */
[----:B------:R-:W4:Y:S02]  /*2ce40*/  LDL.LU R13, [R1+0x114] ;  /* 0x00011400010d7983 */ /* 0x000f240000300800 */
[----:B------:R-:W4:Y:S01]  /*2ce50*/  LDL.LU R14, [R1+0x110] ;  /* 0x00011000010e7983 */ /* 0x000f220000300800 */
[----:B------:R-:W4:Y:S01]  /*2ce60*/  LDL.LU R15, [R1+0x10c] ;  /* 0x00010c00010f7983 */ /* 0x000f220000300800 */
[----:B------:R-:W4:Y:S03]  /*2ce70*/  LDL.LU R16, [R1+0x108] ;  /* 0x0001080001107983 */ /* 0x000f260000300800 */
[----:B------:R0:W-:Y:S01]  /*2ce80*/  STS.U16 [R28+0x9700], R25 ;  /* 0x009700191c007388 */ /* 0x0001e20000000400 */
[----:B------:R-:W4:Y:S02]  /*2ce90*/  LDL.LU R17, [R1+0x104] ;  /* 0x0001040001117983 */ /* 0x000f240000300800 */
[----:B------:R-:W4:Y:S02]  /*2cea0*/  LDL.LU R18, [R1+0x100] ;  /* 0x0001000001127983 */ /* 0x000f240000300800 */
[----:B------:R-:W4:Y:S01]  /*2ceb0*/  LDL.LU R19, [R1+0xfc] ;  /* 0x0000fc0001137983 */ /* 0x000f220000300800 */
[----:B------:R1:W-:Y:S01]  /*2cec0*/  STS.U16 [R28+0x9780], R26 ;  /* 0x0097801a1c007388 */ /* 0x0003e20000000400 */
[----:B------:R-:W-:Y:S03]  /*2ced0*/  STS.U16 [R28+0x9f00], R3 ;  /* 0x009f00031c007388 */ /* 0x000fe60000000400 */
[----:B------:R-:W4:Y:S01]  /*2cee0*/  LDL.LU R20, [R1+0xf8] ;  /* 0x0000f80001147983 */ /* 0x000f220000300800 */
[----:B------:R-:W-:Y:S02]  /*2cef0*/  STS.U16 [R28+0x9f80], R4 ;  /* 0x009f80041c007388 */ /* 0x000fe40000000400 */
[----:B------:R-:W4:Y:S02]  /*2cf00*/  LDL.LU R21, [R1+0xf4] ;  /* 0x0000f40001157983 */ /* 0x000f240000300800 */
[----:B------:R-:W-:Y:S01]  /*2cf10*/  STS.U16 [R28+0xa700], R5 ;  /* 0x00a700051c007388 */ /* 0x000fe20000000400 */
[----:B------:R-:W4:Y:S04]  /*2cf20*/  LDL.LU R22, [R1+0xf0] ;  /* 0x0000f00001167983 */ /* 0x000f280000300800 */
[----:B------:R-:W-:Y:S01]  /*2cf30*/  STS.U16 [R28+0xa780], R6 ;  /* 0x00a780061c007388 */ /* 0x000fe20000000400 */
[----:B------:R-:W4:Y:S02]  /*2cf40*/  LDL.LU R23, [R1+0xec] ;  /* 0x0000ec0001177983 */ /* 0x000f240000300800 */
[----:B------:R-:W-:Y:S02]  /*2cf50*/  STS.U16 [R28+0xaf00], R7 ;  /* 0x00af00071c007388 */ /* 0x000fe40000000400 */
[----:B------:R-:W4:Y:S01]  /*2cf60*/  LDL.LU R24, [R1+0xe8] ;  /* 0x0000e80001187983 */ /* 0x000f220000300800 */
[----:B------:R-:W-:Y:S04]  /*2cf70*/  STS.U16 [R28+0xaf80], R8 ;  /* 0x00af80081c007388 */ /* 0x000fe80000000400 */
[----:B0-----:R-:W4:Y:S01]  /*2cf80*/  LDL.LU R25, [R1+0xe4] ;  /* 0x0000e40001197983 */ /* 0x001f220000300800 */
[----:B------:R-:W-:Y:S02]  /*2cf90*/  STS.U16 [R28+0xb700], R9 ;  /* 0x00b700091c007388 */ /* 0x000fe40000000400 */
[----:B-1----:R-:W4:Y:S02]  /*2cfa0*/  LDL.LU R26, [R1+0xe0] ;  /* 0x0000e000011a7983 */ /* 0x002f240000300800 */
[----:B------:R-:W-:Y:S01]  /*2cfb0*/  STS.U16 [R28+0xb780], R10 ;  /* 0x00b7800a1c007388 */ /* 0x000fe20000000400 */
[----:B------:R-:W-:Y:S04]  /*2cfc0*/  STS.U16 [R28+0xbf00], R11 ;  /* 0x00bf000b1c007388 */ /* 0x000fe80000000400 */
[----:B------:R-:W-:Y:S01]  /*2cfd0*/  STL [R1+0x44d8], R28 ;  /* 0x0044d81c01007387 */ /* 0x000fe20000100800 */
[----:B--2---:R-:W-:Y:S02]  /*2cfe0*/  STS.U16 [R28+0xbf80], R12 ;  /* 0x00bf800c1c007388 */ /* 0x004fe40000000400 */
[----:B------:R-:W-:Y:S02]  /*2cff0*/  STL [R1+0x47b0], R28 ;  /* 0x0047b01c01007387 */ /* 0x000fe40000100800 */
[----:B------:R-:W-:Y:S01]  /*2d000*/  STL [R1+0x4820], R28 ;  /* 0x0048201c01007387 */ /* 0x000fe20000100800 */
[----:B---3--:R0:W-:Y:S04]  /*2d010*/  STS.U16 [R2], R27 ;  /* 0x0000001b02007388 */ /* 0x0081e80000000400 */
[----:B----4-:R1:W-:Y:S04]  /*2d020*/  STS.U16 [R2+0x400], R29 ;  /* 0x0004001d02007388 */ /* 0x0103e80000000400 */
[----:B0-----:R-:W2:Y:S04]  /*2d030*/  LDL.LU R27, [R1+0xdc] ;  /* 0x0000dc00011b7983 */ /* 0x001ea80000300800 */
[----:B-1----:R-:W3:Y:S01]  /*2d040*/  LDL.LU R29, [R1+0xd8] ;  /* 0x0000d800011d7983 */ /* 0x002ee20000300800 */
[----:B------:R-:W4:Y:S03]  /*2d050*/  LDL.LU R28, [R1+0xd0] ;  /* 0x0000d000011c7983 */ /* 0x000f260000300800 */
[----:B------:R-:W-:Y:S04]  /*2d060*/  STS.U16 [R2+0x800], R13 ;  /* 0x0008000d02007388 */ /* 0x000fe80000000400 */
        /* <DEDUP_REMOVED lines=8> */
[----:B----4-:R0:W-:Y:S04]  /*2d0f0*/  STL [R1+0x4824], R28 ;  /* 0x0048241c01007387 */ /* 0x0101e80000100800 */
[----:B0-----:R-:W4:Y:S01]  /*2d100*/  LDL.LU R28, [R1+0xd4] ;  /* 0x0000d400011c7983 */ /* 0x001f220000300800 */
        /* <DEDUP_REMOVED lines=16> */
[----:B------:R-:W4:Y:S03]  /*2d210*/  LDL.LU R20, [R1+0x2c] ;  /* 0x00002c0001147983 */ /* 0x000f260000300800 */
[----:B------:R0:W-:Y:S01]  /*2d220*/  STS.U16 [R2+0x2c00], R22 ;  /* 0x002c001602007388 */ /* 0x0001e20000000400 */
[----:B------:R-:W4:Y:S03]  /*2d230*/  LDL.LU R21, [R1+0x28] ;  /* 0x0000280001157983 */ /* 0x000f260000300800 */
[----:B------:R1:W-:Y:S04]  /*2d240*/  STS.U16 [R2+0x3000], R23 ;  /* 0x0030001702007388 */ /* 0x0003e80000000400 */
[----:B------:R1:W-:Y:S04]  /*2d250*/  STS.U16 [R2+0x3400], R24 ;  /* 0x0034001802007388 */ /* 0x0003e80000000400 */
[----:B------:R3:W-:Y:S04]  /*2d260*/  STS.U16 [R2+0x3800], R25 ;  /* 0x0038001902007388 */ /* 0x0007e80000000400 */
[----:B------:R3:W-:Y:S04]  /*2d270*/  STS.U16 [R2+0x3c00], R26 ;  /* 0x003c001a02007388 */ /* 0x0007e80000000400 */
[----:B--2---:R2:W-:Y:S04]  /*2d280*/  STS.U16 [R2+0x4000], R27 ;  /* 0x0040001b02007388 */ /* 0x0045e80000000400 */
[----:B0-----:R-:W4:Y:S01]  /*2d290*/  LDL.LU R22, [R1+0x24] ;  /* 0x0000240001167983 */ /* 0x001f220000300800 */
[----:B-1----:R-:W4:Y:S02]  /*2d2a0*/  LDL.LU R23, [R1+0x20] ;  /* 0x0000200001177983 */ /* 0x002f240000300800 */
[----:B------:R-:W4:Y:S01]  /*2d2b0*/  LDL.LU R24, [R1+0x1c] ;  /* 0x00001c0001187983 */ /* 0x000f220000300800 */
[----:B---3--:R-:W3:Y:S01]  /*2d2c0*/  LDL.LU R25, [R1+0x18] ;  /* 0x0000180001197983 */ /* 0x008ee20000300800 */
[----:B------:R-:W3:Y:S03]  /*2d2d0*/  LDL.LU R26, [R1+0x14] ;  /* 0x00001400011a7983 */ /* 0x000ee60000300800 */
[----:B------:R0:W-:Y:S01]  /*2d2e0*/  STS.U16 [R2+0x4400], R29 ;  /* 0x0044001d02007388 */ /* 0x0001e20000000400 */
[----:B--2---:R-:W2:Y:S03]  /*2d2f0*/  LDL.LU R27, [R1+0x10] ;  /* 0x00001000011b7983 */ /* 0x004ea60000300800 */
[----:B0-----:R-:W2:Y:S01]  /*2d300*/  LDL.LU R29, [R1+0xc] ;  /* 0x00000c00011d7983 */ /* 0x001ea20000300800 */
[----:B------:R-:W2:Y:S02]  /*2d310*/  LDL.LU R4, [R1+0x8] ;  /* 0x0000080001047983 */ /* 0x000ea40000300800 */
[----:B------:R-:W2:Y:S01]  /*2d320*/  LDL.LU R5, [R1+0x4] ;  /* 0x0000040001057983 */ /* 0x000ea20000300800 */
[----:B----4-:R0:W-:Y:S04]  /*2d330*/  STS.U16 [R2+0x4800], R28 ;  /* 0x0048001c02007388 */ /* 0x0101e80000000400 */
[----:B0-----:R-:W4:Y:S04]  /*2d340*/  LDL.LU R28, [R1+0x4824] ;  /* 0x00482400011c7983 */ /* 0x001f280000300800 */
        /* <DEDUP_REMOVED lines=12> */
[----:B----4-:R0:W-:Y:S04]  /*2d410*/  STS.U16 [R2+0x4c00], R28 ;  /* 0x004c001c02007388 */ /* 0x0101e80000000400 */
[----:B0-----:R-:W0:Y:S04]  /*2d420*/  S2R R2, SR_TID.X ;  /* 0x0000000000027919 */ /* 0x001e280000002100 */
        /* <DEDUP_REMOVED lines=13> */
[----:B0-----:R-:W-:-:S05]  /*2d500*/  LOP3.LUT R2, R2, 0x3f, RZ, 0xc0, !PT ;  /* 0x0000003f02027812 */ /* 0x001fca00078ec0ff */
[----:B------:R-:W-:-:S05]  /*2d510*/  IMAD.SHL.U32 R2, R2, 0x2, RZ ;  /* 0x0000000202027824 */ /* 0x000fca00078e00ff */
[----:B------:R-:W-:-:S05]  /*2d520*/  LOP3.LUT R2, R2, 0x10, RZ, 0x3c, !PT ;  /* 0x0000001002027812 */ /* 0x000fca00078e3cff */
[----:B------:R0:W-:Y:S01]  /*2d530*/  STS.U16 [R2+0x80], R16 ;  /* 0x0000801002007388 */ /* 0x0001e20000000400 */
[----:B------:R1:W-:Y:S02]  /*2d540*/  STS.U16 [R2+0x480], R17 ;  /* 0x0004801102007388 */ /* 0x0003e40000000400 */
[----:B------:R2:W-:Y:S02]  /*2d550*/  STS.U16 [R2+0x880], R18 ;  /* 0x0008801202007388 */ /* 0x0005e40000000400 */
[----:B------:R3:W-:Y:S01]  /*2d560*/  STS.U16 [R2+0xc80], R19 ;  /* 0x000c801302007388 */ /* 0x0007e20000000400 */
[----:B------:R3:W-:Y:S01]  /*2d570*/  STS.U16 [R2+0x1080], R20 ;  /* 0x0010801402007388 */ /* 0x0007e20000000400 */
[----:B------:R3:W-:Y:S03]  /*2d580*/  STS.U16 [R2+0x1480], R21 ;  /* 0x0014801502007388 */ /* 0x0007e60000000400 */
[----:B0-----:R-:W4:Y:S01]  /*2d590*/  LDL.LU R16, [R1+0x47ec] ;  /* 0x0047ec0001107983 */ /* 0x001f220000300800 */
[----:B-1----:R-:W4:Y:S02]  /*2d5a0*/  LDL.LU R17, [R1+0x47e8] ;  /* 0x0047e80001117983 */ /* 0x002f240000300800 */
[----:B--2---:R-:W2:Y:S02]  /*2d5b0*/  LDL.LU R18, [R1+0x47e4] ;  /* 0x0047e40001127983 */ /* 0x004ea40000300800 */
[----:B---3--:R-:W3:Y:S01]  /*2d5c0*/  LDL.LU R19, [R1+0x47e0] ;  /* 0x0047e00001137983 */ /* 0x008ee20000300800 */
[----:B------:R-:W2:Y:S01]  /*2d5d0*/  LDL.LU R20, [R1+0x47dc] ;  /* 0x0047dc0001147983 */ /* 0x000ea20000300800 */
[----:B------:R-:W2:Y:S03]  /*2d5e0*/  LDL.LU R21, [R1+0x47d8] ;  /* 0x0047d80001157983 */ /* 0x000ea60000300800 */
[----:B------:R0:W-:Y:S01]  /*2d5f0*/  STS.U16 [R2+0x1880], R22 ;  /* 0x0018801602007388 */ /* 0x0001e20000000400 */
[----:B------:R1:W-:Y:S02]  /*2d600*/  STS.U16 [R2+0x1c80], R23 ;  /* 0x001c801702007388 */ /* 0x0003e40000000400 */
[----:B------:R1:W-:Y:S02]  /*2d610*/  STS.U16 [R2+0x2080], R24 ;  /* 0x0020801802007388 */ /* 0x0003e40000000400 */
[----:B------:R1:W-:Y:S01]  /*2d620*/  STS.U16 [R2+0x2480], R25 ;  /* 0x0024801902007388 */ /* 0x0003e20000000400 */
[----:B------:R1:W-:Y:S01]  /*2d630*/  STS.U16 [R2+0x2880], R26 ;  /* 0x0028801a02007388 */ /* 0x0003e20000000400 */
[----:B------:R1:W-:Y:S03]  /*2d640*/  STS.U16 [R2+0x2c80], R27 ;  /* 0x002c801b02007388 */ /* 0x0003e60000000400 */
[----:B0-----:R-:W2:Y:S01]  /*2d650*/  LDL.LU R22, [R1+0x47d4] ;  /* 0x0047d40001167983 */ /* 0x001ea20000300800 */
[----:B-1----:R-:W2:Y:S03]  /*2d660*/  LDL.LU R23, [R1+0x47d0] ;  /* 0x0047d00001177983 */ /* 0x002ea60000300800 */
[----:B------:R-:W2:Y:S01]  /*2d670*/  LDL.LU R24, [R1+0x47cc] ;  /* 0x0047cc0001187983 */ /* 0x000ea20000300800 */
[----:B------:R-:W2:Y:S03]  /*2d680*/  LDL.LU R25, [R1+0x47c8] ;  /* 0x0047c80001197983 */ /* 0x000ea60000300800 */
[----:B------:R-:W2:Y:S01]  /*2d690*/  LDL.LU R26, [R1+0x47c4] ;  /* 0x0047c400011a7983 */ /* 0x000ea20000300800 */
[----:B------:R-:W2:Y:S03]  /*2d6a0*/  LDL.LU R27, [R1+0x47c0] ;  /* 0x0047c000011b7983 */ /* 0x000ea60000300800 */
[----:B------:R0:W-:Y:S04]  /*2d6b0*/  STS.U16 [R2+0x3080], R29 ;  /* 0x0030801d02007388 */ /* 0x0001e80000000400 */
[----:B0-----:R-:W2:Y:S01]  /*2d6c0*/  LDL.LU R29, [R1+0x47bc] ;  /* 0x0047bc00011d7983 */ /* 0x001ea20000300800 */
[----:B------:R-:W-:Y:S02]  /*2d6d0*/  STS.U16 [R2+0x3480], R4 ;  /* 0x0034800402007388 */ /* 0x000fe40000000400 */
[----:B------:R-:W-:Y:S01]  /*2d6e0*/  STS.U16 [R2+0x3880], R5 ;  /* 0x0038800502007388 */ /* 0x000fe20000000400 */
[----:B--2---:R0:W-:Y:S04]  /*2d6f0*/  STS.U16 [R2+0x3c80], R29 ;  /* 0x003c801d02007388 */ /* 0x0041e80000000400 */
[----:B0-----:R-:W2:Y:S01]  /*2d700*/  LDL.LU R29, [R1+0x47b8] ;  /* 0x0047b800011d7983 */ /* 0x001ea20000300800 */
[----:B------:R-:W2:Y:S02]  /*2d710*/  LDL R5, [R1+0x1388] ;  /* 0x0013880001057983 */ /* 0x000ea40000100800 */
[----:B------:R-:W2:Y:S01]  /*2d720*/  LDL R4, [R1+0x1af0] ;  /* 0x001af00001047983 */ /* 0x000ea20000100800 */
[----:B----4-:R-:W-:Y:S01]  /*2d730*/  PRMT R28, RZ, 0x7610, R28 ;  /* 0x00007610ff1c7816 */ /* 0x010fe2000000001c */
[----:B------:R-:W-:Y:S01]  /*2d740*/  STS.U16 [R2+0x4080], R27 ;  /* 0x0040801b02007388 */ /* 0x000fe20000000400 */
[----:B------:R-:W-:Y:S02]  /*2d750*/  STS.U16 [R2+0x4480], R26 ;  /* 0x0044801a02007388 */ /* 0x000fe40000000400 */
[----:B------:R-:W-:Y:S02]  /*2d760*/  STS.U16 [R2+0x4880], R25 ;  /* 0x0048801902007388 */ /* 0x000fe40000000400 */
[----:B------:R-:W-:Y:S01]  /*2d770*/  STS.U16 [R2+0x4c80], R24 ;  /* 0x004c801802007388 */ /* 0x000fe20000000400 */
[----:B------:R-:W-:Y:S01]  /*2d780*/  STS.U16 [R2+0x5080], R23 ;  /* 0x0050801702007388 */ /* 0x000fe20000000400 */
[----:B------:R-:W-:Y:S02]  /*2d790*/  STS.U16 [R2+0x5480], R22 ;  /* 0x0054801602007388 */ /* 0x000fe40000000400 */
[----:B------:R-:W-:Y:S02]  /*2d7a0*/  STS.U16 [R2+0x5880], R21 ;  /* 0x0058801502007388 */ /* 0x000fe40000000400 */
[----:B------:R-:W-:Y:S01]  /*2d7b0*/  STS.U16 [R2+0x5c80], R20 ;  /* 0x005c801402007388 */ /* 0x000fe20000000400 */
[----:B---3--:R-:W-:Y:S01]  /*2d7c0*/  STS.U16 [R2+0x6080], R19 ;  /* 0x0060801302007388 */ /* 0x008fe20000000400 */
[----:B------:R-:W-:Y:S02]  /*2d7d0*/  STS.U16 [R2+0x6480], R18 ;  /* 0x0064801202007388 */ /* 0x000fe40000000400 */
[----:B------:R-:W-:Y:S02]  /*2d7e0*/  STS.U16 [R2+0x6880], R17 ;  /* 0x0068801102007388 */ /* 0x000fe40000000400 */
[----:B------:R-:W-:Y:S01]  /*2d7f0*/  STS.U16 [R2+0x6c80], R16 ;  /* 0x006c801002007388 */ /* 0x000fe20000000400 */
[----:B--2---:R-:W2:Y:S04]  /*2d800*/  @!P0 LDG.E.U16 R28, [R4.64] ;  /* 0x00000006041c8981 */ /* 0x004ea8000c1e1500 */
[----:B------:R-:W-:Y:S01]  /*2d810*/  STS.U16 [R2+0x7080], R15 ;  /* 0x0070800f02007388 */ /* 0x000fe20000000400 */
[----:B------:R-:W-:Y:S03]  /*2d820*/  STS.U16 [R2+0x7480], R14 ;  /* 0x0074800e02007388 */ /* 0x000fe60000000400 */
[----:B------:R-:W-:Y:S01]  /*2d830*/  STL [R1+0x4550], R27 ;  /* 0x0045501b01007387 */ /* 0x000fe20000100800 */
[----:B------:R-:W-:Y:S02]  /*2d840*/  STS.U16 [R2+0x7880], R13 ;  /* 0x0078800d02007388 */ /* 0x000fe40000000400 */
[----:B------:R-:W-:Y:S02]  /*2d850*/  STL [R1+0x4554], R27 ;  /* 0x0045541b01007387 */ /* 0x000fe40000100800 */
[----:B------:R0:W-:Y:S01]  /*2d860*/  STS.U16 [R2+0x7c80], R12 ;  /* 0x007c800c02007388 */ /* 0x0001e20000000400 */
[----:B------:R-:W-:Y:S04]  /*2d870*/  STL [R1+0x4558], R27 ;  /* 0x0045581b01007387 */ /* 0x000fe80000100800 */
[----:B------:R-:W-:Y:S01]  /*2d880*/  STS.U16 [R0+0x100], R11 ;  /* 0x0001000b00007388 */ /* 0x000fe20000000400 */
[----:B------:R-:W-:Y:S02]  /*2d890*/  STL [R1+0x455c], R27 ;  /* 0x00455c1b01007387 */ /* 0x000fe40000100800 */
[----:B------:R-:W-:Y:S02]  /*2d8a0*/  STS.U16 [R0+0x500], R10 ;  /* 0x0005000a00007388 */ /* 0x000fe40000000400 */
[----:B------:R-:W-:Y:S01]  /*2d8b0*/  STL [R1+0x4560], R27 ;  /* 0x0045601b01007387 */ /* 0x000fe20000100800 */
[----:B------:R-:W-:Y:S04]  /*2d8c0*/  STS.U16 [R0+0x900], R9 ;  /* 0x0009000900007388 */ /* 0x000fe80000000400 */
[----:B------:R-:W-:Y:S01]  /*2d8d0*/  STL [R1+0x4564], R27 ;  /* 0x0045641b01007387 */ /* 0x000fe20000100800 */
[----:B------:R-:W-:Y:S02]  /*2d8e0*/  STS.U16 [R0+0xd00], R8 ;  /* 0x000d000800007388 */ /* 0x000fe40000000400 */
[----:B------:R-:W-:Y:S02]  /*2d8f0*/  STL [R1+0x4568], R27 ;  /* 0x0045681b01007387 */ /* 0x000fe40000100800 */
[----:B------:R-:W-:Y:S01]  /*2d900*/  STS.U16 [R0+0x1100], R7 ;  /* 0x0011000700007388 */ /* 0x000fe20000000400 */
[----:B------:R-:W-:Y:S04]  /*2d910*/  STL [R1+0x456c], R27 ;  /* 0x00456c1b01007387 */ /* 0x000fe80000100800 */
[----:B------:R-:W-:Y:S01]  /*2d920*/  STS.U16 [R0+0x1500], R6 ;  /* 0x0015000600007388 */ /* 0x000fe20000000400 */
[----:B0-----:R-:W3:Y:S02]  /*2d930*/  LDL.LU R2, [R1+0x1b54] ;  /* 0x001b540001027983 */ /* 0x001ee40000300800 */
[----:B------:R0:W-:Y:S02]  /*2d940*/  STS.U16 [R0+0x1900], R3 ;  /* 0x0019000300007388 */ /* 0x0001e40000000400 */
[----:B0-----:R-:W4:Y:S04]  /*2d950*/  LDL.LU R0, [R1+0x47b4] ;  /* 0x0047b40001007983 */ /* 0x001f280000300800 */
[----:B--2---:R0:W-:Y:S04]  /*2d960*/  STL [R1+0x2f4], R28 ;  /* 0x0002f41c01007387 */ /* 0x0041e80000100800 */
[----:B0-----:R-:W2:Y:S01]  /*2d970*/  LDL.LU R28, [R1+0x47b0] ;  /* 0x0047b000011c7983 */ /* 0x001ea20000300800 */
[----:B------:R-:W2:Y:S02]  /*2d980*/  LDL R4, [R1+0x1384] ;  /* 0x0013840001047983 */ /* 0x000ea40000100800 */
[----:B------:R-:W2:Y:S01]  /*2d990*/  LDL R5, [R1+0x1aec] ;  /* 0x001aec0001057983 */ /* 0x000ea20000100800 */
[----:B----4-:R-:W-:-:S02]  /*2d9a0*/  PRMT R0, RZ, 0x7610, R0 ;  /* 0x00007610ff007816 */ /* 0x010fc40000000000 */
[----:B--2---:R-:W-:-:S04]  /*2d9b0*/  @!P0 LOP3.LUT R5, R5, R4, RZ, 0x3c, !PT ;  /* 0x0000000405058212 */ /* 0x004fc800078e3cff */
[----:B------:R-:W-:-:S04]  /*2d9c0*/  @!P0 LOP3.LUT R4, R5, R4, RZ, 0x3c, !PT ;  /* 0x0000000405048212 */ /* 0x000fc800078e3cff */
[----:B------:R-:W-:-:S05]  /*2d9d0*/  @!P0 LOP3.LUT R5, R5, R4, RZ, 0x3c, !PT ;  /* 0x0000000405058212 */ /* 0x000fca00078e3cff */
[----:B------:R-:W2:Y:S04]  /*2d9e0*/  @!P0 LDG.E.U16 R0, [R4.64] ;  /* 0x0000000604008981 */ /* 0x000ea8000c1e1500 */
[----:B--2---:R0:W-:Y:S04]  /*2d9f0*/  STL [R1+0x2f0], R0 ;  /* 0x0002f00001007387 */ /* 0x0041e80000100800 */
[----:B0-----:R-:W2:Y:S01]  /*2da00*/  LDL.LU R0, [R1+0x47ac] ;  /* 0x0047ac0001007983 */ /* 0x001ea20000300800 */
[----:B------:R-:W4:Y:S02]  /*2da10*/  LDL R4, [R1+0x1380] ;  /* 0x0013800001047983 */ /* 0x000f240000100800 */
[----:B------:R-:W4:Y:S01]  /*2da20*/  LDL R5, [R1+0x1ae8] ;  /* 0x001ae80001057983 */ /* 0x000f220000100800 */
[----:B------:R-:W-:-:S02]  /*2da30*/  PRMT R29, RZ, 0x7610, R29 ;  /* 0x00007610ff1d7816 */ /* 0x000fc4000000001d */
[----:B----4-:R-:W-:-:S04]  /*2da40*/  @!P0 LOP3.LUT R5, R5, R4, RZ, 0x3c, !PT ;  /* 0x0000000405058212 */ /* 0x010fc800078e3cff */
[----:B------:R-:W-:-:S04]  /*2da50*/  @!P0 LOP3.LUT R4, R5, R4, RZ, 0x3c, !PT ;  /* 0x0000000405048212 */ /* 0x000fc800078e3cff */
[----:B------:R-:W-:-:S05]  /*2da60*/  @!P0 LOP3.LUT R5, R5, R4, RZ, 0x3c, !PT ;  /* 0x0000000405058212 */ /* 0x000fca00078e3cff */
[----:B------:R-:W4:Y:S04]  /*2da70*/  @!P0 LDG.E.U16 R29, [R4.64] ;  /* 0x00000006041d8981 */ /* 0x000f28000c1e1500 */
[----:B----4-:R0:W-:Y:S04]  /*2da80*/  STL [R1+0x2ec], R29 ;  /* 0x0002ec1d01007387 */ /* 0x0101e80000100800 */
[----:B0-----:R-:W4:Y:S01]  /*2da90*/  LDL.LU R29, [R1+0x47a8] ;  /* 0x0047a800011d7983 */ /* 0x001f220000300800 */
[----:B------:R-:W3:Y:S02]  /*2daa0*/  LDL R4, [R1+0x137c] ;  /* 0x00137c0001047983 */ /* 0x000ee40000100800 */
[----:B------:R-:W3:Y:S01]  /*2dab0*/  LDL R5, [R1+0x1ae4] ;  /* 0x001ae40001057983 */ /* 0x000ee20000100800 */
[----:B--2---:R-:W-:-:S02]  /*2dac0*/  PRMT R0, RZ, 0x7610, R0 ;  /* 0x00007610ff007816 */ /* 0x004fc40000000000 */
[----:B---3--:R-:W-:-:S04]  /*2dad0*/  @!P0 LOP3.LUT R5, R5, R4, RZ, 0x3c, !PT ;  /* 0x0000000405058212 */ /* 0x008fc800078e3cff */
[----:B------:R-:W-:-:S04]  /*2dae0*/  @!P0 LOP3.LUT R4, R5, R4, RZ, 0x3c, !PT ;  /* 0x0000000405048212 */ /* 0x000fc800078e3cff */
[----:B------:R-:W-:-:S05]  /*2daf0*/  @!P0 LOP3.LUT R5, R5, R4, RZ, 0x3c, !PT ;  /* 0x0000000405058212 */ /* 0x000fca00078e3cff */
[----:B------:R-:W2:Y:S04]  /*2db00*/  @!P0 LDG.E.U16 R0, [R4.64] ;  /* 0x0000000604008981 */ /* 0x000ea8000c1e1500 */
[----:B--2---:R0:W-:Y:S04]  /*2db10*/  STL [R1+0x2e8], R0 ;  /* 0x0002e80001007387 */ /* 0x0041e80000100800 */
[----:B0-----:R-:W2:Y:S01]  /*2db20*/  LDL.LU R0, [R1+0x47a4] ;  /* 0x0047a40001007983 */ /* 0x001ea20000300800 */
[----:B------:R-:W3:Y:S02]  /*2db30*/  LDL R4, [R1+0x1adc] ;  /* 0x001adc0001047983 */ /* 0x000ee40000100800 */
[----:B------:R-:W3:Y:S01]  /*2db40*/  LDL R5, [R1+0x1ae0] ;  /* 0x001ae00001057983 */ /* 0x000ee20000100800 */
[----:B----4-:R-:W-:-:S02]  /*2db50*/  PRMT R29, RZ, 0x7610, R29 ;  /* 0x00007610ff1d7816 */ /* 0x010fc4000000001d */
[----:B---3--:R-:W-:-:S04]  /*2db60*/  @!P0 LOP3.LUT R5, R5, R4, RZ, 0x3c, !PT ;  /* 0x0000000405058212 */ /* 0x008fc800078e3cff */
[----:B------:R-:W-:-:S04]  /*2db70*/  @!P0 LOP3.LUT R4, R5, R4, RZ, 0x3c, !PT ;  /* 0x0000000405048212 */ /* 0x000fc800078e3cff */
[----:B------:R-:W-:-:S05]  /*2db80*/  @!P0 LOP3.LUT R5, R5, R4, RZ, 0x3c, !PT ;  /* 0x0000000405058212 */ /* 0x000fca00078e3cff */
[----:B------:R-:W3:Y:S04]  /*2db90*/  @!P0 LDG.E.U16 R29, [R4.64] ;  /* 0x00000006041d8981 */ /* 0x000ee8000c1e1500 */
[----:B---3--:R0:W-:Y:S04]  /*2dba0*/  STL [R1+0x2e4], R29 ;  /* 0x0002e41d01007387 */ /* 0x0081e80000100800 */
[----:B0-----:R-:W3:Y:S01]  /*2dbb0*/  LDL.LU R29, [R1+0x47a0] ;  /* 0x0047a000011d7983 */ /* 0x001ee20000300800 */
[----:B------:R-:W4:Y:S02]  /*2dbc0*/  LDL R4, [R1+0x1abc] ;  /* 0x001abc0001047983 */ /* 0x000f240000100800 */
[----:B------:R-:W4:Y:S01]  /*2dbd0*/  LDL R5, [R1+0x1ac0] ;  /* 0x001ac00001057983 */ /* 0x000f220000100800 */
[----:B--2---:R-:W-:-:S02]  /*2dbe0*/  PRMT R0, RZ, 0x7610, R0 ;  /* 0x00007610ff007816 */ /* 0x004fc40000000000 */
[----:B----4-:R-:W-:-:S04]  /*2dbf0*/  @!P0 LOP3.LUT R5, R5, R4, RZ, 0x3c, !PT ;  /* 0x0000000405058212 */ /* 0x010fc800078e3cff */
[----:B------:R-:W-:-:S04]  /*2dc00*/  @!P0 LOP3.LUT R4, R5, R4, RZ, 0x3c, !PT ;  /* 0x0000000405048212 */ /* 0x000fc800078e3cff */
[----:B------:R-:W-:-:S05]  /*2dc10*/  @!P0 LOP3.LUT R5, R5, R4, RZ, 0x3c, !PT ;  /* 0x0000000405058212 */ /* 0x000fca00078e3cff */
[----:B------:R-:W2:Y:S04]  /*2dc20*/  @!P0 LDG.E.U16 R0, [R4.64] ;  /* 0x0000000604008981 */ /* 0x000ea8000c1e1500 */
[----:B--2---:R0:W-:Y:S04]  /*2dc30*/  STL [R1+0x2e0], R0 ;  /* 0x0002e00001007387 */ /* 0x0041e80000100800 */
[----:B0-----:R-:W2:Y:S01]  /*2dc40*/  LDL.LU R0, [R1+0x479c] ;  /* 0x00479c0001007983 */ /* 0x001ea20000300800 */
[----:B------:R-:W4:Y:S02]  /*2dc50*/  LDL R4, [R1+0x1ab4] ;  /* 0x001ab40001047983 */ /* 0x000f240000100800 */
[----:B------:R-:W4:Y:S01]  /*2dc60*/  LDL R5, [R1+0x1ab8] ;  /* 0x001ab80001057983 */ /* 0x000f220000100800 */
[----:B---3--:R-:W-:-:S02]  /*2dc70*/  PRMT R29, RZ, 0x7610, R29 ;  /* 0x00007610ff1d7816 */ /* 0x008fc4000000001d */
[----:B----4-:R-:W-:-:S04]  /*2dc80*/  @!P0 LOP3.LUT R5, R5, R4, RZ, 0x3c, !PT ;  /* 0x0000000405058212 */ /* 0x010fc800078e3cff */
        /* <DEDUP_REMOVED lines=699> */
[----:B------:R-:W4:Y:S02]  /*30840*/  LDL R5, [R1+0x1740] ;  /* 0x0017400001057983 */ /* 0x000f240000100800 */
[----:B----4-:R-:W-:-:S02]  /*30850*/  @!P0 LOP3.LUT R5, R5, R4, RZ, 0x3c, !PT ;  /* 0x0000000405058212 */ /* 0x010fc400078e3cff */
[----:B--2---:R-:W-:Y:S02]  /*30860*/  PRMT R0, RZ, 0x7610, R0 ;  /* 0x00007610ff007816 */ /* 0x004fe40000000000 */
        /* <DEDUP_REMOVED lines=389> */
[----:B------:R0:W4:Y:S04]  /*320c0*/  @!P0 LDG.E.U16 R28, [R4.64] ;  /* 0x00000006041c8981 */ /* 0x000128000c1e1500 */
[----:B0-----:R-:W3:Y:S04]  /*320d0*/  LDL R4, [R1+0x156c] ;  /* 0x00156c0001047983 */ /* 0x001ee80000100800 */
[----:B------:R-:W3:Y:S01]  /*320e0*/  LDL R5, [R1+0x1570] ;  /* 0x0015700001057983 */ /* 0x000ee20000100800 */
[----:B--2---:R-:W-:Y:S02]  /*320f0*/  PRMT R0, RZ, 0x7610, R0 ;  /* 0x00007610ff007816 */ /* 0x004fe40000000000 */
[----:B---3--:R-:W-:-:S04]  /*32100*/  @!P0 LOP3.LUT R5, R5, R4, RZ, 0x3c, !PT ;  /* 0x0000000405058212 */ /* 0x008fc800078e3cff */
[----:B------:R-:W-:-:S04]  /*32110*/  @!P0 LOP3.LUT R4, R5, R4, RZ, 0x3c, !PT ;  /* 0x0000000405048212 */ /* 0x000fc800078e3cff */
[----:B------:R-:W-:-:S05]  /*32120*/  @!P0 LOP3.LUT R5, R5, R4, RZ, 0x3c, !PT ;  /* 0x0000000405058212 */ /* 0x000fca00078e3cff */
[----:B------:R-:W2:Y:S04]  /*32130*/  @!P0 LDG.E.U16 R0, [R4.64] ;  /* 0x0000000604008981 */ /* 0x000ea8000c1e1500 */
[----:B----4-:R-:W-:Y:S04]  /*32140*/  STL [R1+0x4520], R28 ;  /* 0x0045201c01007387 */ /* 0x010fe80000100800 */
[----:B--2---:R0:W-:Y:S04]  /*32150*/  STL [R1+0xe4], R0 ;  /* 0x0000e40001007387 */ /* 0x0041e80000100800 */
[----:B0-----:R-:W2:Y:S01]  /*32160*/  LDL.LU R0, [R1+0x45b4] ;  /* 0x0045b40001007983 */ /* 0x001ea20000300800 */
[----:B------:R-:W3:Y:S02]  /*32170*/  LDL R4, [R1+0x1564] ;  /* 0x0015640001047983 */ /* 0x000ee40000100800 */
[----:B------:R-:W3:Y:S02]  /*32180*/  LDL R5, [R1+0x1568] ;  /* 0x0015680001057983 */ /* 0x000ee40000100800 */
[----:B---3--:R-:W-:-:S02]  /*32190*/  @!P0 LOP3.LUT R5, R5, R4, RZ, 0x3c, !PT ;  /* 0x0000000405058212 */ /* 0x008fc400078e3cff */
[----:B--2---:R-:W-:Y:S02]  /*321a0*/  PRMT R0, RZ, 0x7610, R0 ;  /* 0x00007610ff007816 */ /* 0x004fe40000000000 */
[----:B------:R-:W-:-:S04]  /*321b0*/  @!P0 LOP3.LUT R4, R5, R4, RZ, 0x3c, !PT ;  /* 0x0000000405048212 */ /* 0x000fc800078e3cff */
[----:B------:R-:W-:-:S05]  /*321c0*/  @!P0 LOP3.LUT R5, R5, R4, RZ, 0x3c, !PT ;  /* 0x0000000405058212 */ /* 0x000fca00078e3cff */
[----:B------:R-:W2:Y:S04]  /*321d0*/  @!P0 LDG.E.U16 R0, [R4.64] ;  /* 0x0000000604008981 */ /* 0x000ea8000c1e1500 */
        /* <DEDUP_REMOVED lines=62> */
[----:B------:R0:W2:Y:S04]  /*325c0*/  @!P0 LDG.E.U16 R0, [R4.64] ;  /* 0x0000000604008981 */ /* 0x0000a8000c1e1500 */
[----:B0-----:R-:W3:Y:S04]  /*325d0*/  LDL R4, [R1+0x1504] ;  /* 0x0015040001047983 */ /* 0x001ee80000100800 */
[----:B------:R-:W3:Y:S01]  /*325e0*/  LDL R5, [R1+0x1508] ;  /* 0x0015080001057983 */ /* 0x000ee20000100800 */
[----:B------:R-:W-:Y:S02]  /*325f0*/  PRMT R29, RZ, 0x7610, R29 ;  /* 0x00007610ff1d7816 */ /* 0x000fe4000000001d */
[----:B---3--:R-:W-:-:S04]  /*32600*/  @!P0 LOP3.LUT R5, R5, R4, RZ, 0x3c, !PT ;  /* 0x0000000405058212 */ /* 0x008fc800078e3cff */
[----:B------:R-:W-:-:S04]  /*32610*/  @!P0 LOP3.LUT R4, R5, R4, RZ, 0x3c, !PT ;  /* 0x0000000405048212 */ /* 0x000fc800078e3cff */
[----:B------:R-:W-:-:S05]  /*32620*/  @!P0 LOP3.LUT R5, R5, R4, RZ, 0x3c, !PT ;  /* 0x0000000405058212 */ /* 0x000fca00078e3cff */
[----:B------:R-:W3:Y:S04]  /*32630*/  @!P0 LDG.E.U16 R29, [R4.64] ;  /* 0x00000006041d8981 */ /* 0x000ee8000c1e1500 */
[----:B--2---:R-:W-:Y:S04]  /*32640*/  STL [R1+0x44c8], R0 ;  /* 0x0044c80001007387 */ /* 0x004fe80000100800 */
[----:B---3--:R0:W-:Y:S04]  /*32650*/  STL [R1+0x60], R29 ;  /* 0x0000601d01007387 */ /* 0x0081e80000100800 */
        /* <DEDUP_REMOVED lines=29> */
[----:B------:R-:W3:Y:S01]  /*32830*/  LDL R5, [R1+0x14e8] ;  /* 0x0014e80001057983 */ /* 0x000ee20000100800 */
[----:B------:R-:W-:-:S02]  /*32840*/  PRMT R0, RZ, 0x7610, R0 ;  /* 0x00007610ff007816 */ /* 0x000fc40000000000 */
[----:B---3--:R-:W-:-:S04]  /*32850*/  @!P0 LOP3.LUT R5, R5, R4, RZ, 0x3c, !PT ;  /* 0x0000000405058212 */ /* 0x008fc800078e3cff */
[----:B------:R-:W-:-:S04]  /*32860*/  @!P0 LOP3.LUT R4, R5, R4, RZ, 0x3c, !PT ;  /* 0x0000000405048212 */ /* 0x000fc800078e3cff */
[----:B------:R-:W-:-:S05]  /*32870*/  @!P0 LOP3.LUT R5, R5, R4, RZ, 0x3c, !PT ;  /* 0x0000000405058212 */ /* 0x000fca00078e3cff */
[----:B------:R0:W3:Y:S04]  /*32880*/  @!P0 LDG.E.U16 R0, [R4.64] ;  /* 0x0000000604008981 */ /* 0x0000e8000c1e1500 */
[----:B0-----:R-:W4:Y:S04]  /*32890*/  LDL R4, [R1+0x14dc] ;  /* 0x0014dc0001047983 */ /* 0x001f280000100800 */
[----:B------:R-:W4:Y:S01]  /*328a0*/  LDL R5, [R1+0x14e0] ;  /* 0x0014e00001057983 */ /* 0x000f220000100800 */
[----:B--2---:R-:W-:Y:S02]  /*328b0*/  PRMT R29, RZ, 0x7610, R29 ;  /* 0x00007610ff1d7816 */ /* 0x004fe4000000001d */
[----:B----4-:R-:W-:-:S04]  /*328c0*/  @!P0 LOP3.LUT R5, R5, R4, RZ, 0x3c, !PT ;  /* 0x0000000405058212 */ /* 0x010fc800078e3cff */
[----:B------:R-:W-:-:S04]  /*328d0*/  @!P0 LOP3.LUT R4, R5, R4, RZ, 0x3c, !PT ;  /* 0x0000000405048212 */ /* 0x000fc800078e3cff */
[----:B------:R-:W-:-:S05]  /*328e0*/  @!P0 LOP3.LUT R5, R5, R4, RZ, 0x3c, !PT ;  /* 0x0000000405058212 */ /* 0x000fca00078e3cff */
[----:B------:R-:W2:Y:S04]  /*328f0*/  @!P0 LDG.E.U16 R29, [R4.64] ;  /* 0x00000006041d8981 */ /* 0x000ea8000c1e1500 */
[----:B---3--:R-:W-:Y:S04]  /*32900*/  STL [R1+0x44dc], R0 ;  /* 0x0044dc0001007387 */ /* 0x008fe80000100800 */
        /* <DEDUP_REMOVED lines=82> */
[----:B------:R-:W-:Y:S02]  /*32e30*/  PRMT R0, RZ, 0x7610, R0 ;  /* 0x00007610ff007816 */ /* 0x000fe40000000000 */
[----:B----4-:R-:W-:-:S04]  /*32e40*/  @!P0 LOP3.LUT R5, R5, R4, RZ, 0x3c, !PT ;  /* 0x0000000405058212 */ /* 0x010fc800078e3cff */
[----:B------:R-:W-:-:S04]  /*32e50*/  @!P0 LOP3.LUT R4, R5, R4, RZ, 0x3c, !PT ;  /* 0x0000000405048212 */ /* 0x000fc800078e3cff */
[----:B------:R-:W-:Y:S01]  /*32e60*/  @!P0 LOP3.LUT R5, R5, R4, RZ, 0x3c, !PT ;  /* 0x0000000405058212 */ /* 0x000fe200078e3cff */
[----:B---3--:R-:W-:Y:S04]  /*32e70*/  STL [R1+0x4524], R29 ;  /* 0x0045241d01007387 */ /* 0x008fe80000100800 */
[----:B------:R0:W3:Y:S04]  /*32e80*/  @!P0 LDG.E.U16 R0, [R4.64] ;  /* 0x0000000604008981 */ /* 0x0000e8000c1e1500 */
[----:B0-----:R-:W4:Y:S04]  /*32e90*/  LDL R4, [R1+0x1444] ;  /* 0x0014440001047983 */ /* 0x001f280000100800 */
[----:B------:R-:W4:Y:S01]  /*32ea0*/  LDL R5, [R1+0x1448] ;  /* 0x0014480001057983 */ /* 0x000f220000100800 */
[----:B--2---:R-:W-:-:S02]  /*32eb0*/  PRMT R27, RZ, 0x7610, R27 ;  /* 0x00007610ff1b7816 */ /* 0x004fc4000000001b */
        /* <DEDUP_REMOVED lines=39> */
[----:B---3--:R0:W-:Y:S04]  /*33130*/  STL [R1+0x454c], R29 ;  /* 0x00454c1d01007387 */ /* 0x0081e80000100800 */
[----:B0-----:R-:W3:Y:S04]  /*33140*/  LDL R29, [R1+0x1440] ;  /* 0x00144000011d7983 */ /* 0x001ee80000100800 */
[----:B--2---:R0:W-:Y:S04]  /*33150*/  STL [R1+0x10], R27 ;  /* 0x0000101b01007387 */ /* 0x0041e80000100800 */
[----:B0-----:R-:W2:Y:S01]  /*33160*/  LDL.LU R27, [R1+0x4558] ;  /* 0x00455800011b7983 */ /* 0x001ea20000300800 */
[----:B------:R-:W4:Y:S01]  /*33170*/  LDL R5, [R1+0x143c] ;  /* 0x00143c0001057983 */ /* 0x000f220000100800 */
[----:B------:R-:W-:Y:S01]  /*33180*/  PRMT R28, RZ, 0x7610, R28 ;  /* 0x00007610ff1c7816 */ /* 0x000fe2000000001c */
[----:B---3--:R-:W-:Y:S01]  /*33190*/  @!P0 IMAD.MOV.U32 R4, RZ, RZ, R29 ;  /* 0x000000ffff048224 */ /* 0x008fe200078e001d */
[----:B------:R-:W-:Y:S01]  /*331a0*/  PRMT R0, RZ, 0x7610, R0 ;  /* 0x00007610ff007816 */ /* 0x000fe20000000000 */
[----:B------:R-:W3:Y:S04]  /*331b0*/  LDL R29, [R1+0x1468] ;  /* 0x00146800011d7983 */ /* 0x000ee80000100800 */
[----:B----4-:R0:W4:Y:S04]  /*331c0*/  @!P0 LDG.E.U16 R28, [R4.64] ;  /* 0x00000006041c8981 */ /* 0x010128000c1e1500 */
[----:B0-----:R-:W2:Y:S04]  /*331d0*/  LDL R4, [R1+0x13fc] ;  /* 0x0013fc0001047983 */ /* 0x001ea80000100800 */
[----:B------:R-:W2:Y:S02]  /*331e0*/  LDL R5, [R1+0x1400] ;  /* 0x0014000001057983 */ /* 0x000ea40000100800 */
[----:B--2---:R-:W-:-:S04]  /*331f0*/  @!P0 LOP3.LUT R5, R5, R4, RZ, 0x3c, !PT ;  /* 0x0000000405058212 */ /* 0x004fc800078e3cff */
[----:B------:R-:W-:-:S04]  /*33200*/  @!P0 LOP3.LUT R4, R5, R4, RZ, 0x3c, !PT ;  /* 0x0000000405048212 */ /* 0x000fc800078e3cff */
[----:B------:R-:W-:Y:S01]  /*33210*/  @!P0 LOP3.LUT R5, R5, R4, RZ, 0x3c, !PT ;  /* 0x0000000405058212 */ /* 0x000fe200078e3cff */
[----:B----4-:R0:W-:Y:S04]  /*33220*/  STL [R1+0x453c], R28 ;  /* 0x00453c1c01007387 */ /* 0x0101e80000100800 */
[----:B------:R1:W2:Y:S01]  /*33230*/  @!P0 LDG.E.U16 R0, [R4.64] ;  /* 0x0000000604008981 */ /* 0x0002a2000c1e1500 */
[----:B------:R-:W-:-:S03]  /*33240*/  PRMT R27, RZ, 0x7610, R27 ;  /* 0x00007610ff1b7816 */ /* 0x000fc6000000001b */
[----:B0-----:R-:W4:Y:S04]  /*33250*/  LDL R28, [R1+0x1434] ;  /* 0x00143400011c7983 */ /* 0x001f280000100800 */
[----:B-1----:R-:W2:Y:S04]  /*33260*/  LDL R4, [R1+0x13bc] ;  /* 0x0013bc0001047983 */ /* 0x002ea80000100800 */
[----:B------:R-:W2:Y:S02]  /*33270*/  LDL R5, [R1+0x13c0] ;  /* 0x0013c00001057983 */ /* 0x000ea40000100800 */
[----:B--2---:R-:W-:-:S04]  /*33280*/  @!P0 LOP3.LUT R5, R5, R4, RZ, 0x3c, !PT ;  /* 0x0000000405058212 */ /* 0x004fc800078e3cff */
[----:B------:R-:W-:-:S04]  /*33290*/  @!P0 LOP3.LUT R4, R5, R4, RZ, 0x3c, !PT ;  /* 0x0000000405048212 */ /* 0x000fc800078e3cff */
[----:B------:R-:W-:-:S05]  /*332a0*/  @!P0 LOP3.LUT R5, R5, R4, RZ, 0x3c, !PT ;  /* 0x0000000405058212 */ /* 0x000fca00078e3cff */
[----:B------:R-:W2:Y:S04]  /*332b0*/  @!P0 LDG.E.U16 R27, [R4.64] ;  /* 0x00000006041b8981 */ /* 0x000ea8000c1e1500 */
[----:B------:R0:W-:Y:S04]  /*332c0*/  STL [R1+0x8], R0 ;  /* 0x0000080001007387 */ /* 0x0001e80000100800 */
[----:B0-----:R-:W3:Y:S04]  /*332d0*/  LDL R0, [R1+0x1438] ;  /* 0x0014380001007983 */ /* 0x001ee80000100800 */
[----:B--2---:R0:W-:Y:S04]  /*332e0*/  STL [R1+0x4], R27 ;  /* 0x0000041b01007387 */ /* 0x0041e80000100800 */
[----:B0-----:R-:W2:Y:S01]  /*332f0*/  LDL.LU R27, [R1+0x4554] ;  /* 0x00455400011b7983 */ /* 0x001ea20000300800 */
[----:B------:R-:W2:Y:S02]  /*33300*/  LDL R4, [R1+0x1398] ;  /* 0x0013980001047983 */ /* 0x000ea40000100800 */
[----:B------:R-:W2:Y:S02]  /*33310*/  LDL R5, [R1+0x1b30] ;  /* 0x001b300001057983 */ /* 0x000ea40000100800 */
[----:B--2---:R-:W-:-:S02]  /*33320*/  @!P0 LOP3.LUT R5, R5, R4, RZ, 0x3c, !PT ;  /* 0x0000000405058212 */ /* 0x004fc400078e3cff */
[----:B------:R-:W-:Y:S02]  /*33330*/  PRMT R27, RZ, 0x7610, R27 ;  /* 0x00007610ff1b7816 */ /* 0x000fe4000000001b */
[----:B------:R-:W-:-:S04]  /*33340*/  @!P0 LOP3.LUT R4, R5, R4, RZ, 0x3c, !PT ;  /* 0x0000000405048212 */ /* 0x000fc800078e3cff */
[----:B------:R-:W-:-:S05]  /*33350*/  @!P0 LOP3.LUT R5, R5, R4, RZ, 0x3c, !PT ;  /* 0x0000000405058212 */ /* 0x000fca00078e3cff */
[----:B------:R-:W2:Y:S04]  /*33360*/  @!P0 LDG.E.U16 R27, [R4.64] ;  /* 0x00000006041b8981 */ /* 0x000ea8000c1e1500 */
[----:B--2---:R0:W-:Y:S04]  /*33370*/  STL [R1], R27 ;  /* 0x0000001b01007387 */ /* 0x0041e80000100800 */
[----:B0-----:R-:W2:Y:S01]  /*33380*/  LDL.LU R27, [R1+0x4550] ;  /* 0x00455000011b7983 */ /* 0x001ea20000300800 */
[----:B------:R-:W2:Y:S02]  /*33390*/  LDL R4, [R1+0x1b34] ;  /* 0x001b340001047983 */ /* 0x000ea40000100800 */
[----:B------:R-:W2:Y:S02]  /*333a0*/  LDL R5, [R1+0x1b64] ;  /* 0x001b640001057983 */ /* 0x000ea40000100800 */
[----:B--2---:R-:W-:-:S02]  /*333b0*/  @!P0 LOP3.LUT R5, R5, R4, RZ, 0x3c, !PT ;  /* 0x0000000405058212 */ /* 0x004fc400078e3cff */
[----:B------:R-:W-:Y:S02]  /*333c0*/  PRMT R27, RZ, 0x7610, R27 ;  /* 0x00007610ff1b7816 */ /* 0x000fe4000000001b */
[----:B------:R-:W-:-:S04]  /*333d0*/  @!P0 LOP3.LUT R4, R5, R4, RZ, 0x3c, !PT ;  /* 0x0000000405048212 */ /* 0x000fc800078e3cff */
[----:B------:R-:W-:-:S05]  /*333e0*/  @!P0 LOP3.LUT R5, R5, R4, RZ, 0x3c, !PT ;  /* 0x0000000405058212 */ /* 0x000fca00078e3cff */
[----:B------:R0:W2:Y:S04]  /*333f0*/  @!P0 LDG.E.U16 R27, [R4.64] ;  /* 0x00000006041b8981 */ /* 0x0000a8000c1e1500 */
[----:B0-----:R-:W2:Y:S01]  /*33400*/  LDL R5, [R1+0x1464] ;  /* 0x0014640001057983 */ /* 0x001ea20000100800 */
[----:B------:R-:W-:Y:S01]  /*33410*/  PRMT R26, RZ, 0x7610, R26 ;  /* 0x00007610ff1a7816 */ /* 0x000fe2000000001a */
[----:B---3--:R-:W-:Y:S01]  /*33420*/  @!P0 IMAD.MOV.U32 R4, RZ, RZ, R29 ;  /* 0x000000ffff048224 */ /* 0x008fe200078e001d */
[----:B------:R-:W-:-:S04]  /*33430*/  PRMT R25, RZ, 0x7610, R25 ;  /* 0x00007610ff197816 */ /* 0x000fc80000000019 */
[----:B--2---:R0:W2:Y:S04]  /*33440*/  @!P0 LDG.E.U16 R26, [R4.64] ;  /* 0x00000006041a8981 */ /* 0x0040a8000c1e1500 */
[----:B------:R1:W-:Y:S01]  /*33450*/  STL [R1+0x4534], R27 ;  /* 0x0045341b01007387 */ /* 0x0003e20000100800 */
[----:B0-----:R-:W-:Y:S02]  /*33460*/  @!P0 IMAD.MOV.U32 R4, RZ, RZ, R0 ;  /* 0x000000ffff048224 */ /* 0x001fe400078e0000 */
[----:B----4-:R-:W-:Y:S01]  /*33470*/  @!P0 IMAD.MOV.U32 R5, RZ, RZ, R28 ;  /* 0x000000ffff058224 */ /* 0x010fe200078e001c */
[----:B-1----:R-:W3:Y:S04]  /*33480*/  LDL R27, [R1+0x13f8] ;  /* 0x0013f800011b7983 */ /* 0x002ee80000100800 */
[----:B------:R3:W4:Y:S04]  /*33490*/  @!P0 LDG.E.U16 R25, [R4.64] ;  /* 0x0000000604198981 */ /* 0x000728000c1e1500 */
[----:B--2---:R0:W-:Y:S01]  /*334a0*/  STL [R1+0x44e0], R26 ;  /* 0x0044e01a01007387 */ /* 0x0041e20000100800 */
[----:B------:R-:W2:Y:S02]  /*334b0*/  LDL R29, [R1+0x1b38] ;  /* 0x001b3800011d7983 */ /* 0x000ea40000100800 */
[----:B------:R-:W2:Y:S02]  /*334c0*/  LDL R28, [R1+0x1b3c] ;  /* 0x001b3c00011c7983 */ /* 0x000ea40000100800 */
[----:B------:R-:W2:Y:S01]  /*334d0*/  LDL R0, [R1+0x1b74] ;  /* 0x001b740001007983 */ /* 0x000ea20000100800 */
[----:B0-----:R-:W2:Y:S01]  /*334e0*/  LDL R26, [R1+0x13f4] ;  /* 0x0013f400011a7983 */ /* 0x001ea20000100800 */
[----:B------:R-:W-:Y:S01]  /*334f0*/  PRMT R24, RZ, 0x7610, R24 ;  /* 0x00007610ff187816 */ /* 0x000fe20000000018 */
[----:B---3--:R-:W-:-:S02]  /*33500*/  @!P0 IMAD.MOV.U32 R4, RZ, RZ, R27 ;  /* 0x000000ffff048224 */ /* 0x008fc400078e001b */
[----:B----4-:R0:W-:Y:S01]  /*33510*/  STL [R1+0x4528], R25 ;  /* 0x0045281901007387 */ /* 0x0101e20000100800 */
[----:B------:R-:W-:Y:S01]  /*33520*/  PRMT R23, RZ, 0x7610, R23 ;  /* 0x00007610ff177816 */ /* 0x000fe20000000017 */
[----:B------:R-:W3:Y:S02]  /*33530*/  LDL R27, [R1+0x142c] ;  /* 0x00142c00011b7983 */ /* 0x000ee40000100800 */
[----:B0-----:R-:W4:Y:S01]  /*33540*/  LDL R25, [R1+0x13b8] ;  /* 0x0013b80001197983 */ /* 0x001f220000100800 */
[----:B--2---:R-:W-:-:S03]  /*33550*/  @!P0 IMAD.MOV.U32 R5, RZ, RZ, R26 ;  /* 0x000000ffff058224 */ /* 0x004fc600078e001a */
[----:B------:R-:W2:Y:S04]  /*33560*/  LDL R26, [R1+0x1430] ;  /* 0x00143000011a7983 */ /* 0x000ea80000100800 */
[----:B------:R0:W2:Y:S04]  /*33570*/  @!P0 LDG.E.U16 R24, [R4.64] ;  /* 0x0000000604188981 */ /* 0x0000a8000c1e1500 */
[----:B0-----:R-:W3:Y:S01]  /*33580*/  LDL R5, [R1+0x13b4] ;  /* 0x0013b40001057983 */ /* 0x001ee20000100800 */
[----:B----4-:R-:W-:-:S03]  /*33590*/  @!P0 IMAD.MOV.U32 R4, RZ, RZ, R25 ;  /* 0x000000ffff048224 */ /* 0x010fc600078e0019 */
[----:B--2---:R0:W-:Y:S01]  /*335a0*/  STL [R1+0x452c], R24 ;  /* 0x00452c1801007387 */ /* 0x0041e20000100800 */
[----:B------:R-:W-:Y:S02]  /*335b0*/  PRMT R22, RZ, 0x7610, R22 ;  /* 0x00007610ff167816 */ /* 0x000fe40000000016 */
[----:B------:R-:W-:Y:S02]  /*335c0*/  PRMT R21, RZ, 0x7610, R21 ;  /* 0x00007610ff157816 */ /* 0x000fe40000000015 */
[----:B------:R-:W-:Y:S01]  /*335d0*/  PRMT R20, RZ, 0x7610, R20 ;  /* 0x00007610ff147816 */ /* 0x000fe20000000014 */
[----:B------:R-:W2:Y:S04]  /*335e0*/  LDL R25, [R1+0x13ec] ;  /* 0x0013ec0001197983 */ /* 0x000ea80000100800 */
[----:B---3--:R1:W3:Y:S04]  /*335f0*/  @!P0 LDG.E.U16 R23, [R4.64] ;  /* 0x0000000604178981 */ /* 0x0082e8000c1e1500 */
[----:B0-----:R-:W4:Y:S04]  /*33600*/  LDL R24, [R1+0x13f0] ;  /* 0x0013f00001187983 */ /* 0x001f280000100800 */
[----:B-1----:R-:W2:Y:S01]  /*33610*/  LDL R5, [R1+0x1afc] ;  /* 0x001afc0001057983 */ /* 0x002ea20000100800 */
[----:B------:R-:W-:-:S05]  /*33620*/  @!P0 IMAD.MOV.U32 R4, RZ, RZ, R29 ;  /* 0x000000ffff048224 */ /* 0x000fca00078e001d */
[----:B--2---:R0:W2:Y:S02]  /*33630*/  @!P0 LDG.E.U16 R22, [R4.64] ;  /* 0x0000000604168981 */ /* 0x0040a4000c1e1500 */
[----:B0-----:R-:W-:Y:S02]  /*33640*/  @!P0 IMAD.MOV.U32 R4, RZ, RZ, R0 ;  /* 0x000000ffff048224 */ /* 0x001fe400078e0000 */
[----:B------:R-:W-:-:S05]  /*33650*/  @!P0 IMAD.MOV.U32 R5, RZ, RZ, R28 ;  /* 0x000000ffff058224 */ /* 0x000fca00078e001c */
[----:B------:R0:W2:Y:S02]  /*33660*/  @!P0 LDG.E.U16 R21, [R4.64] ;  /* 0x0000000604158981 */ /* 0x0000a4000c1e1500 */
[----:B0-----:R-:W-:Y:S02]  /*33670*/  @!P0 IMAD.MOV.U32 R4, RZ, RZ, R26 ;  /* 0x000000ffff048224 */ /* 0x001fe400078e001a */
[----:B------:R-:W-:-:S05]  /*33680*/  @!P0 IMAD.MOV.U32 R5, RZ, RZ, R27 ;  /* 0x000000ffff058224 */ /* 0x000fca00078e001b */
[----:B------:R4:W2:Y:S04]  /*33690*/  @!P0 LDG.E.U16 R20, [R4.64] ;  /* 0x0000000604148981 */ /* 0x0008a8000c1e1500 */
[----:B---3--:R0:W-:Y:S01]  /*336a0*/  STL [R1+0x4530], R23 ;  /* 0x0045301701007387 */ /* 0x0081e20000100800 */
[----:B----4-:R-:W-:Y:S02]  /*336b0*/  @!P0 IMAD.MOV.U32 R4, RZ, RZ, R24 ;  /* 0x000000ffff048224 */ /* 0x010fe400078e0018 */
[----:B------:R-:W-:Y:S01]  /*336c0*/  @!P0 IMAD.MOV.U32 R5, RZ, RZ, R25 ;  /* 0x000000ffff058224 */ /* 0x000fe200078e0019 */
[----:B--2---:R1:W-:Y:S01]  /*336d0*/  STL [R1+0x4538], R22 ;  /* 0x0045381601007387 */ /* 0x0043e20000100800 */
[----:B------:R-:W2:Y:S02]  /*336e0*/  LDL R28, [R1+0x13b0] ;  /* 0x0013b000011c7983 */ /* 0x000ea40000100800 */
[----:B------:R-:W3:Y:S01]  /*336f0*/  LDL R0, [R1+0x1b00] ;  /* 0x001b000001007983 */ /* 0x000ee20000100800 */
[----:B------:R4:W-:Y:S01]  /*33700*/  STL [R1+0x4540], R21 ;  /* 0x0045401501007387 */ /* 0x0009e20000100800 */
[----:B------:R-:W4:Y:S02]  /*33710*/  LDL R27, [R1+0x1b04] ;  /* 0x001b0400011b7983 */ /* 0x000f240000100800 */
[----:B------:R-:W4:Y:S01]  /*33720*/  LDL R26, [R1+0x1b40] ;  /* 0x001b4000011a7983 */ /* 0x000f220000100800 */
[----:B------:R2:W-:Y:S01]  /*33730*/  STL [R1+0x4500], R20 ;  /* 0x0045001401007387 */ /* 0x0005e20000100800 */
[----:B------:R-:W4:Y:S02]  /*33740*/  LDL R25, [R1+0x1b44] ;  /* 0x001b440001197983 */ /* 0x000f240000100800 */
[----:B------:R-:W4:Y:S01]  /*33750*/  LDL R24, [R1+0x1b70] ;  /* 0x001b700001187983 */ /* 0x000f220000100800 */
[----:B------:R-:W-:-:S02]  /*33760*/  PRMT R19, RZ, 0x7610, R19 ;  /* 0x00007610ff137816 */ /* 0x000fc40000000013 */
[----:B------:R-:W-:Y:S02]  /*33770*/  PRMT R18, RZ, 0x7610, R18 ;  /* 0x00007610ff127816 */ /* 0x000fe40000000012 */
[----:B------:R-:W-:Y:S02]  /*33780*/  PRMT R17, RZ, 0x7610, R17 ;  /* 0x00007610ff117816 */ /* 0x000fe40000000011 */
[----:B------:R-:W-:Y:S01]  /*33790*/  PRMT R16, RZ, 0x7610, R16 ;  /* 0x00007610ff107816 */ /* 0x000fe20000000010 */
[----:B0-----:R-:W4:Y:S04]  /*337a0*/  LDL R23, [R1+0x1424] ;  /* 0x0014240001177983 */ /* 0x001f280000100800 */
[----:B------:R2:W4:Y:S04]  /*337b0*/  @!P0 LDG.E.U16 R19, [R4.64] ;  /* 0x0000000604138981 */ /* 0x000528000c1e1500 */
[----:B-1----:R-:W4:Y:S01]  /*337c0*/  LDL R22, [R1+0x1428] ;  /* 0x0014280001167983 */ /* 0x002f220000100800 */
[----:B--2---:R-:W-:-:S02]  /*337d0*/  @!P0 IMAD.MOV.U32 R5, RZ, RZ, R28 ;  /* 0x000000ffff058224 */ /* 0x004fc400078e001c */
[----:B---3--:R-:W-:-:S05]  /*337e0*/  @!P0 IMAD.MOV.U32 R4, RZ, RZ, R0 ;  /* 0x000000ffff048224 */ /* 0x008fca00078e0000 */
[----:B------:R4:W2:Y:S02]  /*337f0*/  @!P0 LDG.E.U16 R18, [R4.64] ;  /* 0x0000000604128981 */ /* 0x0008a4000c1e1500 */
[----:B----4-:R-:W-:Y:S02]  /*33800*/  @!P0 IMAD.MOV.U32 R5, RZ, RZ, R27 ;  /* 0x000000ffff058224 */ /* 0x010fe400078e001b */
[----:B------:R-:W-:-:S05]  /*33810*/  @!P0 IMAD.MOV.U32 R4, RZ, RZ, R26 ;  /* 0x000000ffff048224 */ /* 0x000fca00078e001a */
[----:B------:R0:W3:Y:S02]  /*33820*/  @!P0 LDG.E.U16 R17, [R4.64] ;  /* 0x0000000604118981 */ /* 0x0000e4000c1e1500 */
[----:B0-----:R-:W-:Y:S02]  /*33830*/  @!P0 IMAD.MOV.U32 R5, RZ, RZ, R25 ;  /* 0x000000ffff058224 */ /* 0x001fe400078e0019 */
[----:B------:R-:W-:-:S05]  /*33840*/  @!P0 IMAD.MOV.U32 R4, RZ, RZ, R24 ;  /* 0x000000ffff048224 */ /* 0x000fca00078e0018 */
[----:B------:R-:W4:Y:S04]  /*33850*/  @!P0 LDG.E.U16 R16, [R4.64] ;  /* 0x0000000604108981 */ /* 0x000f28000c1e1500 */
[----:B------:R0:W-:Y:S01]  /*33860*/  STL [R1+0x4504], R19 ;  /* 0x0045041301007387 */ /* 0x0001e20000100800 */
[----:B------:R-:W4:Y:S02]  /*33870*/  LDL R21, [R1+0x13e4] ;  /* 0x0013e40001157983 */ /* 0x000f240000100800 */
[----:B------:R-:W4:Y:S01]  /*33880*/  LDL R0, [R1+0x13e8] ;  /* 0x0013e80001007983 */ /* 0x000f220000100800 */
[----:B--2---:R1:W-:Y:S01]  /*33890*/  STL [R1+0x4508], R18 ;  /* 0x0045081201007387 */ /* 0x0043e20000100800 */
[----:B------:R-:W2:Y:S02]  /*338a0*/  LDL R20, [R1+0x13ac] ;  /* 0x0013ac0001147983 */ /* 0x000ea40000100800 */
[----:B0-----:R-:W2:Y:S01]  /*338b0*/  LDL R19, [R1+0x1b08] ;  /* 0x001b080001137983 */ /* 0x001ea20000100800 */
[----:B---3--:R-:W-:Y:S04]  /*338c0*/  STL [R1+0x450c], R17 ;  /* 0x00450c1101007387 */ /* 0x008fe80000100800 */
[----:B----4-:R0:W-:Y:S01]  /*338d0*/  STL [R1+0x4510], R16 ;  /* 0x0045101001007387 */ /* 0x0101e20000100800 */
[----:B-1----:R-:W3:Y:S03]  /*338e0*/  LDL R18, [R1+0x1b0c] ;  /* 0x001b0c0001127983 */ /* 0x002ee60000100800 */
[----:B0-----:R-:W4:Y:S01]  /*338f0*/  LDL R16, [R1+0x1b48] ;  /* 0x001b480001107983 */ /* 0x001f220000100800 */
[----:B------:R-:W-:Y:S01]  /*33900*/  PRMT R15, RZ, 0x7610, R15 ;  /* 0x00007610ff0f7816 */ /* 0x000fe2000000000f */
[----:B------:R-:W-:-:S02]  /*33910*/  @!P0 IMAD.MOV.U32 R4, RZ, RZ, R22 ;  /* 0x000000ffff048224 */ /* 0x000fc400078e0016 */
[----:B------:R-:W-:Y:S01]  /*33920*/  @!P0 IMAD.MOV.U32 R5, RZ, RZ, R23 ;  /* 0x000000ffff058224 */ /* 0x000fe200078e0017 */
[----:B------:R-:W-:-:S04]  /*33930*/  PRMT R14, RZ, 0x7610, R14 ;  /* 0x00007610ff0e7816 */ /* 0x000fc8000000000e */
[----:B------:R0:W4:Y:S01]  /*33940*/  @!P0 LDG.E.U16 R15, [R4.64] ;  /* 0x00000006040f8981 */ /* 0x000122000c1e1500 */
[----:B------:R-:W-:Y:S01]  /*33950*/  PRMT R13, RZ, 0x7610, R13 ;  /* 0x00007610ff0d7816 */ /* 0x000fe2000000000d */
[----:B0-----:R-:W-:Y:S02]  /*33960*/  @!P0 IMAD.MOV.U32 R4, RZ, RZ, R0 ;  /* 0x000000ffff048224 */ /* 0x001fe400078e0000 */
[----:B------:R-:W-:-:S05]  /*33970*/  @!P0 IMAD.MOV.U32 R5, RZ, RZ, R21 ;  /* 0x000000ffff058224 */ /* 0x000fca00078e0015 */
[----:B------:R2:W4:Y:S01]  /*33980*/  @!P0 LDG.E.U16 R14, [R4.64] ;  /* 0x00000006040e8981 */ /* 0x000522000c1e1500 */
[----:B------:R-:W-:Y:S01]  /*33990*/  PRMT R12, RZ, 0x7610, R12 ;  /* 0x00007610ff0c7816 */ /* 0x000fe2000000000c */
[----:B--2---:R-:W-:Y:S02]  /*339a0*/  @!P0 IMAD.MOV.U32 R5, RZ, RZ, R20 ;  /* 0x000000ffff058224 */ /* 0x004fe400078e0014 */
[----:B------:R-:W-:-:S05]  /*339b0*/  @!P0 IMAD.MOV.U32 R4, RZ, RZ, R19 ;  /* 0x000000ffff048224 */ /* 0x000fca00078e0013 */
[----:B------:R3:W2:Y:S02]  /*339c0*/  @!P0 LDG.E.U16 R13, [R4.64] ;  /* 0x00000006040d8981 */ /* 0x0006a4000c1e1500 */
[----:B---3--:R-:W-:Y:S02]  /*339d0*/  @!P0 IMAD.MOV.U32 R5, RZ, RZ, R18 ;  /* 0x000000ffff058224 */ /* 0x008fe400078e0012 */
[----:B----4-:R-:W-:-:S05]  /*339e0*/  @!P0 IMAD.MOV.U32 R4, RZ, RZ, R16 ;  /* 0x000000ffff048224 */ /* 0x010fca00078e0010 */
[----:B------:R-:W3:Y:S04]  /*339f0*/  @!P0 LDG.E.U16 R12, [R4.64] ;  /* 0x00000006040c8981 */ /* 0x000ee8000c1e1500 */
[----:B------:R0:W-:Y:S01]  /*33a00*/  STL [R1+0x44e4], R15 ;  /* 0x0044e40f01007387 */ /* 0x0001e20000100800 */
[----:B------:R-:W4:Y:S02]  /*33a10*/  LDL R21, [R1+0x1b4c] ;  /* 0x001b4c0001157983 */ /* 0x000f240000100800 */
[----:B------:R-:W4:Y:S01]  /*33a20*/  LDL R0, [R1+0x1b6c] ;  /* 0x001b6c0001007983 */ /* 0x000f220000100800 */
[----:B------:R-:W-:Y:S01]  /*33a30*/  STL [R1+0x44e8], R14 ;  /* 0x0044e80e01007387 */ /* 0x000fe20000100800 */
[----:B------:R-:W4:Y:S02]  /*33a40*/  LDL R20, [R1+0x145c] ;  /* 0x00145c0001147983 */ /* 0x000f240000100800 */
[----:B------:R-:W4:Y:S02]  /*33a50*/  LDL R19, [R1+0x1460] ;  /* 0x0014600001137983 */ /* 0x000f240000100800 */
[----:B------:R-:W4:Y:S01]  /*33a60*/  LDL R17, [R1+0x1420] ;  /* 0x0014200001117983 */ /* 0x000f220000100800 */
[----:B--2---:R1:W-:Y:S01]  /*33a70*/  STL [R1+0x44ec], R13 ;  /* 0x0044ec0d01007387 */ /* 0x0043e20000100800 */
[----:B------:R-:W2:Y:S02]  /*33a80*/  LDL R18, [R1+0x141c] ;  /* 0x00141c0001127983 */ /* 0x000ea40000100800 */
[----:B------:R-:W2:Y:S02]  /*33a90*/  LDL R16, [R1+0x13dc] ;  /* 0x0013dc0001107983 */ /* 0x000ea40000100800 */
[----:B0-----:R-:W2:Y:S01]  /*33aa0*/  LDL R15, [R1+0x13e0] ;  /* 0x0013e000010f7983 */ /* 0x001ea20000100800 */
[----:B-1----:R-:W2:Y:S04]  /*33ab0*/  LDL R13, [R1+0x1b10] ;  /* 0x001b1000010d7983 */ /* 0x002ea80000100800 */
[----:B---3--:R0:W-:Y:S01]  /*33ac0*/  STL [R1+0x44f0], R12 ;  /* 0x0044f00c01007387 */ /* 0x0081e20000100800 */
[----:B------:R-:W3:Y:S01]  /*33ad0*/  LDL R14, [R1+0x13a8] ;  /* 0x0013a800010e7983 */ /* 0x000ee20000100800 */
[----:B------:R-:W-:Y:S01]  /*33ae0*/  PRMT R11, RZ, 0x7610, R11 ;  /* 0x00007610ff0b7816 */ /* 0x000fe2000000000b */
[----:B----4-:R-:W-:-:S02]  /*33af0*/  @!P0 IMAD.MOV.U32 R4, RZ, RZ, R0 ;  /* 0x000000ffff048224 */ /* 0x010fc400078e0000 */
[----:B------:R-:W-:Y:S01]  /*33b00*/  @!P0 IMAD.MOV.U32 R5, RZ, RZ, R21 ;  /* 0x000000ffff058224 */ /* 0x000fe200078e0015 */
[----:B------:R-:W-:Y:S02]  /*33b10*/  PRMT R10, RZ, 0x7610, R10 ;  /* 0x00007610ff0a7816 */ /* 0x000fe4000000000a */
[----:B------:R-:W-:Y:S02]  /*33b20*/  PRMT R9, RZ, 0x7610, R9 ;  /* 0x00007610ff097816 */ /* 0x000fe40000000009 */
[----:B------:R-:W-:Y:S02]  /*33b30*/  PRMT R8, RZ, 0x7610, R8 ;  /* 0x00007610ff087816 */ /* 0x000fe40000000008 */
[----:B------:R-:W-:Y:S01]  /*33b40*/  PRMT R7, RZ, 0x7610, R7 ;  /* 0x00007610ff077816 */ /* 0x000fe20000000007 */
[----:B------:R1:W4:Y:S04]  /*33b50*/  @!P0 LDG.E.U16 R11, [R4.64] ;  /* 0x00000006040b8981 */ /* 0x000328000c1e1500 */
[----:B0-----:R-:W4:Y:S04]  /*33b60*/  LDL R12, [R1+0x1b14] ;  /* 0x001b1400010c7983 */ /* 0x001f280000100800 */
[----:B------:R-:W4:Y:S01]  /*33b70*/  LDL R0, [R1+0x1b50] ;  /* 0x001b500001007983 */ /* 0x000f220000100800 */
[----:B-1----:R-:W-:-:S02]  /*33b80*/  @!P0 IMAD.MOV.U32 R5, RZ, RZ, R20 ;  /* 0x000000ffff058224 */ /* 0x002fc400078e0014 */
[----:B------:R-:W-:-:S05]  /*33b90*/  @!P0 IMAD.MOV.U32 R4, RZ, RZ, R19 ;  /* 0x000000ffff048224 */ /* 0x000fca00078e0013 */
[----:B------:R0:W4:Y:S02]  /*33ba0*/  @!P0 LDG.E.U16 R10, [R4.64] ;  /* 0x00000006040a8981 */ /* 0x000124000c1e1500 */
[----:B0-----:R-:W-:Y:S02]  /*33bb0*/  @!P0 IMAD.MOV.U32 R4, RZ, RZ, R17 ;  /* 0x000000ffff048224 */ /* 0x001fe400078e0011 */
[----:B--2---:R-:W-:-:S05]  /*33bc0*/  @!P0 IMAD.MOV.U32 R5, RZ, RZ, R18 ;  /* 0x000000ffff058224 */ /* 0x004fca00078e0012 */
[----:B------:R0:W2:Y:S02]  /*33bd0*/  @!P0 LDG.E.U16 R9, [R4.64] ;  /* 0x0000000604098981 */ /* 0x0000a4000c1e1500 */
[----:B0-----:R-:W-:Y:S02]  /*33be0*/  @!P0 IMAD.MOV.U32 R4, RZ, RZ, R15 ;  /* 0x000000ffff048224 */ /* 0x001fe400078e000f */
[----:B------:R-:W-:-:S05]  /*33bf0*/  @!P0 IMAD.MOV.U32 R5, RZ, RZ, R16 ;  /* 0x000000ffff058224 */ /* 0x000fca00078e0010 */
[----:B------:R0:W2:Y:S02]  /*33c00*/  @!P0 LDG.E.U16 R8, [R4.64] ;  /* 0x0000000604088981 */ /* 0x0000a4000c1e1500 */
[----:B0-----:R-:W-:Y:S02]  /*33c10*/  @!P0 IMAD.MOV.U32 R4, RZ, RZ, R13 ;  /* 0x000000ffff048224 */ /* 0x001fe400078e000d */
[----:B---3--:R-:W-:-:S05]  /*33c20*/  @!P0 IMAD.MOV.U32 R5, RZ, RZ, R14 ;  /* 0x000000ffff058224 */ /* 0x008fca00078e000e */
[----:B------:R-:W3:Y:S04]  /*33c30*/  @!P0 LDG.E.U16 R7, [R4.64] ;  /* 0x0000000604078981 */ /* 0x000ee8000c1e1500 */
[----:B----4-:R-:W-:Y:S04]  /*33c40*/  STL [R1+0x44f4], R11 ;  /* 0x0044f40b01007387 */ /* 0x010fe80000100800 */
[----:B------:R-:W-:Y:S04]  /*33c50*/  STL [R1+0x44d0], R10 ;  /* 0x0044d00a01007387 */ /* 0x000fe80000100800 */
[----:B--2---:R-:W-:Y:S04]  /*33c60*/  STL [R1+0x44d4], R9 ;  /* 0x0044d40901007387 */ /* 0x004fe80000100800 */
[----:B------:R-:W-:Y:S04]  /*33c70*/  STL [R1+0x44f8], R8 ;  /* 0x0044f80801007387 */ /* 0x000fe80000100800 */
[----:B---3--:R0:W-:Y:S04]  /*33c80*/  STL [R1+0x4514], R7 ;  /* 0x0045140701007387 */ /* 0x0081e80000100800 */
[----:B0-----:R-:W2:Y:S01]  /*33c90*/  LDL R7, [R1+0x1b68] ;  /* 0x001b680001077983 */ /* 0x001ea20000100800 */
[----:B------:R-:W3:Y:S02]  /*33ca0*/  LDL.LU R8, [R1+0x258] ;  /* 0x0002580001087983 */ /* 0x000ee40000300800 */
[----:B------:R-:W4:Y:S02]  /*33cb0*/  LDL.LU R9, [R1+0x240] ;  /* 0x0002400001097983 */ /* 0x000f240000300800 */
[----:B------:R-:W3:Y:S02]  /*33cc0*/  LDL.LU R10, [R1+0x228] ;  /* 0x00022800010a7983 */ /* 0x000ee40000300800 */
[----:B------:R-:W-:Y:S01]  /*33cd0*/  @!P0 IMAD.MOV.U32 R5, RZ, RZ, R12 ;  /* 0x000000ffff058224 */ /* 0x000fe200078e000c */
[----:B------:R-:W3:Y:S01]  /*33ce0*/  LDL.LU R11, [R1+0x210] ;  /* 0x00021000010b7983 */ /* 0x000ee20000300800 */
[----:B------:R-:W3:Y:S02]  /*33cf0*/  LDL.LU R12, [R1+0x1f8] ;  /* 0x0001f800010c7983 */ /* 0x000ee40000300800 */
[----:B------:R-:W3:Y:S02]  /*33d00*/  LDL.LU R13, [R1+0x1e0] ;  /* 0x0001e000010d7983 */ /* 0x000ee40000300800 */
[----:B------:R-:W3:Y:S01]  /*33d10*/  LDL.LU R14, [R1+0x1c8] ;  /* 0x0001c800010e7983 */ /* 0x000ee20000300800 */
[----:B------:R-:W3:Y:S01]  /*33d20*/  LDL.LU R15, [R1+0x1b0] ;  /* 0x0001b000010f7983 */ /* 0x000ee20000300800 */
[----:B------:R-:W3:Y:S01]  /*33d30*/  LDL.LU R16, [R1+0x198] ;  /* 0x0001980001107983 */ /* 0x000ee20000300800 */
[----:B------:R-:W-:Y:S01]  /*33d40*/  PRMT R6, RZ, 0x7610, R6 ;  /* 0x00007610ff067816 */ /* 0x000fe20000000006 */
[----:B------:R-:W3:Y:S02]  /*33d50*/  LDL.LU R17, [R1+0x180] ;  /* 0x0001800001117983 */ /* 0x000ee40000300800 */
[----:B------:R-:W-:Y:S01]  /*33d60*/  @!P0 IMAD.MOV.U32 R4, RZ, RZ, R0 ;  /* 0x000000ffff048224 */ /* 0x000fe200078e0000 */
[----:B------:R-:W3:Y:S01]  /*33d70*/  LDL.LU R18, [R1+0x168] ;  /* 0x0001680001127983 */ /* 0x000ee20000300800 */
[----:B------:R-:W3:Y:S02]  /*33d80*/  LDL.LU R19, [R1+0x150] ;  /* 0x0001500001137983 */ /* 0x000ee40000300800 */
[----:B------:R-:W3:Y:S02]  /*33d90*/  LDL.LU R20, [R1+0x138] ;  /* 0x0001380001147983 */ /* 0x000ee40000300800 */
[----:B------:R-:W3:Y:S01]  /*33da0*/  LDL.LU R21, [R1+0x120] ;  /* 0x0001200001157983 */ /* 0x000ee20000300800 */
[----:B------:R-:W3:Y:S01]  /*33db0*/  LDL.LU R22, [R1+0x108] ;  /* 0x0001080001167983 */ /* 0x000ee20000300800 */
[----:B------:R-:W3:Y:S03]  /*33dc0*/  LDL.LU R27, [R1+0xf0] ;  /* 0x0000f000011b7983 */ /* 0x000ee60000300800 */
[----:B------:R0:W3:Y:S01]  /*33dd0*/  @!P0 LDG.E.U16 R6, [R4.64] ;  /* 0x0000000604068981 */ /* 0x0000e2000c1e1500 */
[----:B------:R-:W-:Y:S01]  /*33de0*/  PRMT R3, RZ, 0x7610, R3 ;  /* 0x00007610ff037816 */ /* 0x000fe20000000003 */
[----:B------:R-:W4:Y:S02]  /*33df0*/  LDL.LU R23, [R1+0xd8] ;  /* 0x0000d80001177983 */ /* 0x000f240000300800 */
[----:B------:R-:W4:Y:S01]  /*33e00*/  LDL.LU R24, [R1+0x60] ;  /* 0x0000600001187983 */ /* 0x000f220000300800 */
[----:B------:R-:W4:Y:S01]  /*33e10*/  LDL.LU R0, [R1+0x48] ;  /* 0x0000480001007983 */ /* 0x000f220000300800 */
[----:B------:R-:W4:Y:S02]  /*33e20*/  LDL.LU R25, [R1+0x30] ;  /* 0x0000300001197983 */ /* 0x000f240000300800 */
[----:B------:R-:W4:Y:S02]  /*33e30*/  LDL.LU R26, [R1+0x20] ;  /* 0x00002000011a7983 */ /* 0x000f240000300800 */
[----:B------:R-:W4:Y:S02]  /*33e40*/  LDL.LU R29, [R1+0x1c] ;  /* 0x00001c00011d7983 */ /* 0x000f240000300800 */
[----:B0-----:R-:W-:Y:S01]  /*33e50*/  @!P0 IMAD.MOV.U32 R5, RZ, RZ, R2 ;  /* 0x000000ffff058224 */ /* 0x001fe200078e0002 */
[----:B------:R-:W0:Y:S01]  /*33e60*/  S2R R28, SR_TID.X ;  /* 0x00000000001c7919 */ /* 0x000e220000002100 */
[----:B--2---:R-:W-:-:S05]  /*33e70*/  @!P0 IMAD.MOV.U32 R4, RZ, RZ, R7 ;  /* 0x000000ffff048224 */ /* 0x004fca00078e0007 */
[----:B------:R-:W2:Y:S01]  /*33e80*/  @!P0 LDG.E.U16 R3, [R4.64] ;  /* 0x0000000604038981 */ /* 0x000ea2000c1e1500 */
[----:B0-----:R-:W-:-:S05]  /*33e90*/  LOP3.LUT R28, R28, 0x3f, RZ, 0xc0, !PT ;  /* 0x0000003f1c1c7812 */ /* 0x001fca00078ec0ff */
[----:B------:R-:W-:-:S05]  /*33ea0*/  IMAD.SHL.U32 R28, R28, 0x2, RZ ;  /* 0x000000021c1c7824 */ /* 0x000fca00078e00ff */
[----:B------:R-:W-:-:S05]  /*33eb0*/  LOP3.LUT R28, R28, 0x20, RZ, 0x3c, !PT ;  /* 0x000000201c1c7812 */ /* 0x000fca00078e3cff */
[----:B---3--:R-:W-:Y:S01]  /*33ec0*/  STS.U16 [R28+0x1d00], R8 ;  /* 0x001d00081c007388 */ /* 0x008fe20000000400 */
[----:B----4-:R-:W-:Y:S03]  /*33ed0*/  STS.U16 [R28+0x2100], R9 ;  /* 0x002100091c007388 */ /* 0x010fe60000000400 */
[----:B------:R-:W-:Y:S01]  /*33ee0*/  STS.U16 [R28+0x2500], R10 ;  /* 0x0025000a1c007388 */ /* 0x000fe20000000400 */
[----:B------:R-:W-:Y:S03]  /*33ef0*/  STS.U16 [R28+0x2900], R11 ;  /* 0x0029000b1c007388 */ /* 0x000fe60000000400 */
        /* <DEDUP_REMOVED lines=14> */
[----:B------:R-:W-:Y:S01]  /*33fe0*/  STS.U16 [R28+0x6500], R0 ;  /* 0x006500001c007388 */ /* 0x000fe20000000400 */
[----:B------:R-:W-:Y:S01]  /*33ff0*/  STL [R1+0x4518], R6 ;  /* 0x0045180601007387 */ /* 0x000fe20000100800 */
[----:B------:R-:W-:Y:S02]  /*34000*/  STS.U16 [R28+0x6900], R25 ;  /* 0x006900191c007388 */ /* 0x000fe40000000400 */
[----:B------:R-:W-:Y:S02]  /*34010*/  STL [R1+0x1fa4], R2 ;  /* 0x001fa40201007387 */ /* 0x000fe40000100800 */
[----:B------:R-:W-:Y:S01]  /*34020*/  STS.U16 [R28+0x6d00], R26 ;  /* 0x006d001a1c007388 */ /* 0x000fe20000000400 */
[----:B------:R0:W-:Y:S04]  /*34030*/  STS.U16 [R28+0x7100], R29 ;  /* 0x0071001d1c007388 */ /* 0x0001e80000000400 */
[----:B--2---:R-:W-:Y:S01]  /*34040*/  STL [R1+0x451c], R3 ;  /* 0x00451c0301007387 */ /* 0x004fe20000100800 */
[----:B0-----:R-:W2:Y:S02]  /*34050*/  LDL.LU R29, [R1+0x18] ;  /* 0x00001800011d7983 */ /* 0x001ea40000300800 */
[----:B------:R-:W3:Y:S01]  /*34060*/  LDL.LU R21, [R1+0x2f4] ;  /* 0x0002f40001157983 */ /* 0x000ee20000300800 */
[----:B------:R-:W0:Y:S04]  /*34070*/  S2R R27, SR_TID.X ;  /* 0x00000000001b7919 */ /* 0x000e280000002100 */
[----:B---3--:R1:W-:Y:S04]  /*34080*/  STL [R1+0x4544], R21 ;  /* 0x0045441501007387 */ /* 0x0083e80000100800 */
[----:B-1----:R-:W3:Y:S01]  /*34090*/  LDL.LU R21, [R1+0x10] ;  /* 0x0000100001157983 */ /* 0x002ee20000300800 */
[----:B------:R-:W4:Y:S01]  /*340a0*/  LDL.LU R28, [R1+0x2e0] ;  /* 0x0002e000011c7983 */ /* 0x000f220000300800 */
[C---:B0-----:R-:W-:Y:S01]  /*340b0*/  LOP3.LUT R0, R27.reuse, 0x3f, RZ, 0xc0, !PT ;  /* 0x0000003f1b007812 */ /* 0x041fe200078ec0ff */
[----:B------:R-:W-:Y:S01]  /*340c0*/  LOP3.LUT R27, R27, 0x3f, RZ, 0xc0, !PT ;  /* 0x0000003f1b1b7812 */ /* 0x000fe200078ec0ff */
[----:B----4-:R0:W-:Y:S01]  /*340d0*/  STL [R1+0x4548], R28 ;  /* 0x0045481c01007387 */ /* 0x0101e20000100800 */
[----:B------:R-:W4:Y:S02]  /*340e0*/  LDL.LU R3, [R1+0x2cc] ;  /* 0x0002cc0001037983 */ /* 0x000f240000300800 */
[----:B------:R-:W3:Y:S02]  /*340f0*/  LDL.LU R4, [R1+0x2a8] ;  /* 0x0002a80001047983 */ /* 0x000ee40000300800 */
[----:B------:R-:W3:Y:S01]  /*34100*/  LDL.LU R5, [R1+0x294] ;  /* 0x0002940001057983 */ /* 0x000ee20000300800 */
[----:B------:R-:W3:Y:S01]  /*34110*/  LDL.LU R2, [R1+0x280] ;  /* 0x0002800001027983 */ /* 0x000ee20000300800 */
[----:B------:R-:W3:Y:S02]  /*34120*/  LDL.LU R6, [R1+0x26c] ;  /* 0x00026c0001067983 */ /* 0x000ee40000300800 */
        /* <DEDUP_REMOVED lines=9> */
[----:B0-----:R-:W-:Y:S01]  /*341c0*/  IMAD.SHL.U32 R28, R27, 0x2, RZ ;  /* 0x000000021b1c7824 */ /* 0x001fe200078e00ff */
[----:B------:R-:W3:Y:S01]  /*341d0*/  LDL.LU R16, [R1+0x17c] ;  /* 0x00017c0001107983 */ /* 0x000ee20000300800 */
[----:B------:R-:W3:Y:S02]  /*341e0*/  LDL.LU R17, [R1+0x164] ;  /* 0x0001640001117983 */ /* 0x000ee40000300800 */
[----:B------:R-:W3:Y:S02]  /*341f0*/  LDL.LU R18, [R1+0x14c] ;  /* 0x00014c0001127983 */ /* 0x000ee40000300800 */
[----:B------:R-:W3:Y:S01]  /*34200*/  LDL.LU R19, [R1+0x134] ;  /* 0x0001340001137983 */ /* 0x000ee20000300800 */
[----:B------:R-:W3:Y:S01]  /*34210*/  LDL.LU R26, [R1+0x11c] ;  /* 0x00011c00011a7983 */ /* 0x000ee20000300800 */
[----:B------:R-:W-:Y:S01]  /*34220*/  LOP3.LUT R28, R28, 0x20, RZ, 0x3c, !PT ;  /* 0x000000201c1c7812 */ /* 0x000fe200078e3cff */
[----:B------:R-:W3:Y:S02]  /*34230*/  LDL.LU R20, [R1+0x104] ;  /* 0x0001040001147983 */ /* 0x000ee40000300800 */
[----:B------:R-:W3:Y:S01]  /*34240*/  LDL.LU R22, [R1+0xec] ;  /* 0x0000ec0001167983 */ /* 0x000ee20000300800 */
[----:B------:R-:W3:Y:S01]  /*34250*/  LDL.LU R24, [R1+0xd4] ;  /* 0x0000d40001187983 */ /* 0x000ee20000300800 */
[----:B------:R-:W3:Y:S02]  /*34260*/  LDL.LU R25, [R1+0x5c] ;  /* 0x00005c0001197983 */ /* 0x000ee40000300800 */
[----:B------:R-:W3:Y:S01]  /*34270*/  LDL.LU R27, [R1+0x44] ;  /* 0x00004400011b7983 */ /* 0x000ee20000300800 */
[----:B--2---:R0:W-:Y:S04]  /*34280*/  STS.U16 [R28+0x7500], R29 ;  /* 0x0075001d1c007388 */ /* 0x0041e80000000400 */
[----:B0-----:R-:W2:Y:S01]  /*34290*/  LDL.LU R29, [R1+0x454c] ;  /* 0x00454c00011d7983 */ /* 0x001ea20000300800 */
[----:B------:R-:W-:-:S03]  /*342a0*/  IMAD.SHL.U32 R23, R0, 0x2, RZ ;  /* 0x0000000200177824 */ /* 0x000fc600078e00ff */
[----:B--2---:R0:W-:Y:S01]  /*342b0*/  STS.U16 [R28+0x7900], R29 ;  /* 0x0079001d1c007388 */ /* 0x0041e20000000400 */
[----:B---3--:R1:W-:Y:S03]  /*342c0*/  STS.U16 [R28+0x7d00], R21 ;  /* 0x007d00151c007388 */ /* 0x0083e60000000400 */
[----:B0-----:R-:W2:Y:S01]  /*342d0*/  LDL.LU R29, [R1+0x2c] ;  /* 0x00002c00011d7983 */ /* 0x001ea20000300800 */
[----:B-1----:R-:W3:Y:S02]  /*342e0*/  LDL.LU R28, [R1+0x4548] ;  /* 0x00454800011c7983 */ /* 0x002ee40000300800 */
[----:B------:R-:W2:Y:S01]  /*342f0*/  LDL.LU R21, [R1+0x4544] ;  /* 0x0045440001157983 */ /* 0x000ea20000300800 */
[----:B------:R-:W-:-:S05]  /*34300*/  LOP3.LUT R23, R23, 0x30, RZ, 0x3c, !PT ;  /* 0x0000003017177812 */ /* 0x000fca00078e3cff */
[----:B--2---:R0:W-:Y:S01]  /*34310*/  STS.U16 [R23+0x180], R21 ;  /* 0x0001801517007388 */ /* 0x0041e20000000400 */
[----:B---3--:R1:W-:Y:S02]  /*34320*/  STS.U16 [R23+0x580], R28 ;  /* 0x0005801c17007388 */ /* 0x0083e40000000400 */
[----:B----4-:R-:W-:Y:S02]  /*34330*/  STS.U16 [R23+0x980], R3 ;  /* 0x0009800317007388 */ /* 0x010fe40000000400 */
[----:B------:R-:W-:Y:S01]  /*34340*/  STS.U16 [R23+0xd80], R4 ;  /* 0x000d800417007388 */ /* 0x000fe20000000400 */
[----:B------:R-:W-:Y:S01]  /*34350*/  STS.U16 [R23+0x1180], R5 ;  /* 0x0011800517007388 */ /* 0x000fe20000000400 */
[----:B------:R-:W-:Y:S02]  /*34360*/  STS.U16 [R23+0x1580], R2 ;  /* 0x0015800217007388 */ /* 0x000fe40000000400 */
[----:B------:R-:W-:Y:S01]  /*34370*/  STS.U16 [R23+0x1980], R6 ;  /* 0x0019800617007388 */ /* 0x000fe20000000400 */
[----:B0-----:R-:W2:Y:S01]  /*34380*/  LDL.LU R21, [R1+0x4540] ;  /* 0x0045400001157983 */ /* 0x001ea20000300800 */
[----:B-1----:R-:W3:Y:S02]  /*34390*/  LDL.LU R28, [R1+0x453c] ;  /* 0x00453c00011c7983 */ /* 0x002ee40000300800 */
        /* <DEDUP_REMOVED lines=13> */
[----:B------:R0:W-:Y:S01]  /*34470*/  STS.U16 [R23+0x5180], R26 ;  /* 0x0051801a17007388 */ /* 0x0001e20000000400 */
[----:B------:R-:W-:Y:S01]  /*34480*/  STS.U16 [R23+0x5580], R20 ;  /* 0x0055801417007388 */ /* 0x000fe20000000400 */
[----:B------:R1:W-:Y:S02]  /*34490*/  STS.U16 [R23+0x5980], R22 ;  /* 0x0059801617007388 */ /* 0x0003e40000000400 */
[----:B------:R-:W-:Y:S02]  /*344a0*/  STS.U16 [R23+0x5d80], R24 ;  /* 0x005d801817007388 */ /* 0x000fe40000000400 */
[----:B------:R-:W-:Y:S01]  /*344b0*/  STS.U16 [R23+0x6180], R25 ;  /* 0x0061801917007388 */ /* 0x000fe20000000400 */
[----:B------:R4:W-:Y:S04]  /*344c0*/  STS.U16 [R23+0x6580], R27 ;  /* 0x0065801b17007388 */ /* 0x0009e80000000400 */
[----:B0-----:R-:W2:Y:S01]  /*344d0*/  LDL.LU R26, [R1+0x8] ;  /* 0x00000800011a7983 */ /* 0x001ea20000300800 */
[----:B-1----:R-:W2:Y:S03]  /*344e0*/  LDL.LU R22, [R1+0x4] ;  /* 0x0000040001167983 */ /* 0x002ea60000300800 */
[----:B----4-:R-:W4:Y:S01]  /*344f0*/  LDL.LU R27, [R1] ;  /* 0x00000000011b7983 */ /* 0x010f220000300800 */
[----:B------:R-:W4:Y:S02]  /*34500*/  LDL.LU R24, [R1+0x2f0] ;  /* 0x0002f00001187983 */ /* 0x000f240000300800 */
[----:B------:R0:W-:Y:S02]  /*34510*/  STS.U16 [R23+0x6980], R29 ;  /* 0x0069801d17007388 */ /* 0x0001e40000000400 */
[----:B------:R-:W4:Y:S01]  /*34520*/  LDL.LU R25, [R1+0x2dc] ;  /* 0x0002dc0001197983 */ /* 0x000f220000300800 */
[----:B0-----:R-:W4:Y:S01]  /*34530*/  LDL.LU R29, [R1+0x2c8] ;  /* 0x0002c800011d7983 */ /* 0x001f220000300800 */
[----:B------:R-:W-:-:S03]  /*34540*/  IMAD.SHL.U32 R3, R0, 0x2, RZ ;  /* 0x0000000200037824 */ /* 0x000fc600078e00ff */
[----:B---3--:R0:W-:Y:S04]  /*34550*/  STS.U16 [R23+0x6d80], R28 ;  /* 0x006d801c17007388 */ /* 0x0081e80000000400 */
[----:B0-----:R-:W3:Y:S01]  /*34560*/  LDL.LU R28, [R1+0x2a4] ;  /* 0x0002a400011c7983 */ /* 0x001ee20000300800 */
        /* <DEDUP_REMOVED lines=16> */
[----:B------:R-:W3:Y:S03]  /*34670*/  LDL.LU R19, [R1+0x100] ;  /* 0x0001000001137983 */ /* 0x000ee60000300800 */
[----:B--2---:R0:W-:Y:S01]  /*34680*/  STS.U16 [R23+0x7180], R26 ;  /* 0x0071801a17007388 */ /* 0x0041e20000000400 */
[----:B------:R-:W2:Y:S02]  /*34690*/  LDL.LU R20, [R1+0xd0] ;  /* 0x0000d00001147983 */ /* 0x000ea40000300800 */
[----:B------:R1:W-:Y:S02]  /*346a0*/  STS.U16 [R23+0x7580], R22 ;  /* 0x0075801617007388 */ /* 0x0003e40000000400 */
[----:B----4-:R4:W-:Y:S01]  /*346b0*/  STS.U16 [R23+0x7980], R27 ;  /* 0x0079801b17007388 */ /* 0x0109e20000000400 */
[----:B0-----:R-:W2:Y:S01]  /*346c0*/  LDL.LU R26, [R1+0x58] ;  /* 0x00005800011a7983 */ /* 0x001ea20000300800 */
[----:B------:R-:W2:Y:S02]  /*346d0*/  LDL.LU R0, [R1+0x40] ;  /* 0x0000400001007983 */ /* 0x000ea40000300800 */
[----:B-1----:R-:W2:Y:S01]  /*346e0*/  LDL.LU R22, [R1+0x4538] ;  /* 0x0045380001167983 */ /* 0x002ea20000300800 */
[----:B----4-:R-:W4:Y:S01]  /*346f0*/  LDL.LU R27, [R1+0x4534] ;  /* 0x00453400011b7983 */ /* 0x010f220000300800 */
[----:B------:R-:W-:-:S03]  /*34700*/  LOP3.LUT R3, R3, 0x40, RZ, 0x3c, !PT ;  /* 0x0000004003037812 */ /* 0x000fc600078e3cff */
[----:B----4-:R0:W-:Y:S04]  /*34710*/  STS.U16 [R23+0x7d80], R27 ;  /* 0x007d801b17007388 */ /* 0x0101e80000000400 */
[----:B0-----:R-:W2:Y:S01]  /*34720*/  LDL.LU R23, [R1+0x4530] ;  /* 0x0045300001177983 */ /* 0x001ea20000300800 */
[----:B------:R-:W2:Y:S02]  /*34730*/  LDL.LU R27, [R1+0x290] ;  /* 0x00029000011b7983 */ /* 0x000ea40000300800 */
[----:B------:R0:W-:Y:S02]  /*34740*/  STS.U16 [R3+0x200], R24 ;  /* 0x0002001803007388 */ /* 0x0001e40000000400 */
[----:B------:R1:W-:Y:S01]  /*34750*/  STS.U16 [R3+0x600], R25 ;  /* 0x0006001903007388 */ /* 0x0003e20000000400 */
[----:B------:R1:W-:Y:S01]  /*34760*/  STS.U16 [R3+0xa00], R29 ;  /* 0x000a001d03007388 */ /* 0x0003e20000000400 */
[----:B---3--:R3:W-:Y:S03]  /*34770*/  STS.U16 [R3+0xe00], R28 ;  /* 0x000e001c03007388 */ /* 0x0087e60000000400 */
[----:B0-----:R-:W2:Y:S01]  /*34780*/  LDL.LU R24, [R1+0x452c] ;  /* 0x00452c0001187983 */ /* 0x001ea20000300800 */
[----:B-1----:R-:W2:Y:S02]  /*34790*/  LDL.LU R25, [R1+0x4528] ;  /* 0x0045280001197983 */ /* 0x002ea40000300800 */
[----:B------:R-:W2:Y:S01]  /*347a0*/  LDL.LU R29, [R1+0x4524] ;  /* 0x00452400011d7983 */ /* 0x000ea20000300800 */
[----:B---3--:R-:W3:Y:S04]  /*347b0*/  LDL.LU R28, [R1+0x4520] ;  /* 0x00452000011c7983 */ /* 0x008ee80000300800 */
[----:B--2---:R-:W-:Y:S01]  /*347c0*/  STS.U16 [R3+0x1200], R27 ;  /* 0x0012001b03007388 */ /* 0x004fe20000000400 */
[----:B------:R-:W-:Y:S02]  /*347d0*/  STS.U16 [R3+0x1600], R4 ;  /* 0x0016000403007388 */ /* 0x000fe40000000400 */
[----:B------:R-:W-:Y:S02]  /*347e0*/  STS.U16 [R3+0x1a00], R5 ;  /* 0x001a000503007388 */ /* 0x000fe40000000400 */
[----:B------:R-:W-:Y:S01]  /*347f0*/  STS.U16 [R3+0x1e00], R2 ;  /* 0x001e000203007388 */ /* 0x000fe20000000400 */
[----:B------:R0:W-:Y:S01]  /*34800*/  STS.U16 [R3+0x2200], R6 ;  /* 0x0022000603007388 */ /* 0x0001e20000000400 */
[----:B------:R1:W-:Y:S02]  /*34810*/  STS.U16 [R3+0x2600], R7 ;  /* 0x0026000703007388 */ /* 0x0003e40000000400 */
        /* <DEDUP_REMOVED lines=8> */
[----:B------:R2:W-:Y:S02]  /*348a0*/  STS.U16 [R3+0x4a00], R16 ;  /* 0x004a001003007388 */ /* 0x0005e40000000400 */
[----:B------:R2:W-:Y:S01]  /*348b0*/  STS.U16 [R3+0x4e00], R17 ;  /* 0x004e001103007388 */ /* 0x0005e20000000400 */
[----:B0-----:R-:W4:Y:S04]  /*348c0*/  LDL.LU R6, [R1+0x2ec] ;  /* 0x0002ec0001067983 */ /* 0x001f280000300800 */
[----:B------:R0:W-:Y:S01]  /*348d0*/  STS.U16 [R3+0x5200], R18 ;  /* 0x0052001203007388 */ /* 0x0001e20000000400 */
[----:B-1----:R-:W4:Y:S02]  /*348e0*/  LDL.LU R7, [R1+0x2d8] ;  /* 0x0002d80001077983 */ /* 0x002f240000300800 */
[----:B------:R1:W-:Y:S02]  /*348f0*/  STS.U16 [R3+0x5600], R19 ;  /* 0x0056001303007388 */ /* 0x0003e40000000400 */
[----:B---3--:R-:W-:Y:S01]  /*34900*/  STS.U16 [R3+0x5a00], R28 ;  /* 0x005a001c03007388 */ /* 0x008fe20000000400 */
[----:B------:R3:W-:Y:S04]  /*34910*/  STS.U16 [R3+0x5e00], R20 ;  /* 0x005e001403007388 */ /* 0x0007e80000000400 */
[----:B--2---:R-:W2:Y:S01]  /*34920*/  LDL.LU R16, [R1+0x2c4] ;  /* 0x0002c40001107983 */ /* 0x004ea20000300800 */
[----:B------:R-:W2:Y:S02]  /*34930*/  LDL.LU R17, [R1+0x2a0] ;  /* 0x0002a00001117983 */ /* 0x000ea40000300800 */
[----:B------:R-:W-:Y:S02]  /*34940*/  STS.U16 [R3+0x6200], R26 ;  /* 0x0062001a03007388 */ /* 0x000fe40000000400 */
[----:B------:R3:W-:Y:S01]  /*34950*/  STS.U16 [R3+0x6600], R0 ;  /* 0x0066000003007388 */ /* 0x0007e20000000400 */
[----:B0-----:R-:W2:Y:S01]  /*34960*/  LDL.LU R18, [R1+0x28c] ;  /* 0x00028c0001127983 */ /* 0x001ea20000300800 */
[----:B-1----:R-:W2:Y:S03]  /*34970*/  LDL.LU R19, [R1+0x278] ;  /* 0x0002780001137983 */ /* 0x002ea60000300800 */
[----:B---3--:R-:W4:Y:S04]  /*34980*/  LDL.LU R20, [R1+0x264] ;  /* 0x0002640001147983 */ /* 0x008f280000300800 */
[----:B------:R-:W4:Y:S04]  /*34990*/  LDL.LU R0, [R1+0x24c] ;  /* 0x00024c0001007983 */ /* 0x000f280000300800 */
[----:B------:R-:W0:Y:S01]  /*349a0*/  S2R R28, SR_TID.X ;  /* 0x00000000001c7919 */ /* 0x000e220000002100 */
        /* <DEDUP_REMOVED lines=11> */
[----:B------:R1:W-:Y:S04]  /*34a60*/  STS.U16 [R3+0x6a00], R29 ;  /* 0x006a001d03007388 */ /* 0x0003e80000000400 */
[----:B------:R-:W4:Y:S01]  /*34a70*/  LDL.LU R26, [R1+0x54] ;  /* 0x00005400011a7983 */ /* 0x000f220000300800 */
[----:B------:R0:W-:Y:S02]  /*34a80*/  STS.U16 [R3+0x6e00], R25 ;  /* 0x006e001903007388 */ /* 0x0001e40000000400 */
[----:B------:R0:W-:Y:S02]  /*34a90*/  STS.U16 [R3+0x7200], R24 ;  /* 0x0072001803007388 */ /* 0x0001e40000000400 */
[----:B------:R0:W-:Y:S01]  /*34aa0*/  STS.U16 [R3+0x7600], R23 ;  /* 0x0076001703007388 */ /* 0x0001e20000000400 */
[----:B------:R0:W-:Y:S01]  /*34ab0*/  STS.U16 [R3+0x7a00], R22 ;  /* 0x007a001603007388 */ /* 0x0001e20000000400 */
[----:B------:R0:W-:Y:S03]  /*34ac0*/  STS.U16 [R3+0x7e00], R21 ;  /* 0x007e001503007388 */ /* 0x0001e60000000400 */
[----:B-1----:R-:W4:Y:S01]  /*34ad0*/  LDL.LU R29, [R1+0x3c] ;  /* 0x00003c00011d7983 */ /* 0x002f220000300800 */
[----:B0-----:R-:W4:Y:S01]  /*34ae0*/  LDL.LU R25, [R1+0x1d4] ;  /* 0x0001d40001197983 */ /* 0x001f220000300800 */
[----:B------:R-:W-:-:S02]  /*34af0*/  LOP3.LUT R28, R28, 0x3f, RZ, 0xc0, !PT ;  /* 0x0000003f1c1c7812 */ /* 0x000fc400078ec0ff */
[----:B------:R-:W4:Y:S04]  /*34b00*/  LDL.LU R24, [R1+0x1ec] ;  /* 0x0001ec0001187983 */ /* 0x000f280000300800 */
[----:B------:R-:W4:Y:S01]  /*34b10*/  LDL.LU R23, [R1+0x204] ;  /* 0x0002040001177983 */ /* 0x000f220000300800 */
[----:B------:R-:W4:Y:S02]  /*34b20*/  LDL.LU R22, [R1+0x21c] ;  /* 0x00021c0001167983 */ /* 0x000f240000300800 */
[----:B------:R-:W4:Y:S02]  /*34b30*/  LDL.LU R3, [R1+0x451c] ;  /* 0x00451c0001037983 */ /* 0x000f240000300800 */
[----:B------:R-:W-:Y:S01]  /*34b40*/  IMAD.SHL.U32 R8, R28, 0x2, RZ ;  /* 0x000000021c087824 */ /* 0x000fe200078e00ff */
[----:B------:R-:W4:Y:S04]  /*34b50*/  LDL.LU R21, [R1+0x234] ;  /* 0x0002340001157983 */ /* 0x000f280000300800 */
[----:B------:R-:W-:-:S05]  /*34b60*/  LOP3.LUT R8, R8, 0x50, RZ, 0x3c, !PT ;  /* 0x0000005008087812 */ /* 0x000fca00078e3cff */
[----:B----4-:R0:W-:Y:S01]  /*34b70*/  STS.U16 [R8+0x280], R6 ;  /* 0x0002800608007388 */ /* 0x0101e20000000400 */
[----:B------:R1:W-:Y:S03]  /*34b80*/  STS.U16 [R8+0x680], R7 ;  /* 0x0006800708007388 */ /* 0x0003e60000000400 */
[----:B--2---:R2:W-:Y:S01]  /*34b90*/  STS.U16 [R8+0xa80], R16 ;  /* 0x000a801008007388 */ /* 0x0045e20000000400 */
[----:B------:R4:W-:Y:S03]  /*34ba0*/  STS.U16 [R8+0xe80], R17 ;  /* 0x000e801108007388 */ /* 0x0009e60000000400 */
[----:B0-----:R-:W3:Y:S01]  /*34bb0*/  LDL.LU R6, [R1+0x4518] ;  /* 0x0045180001067983 */ /* 0x001ee20000300800 */
[----:B-1----:R-:W3:Y:S03]  /*34bc0*/  LDL.LU R7, [R1+0x4514] ;  /* 0x0045140001077983 */ /* 0x002ee60000300800 */
[----:B------:R0:W-:Y:S01]  /*34bd0*/  STS.U16 [R8+0x1280], R18 ;  /* 0x0012801208007388 */ /* 0x0001e20000000400 */
[----:B------:R1:W-:Y:S03]  /*34be0*/  STS.U16 [R8+0x1680], R19 ;  /* 0x0016801308007388 */ /* 0x0003e60000000400 */
[----:B--2---:R-:W2:Y:S01]  /*34bf0*/  LDL.LU R16, [R1+0x4510] ;  /* 0x0045100001107983 */ /* 0x004ea20000300800 */
[----:B----4-:R-:W4:Y:S02]  /*34c00*/  LDL.LU R17, [R1+0x450c] ;  /* 0x00450c0001117983 */ /* 0x010f240000300800 */
[----:B------:R1:W-:Y:S02]  /*34c10*/  STS.U16 [R8+0x1a80], R20 ;  /* 0x001a801408007388 */ /* 0x0003e40000000400 */
[----:B------:R1:W-:Y:S01]  /*34c20*/  STS.U16 [R8+0x1e80], R0 ;  /* 0x001e800008007388 */ /* 0x0003e20000000400 */
[----:B0-----:R-:W2:Y:S01]  /*34c30*/  LDL.LU R18, [R1+0x4508] ;  /* 0x0045080001127983 */ /* 0x001ea20000300800 */
[----:B-1----:R-:W2:Y:S03]  /*34c40*/  LDL.LU R19, [R1+0x4504] ;  /* 0x0045040001137983 */ /* 0x002ea60000300800 */
[----:B------:R-:W2:Y:S01]  /*34c50*/  LDL.LU R20, [R1+0x4500] ;  /* 0x0045000001147983 */ /* 0x000ea20000300800 */
[----:B------:R-:W2:Y:S03]  /*34c60*/  LDL.LU R0, [R1+0x44fc] ;  /* 0x0044fc0001007983 */ /* 0x000ea60000300800 */
        /* <DEDUP_REMOVED lines=12> */
[----:B------:R1:W-:Y:S01]  /*34d30*/  STS.U16 [R8+0x5280], R12 ;  /* 0x0052800c08007388 */ /* 0x0003e20000000400 */
[----:B------:R1:W-:Y:S02]  /*34d40*/  STS.U16 [R8+0x5680], R13 ;  /* 0x0056800d08007388 */ /* 0x0003e40000000400 */
[----:B------:R1:W-:Y:S02]  /*34d50*/  STS.U16 [R8+0x5a80], R14 ;  /* 0x005a800e08007388 */ /* 0x0003e40000000400 */
[----:B------:R1:W-:Y:S01]  /*34d60*/  STS.U16 [R8+0x5e80], R15 ;  /* 0x005e800f08007388 */ /* 0x0003e20000000400 */
[----:B------:R1:W-:Y:S01]  /*34d70*/  STS.U16 [R8+0x6280], R26 ;  /* 0x0062801a08007388 */ /* 0x0003e20000000400 */
[----:B------:R-:W-:Y:S03]  /*34d80*/  STS.U16 [R8+0x6680], R29 ;  /* 0x0066801d08007388 */ /* 0x000fe60000000400 */
[----:B0-----:R-:W3:Y:S01]  /*34d90*/  LDL.LU R11, [R1+0x2e8] ;  /* 0x0002e800010b7983 */ /* 0x001ee20000300800 */
[----:B-1----:R-:W3:Y:S03]  /*34da0*/  LDL.LU R12, [R1+0x2d4] ;  /* 0x0002d400010c7983 */ /* 0x002ee60000300800 */
[----:B------:R-:W3:Y:S01]  /*34db0*/  LDL.LU R13, [R1+0x2c0] ;  /* 0x0002c000010d7983 */ /* 0x000ee20000300800 */
[----:B------:R-:W3:Y:S03]  /*34dc0*/  LDL.LU R14, [R1+0x29c] ;  /* 0x00029c00010e7983 */ /* 0x000ee60000300800 */
[----:B------:R-:W3:Y:S01]  /*34dd0*/  LDL.LU R15, [R1+0x288] ;  /* 0x00028800010f7983 */ /* 0x000ee20000300800 */
[----:B------:R-:W3:Y:S03]  /*34de0*/  LDL.LU R26, [R1+0x274] ;  /* 0x00027400011a7983 */ /* 0x000ee60000300800 */
[----:B--2---:R0:W-:Y:S04]  /*34df0*/  STS.U16 [R8+0x6a80], R0 ;  /* 0x006a800008007388 */ /* 0x0041e80000000400 */
[----:B0-----:R-:W2:Y:S01]  /*34e00*/  LDL.LU R0, [R1+0x260] ;  /* 0x0002600001007983 */ /* 0x001ea20000300800 */
[----:B------:R-:W2:Y:S02]  /*34e10*/  LDL.LU R2, [R1+0x1e8] ;  /* 0x0001e80001027983 */ /* 0x000ea40000300800 */
[----:B------:R-:W2:Y:S02]  /*34e20*/  LDL.LU R21, [R1+0x1b8] ;  /* 0x0001b80001157983 */ /* 0x000ea40000300800 */
[----:B------:R-:W2:Y:S01]  /*34e30*/  LDL.LU R22, [R1+0x1a0] ;  /* 0x0001a00001167983 */ /* 0x000ea20000300800 */
[----:B------:R-:W2:Y:S01]  /*34e40*/  LDL.LU R23, [R1+0x188] ;  /* 0x0001880001177983 */ /* 0x000ea20000300800 */
        /* <DEDUP_REMOVED lines=9> */
[----:B------:R1:W-:Y:S02]  /*34ee0*/  STS.U16 [R8+0x7280], R19 ;  /* 0x0072801308007388 */ /* 0x0003e40000000400 */
[----:B------:R1:W-:Y:S02]  /*34ef0*/  STS.U16 [R8+0x7680], R18 ;  /* 0x0076801208007388 */ /* 0x0003e40000000400 */
[----:B----4-:R4:W-:Y:S01]  /*34f00*/  STS.U16 [R8+0x7a80], R17 ;  /* 0x007a801108007388 */ /* 0x0109e20000000400 */
[----:B------:R4:W-:Y:S04]  /*34f10*/  STS.U16 [R8+0x7e80], R16 ;  /* 0x007e801008007388 */ /* 0x0009e80000000400 */
[----:B0-----:R-:W2:Y:S01]  /*34f20*/  LDL.LU R20, [R1+0x1d0] ;  /* 0x0001d00001147983 */ /* 0x001ea20000300800 */
[----:B-1----:R-:W2:Y:S02]  /*34f30*/  LDL.LU R19, [R1+0x200] ;  /* 0x0002000001137983 */ /* 0x002ea40000300800 */
[----:B------:R-:W2:Y:S02]  /*34f40*/  LDL.LU R18, [R1+0x218] ;  /* 0x0002180001127983 */ /* 0x000ea40000300800 */
[----:B----4-:R-:W4:Y:S01]  /*34f50*/  LDL.LU R17, [R1+0x230] ;  /* 0x0002300001117983 */ /* 0x010f220000300800 */
[----:B------:R-:W4:Y:S01]  /*34f60*/  LDL.LU R8, [R1+0x44f8] ;  /* 0x0044f80001087983 */ /* 0x000f220000300800 */
[----:B------:R-:W4:Y:S02]  /*34f70*/  LDL.LU R16, [R1+0x248] ;  /* 0x0002480001107983 */ /* 0x000f240000300800 */
[----:B------:R-:W-:-:S05]  /*34f80*/  IMAD.SHL.U32 R28, R28, 0x2, RZ ;  /* 0x000000021c1c7824 */ /* 0x000fca00078e00ff */
[----:B------:R-:W-:-:S05]  /*34f90*/  LOP3.LUT R28, R28, 0x60, RZ, 0x3c, !PT ;  /* 0x000000601c1c7812 */ /* 0x000fca00078e3cff */
[----:B---3--:R0:W-:Y:S01]  /*34fa0*/  STS.U16 [R28+0x300], R11 ;  /* 0x0003000b1c007388 */ /* 0x0081e20000000400 */
[----:B------:R1:W-:Y:S02]  /*34fb0*/  STS.U16 [R28+0x700], R12 ;  /* 0x0007000c1c007388 */ /* 0x0003e40000000400 */
[----:B------:R3:W-:Y:S02]  /*34fc0*/  STS.U16 [R28+0xb00], R13 ;  /* 0x000b000d1c007388 */ /* 0x0007e40000000400 */
[----:B------:R3:W-:Y:S01]  /*34fd0*/  STS.U16 [R28+0xf00], R14 ;  /* 0x000f000e1c007388 */ /* 0x0007e20000000400 */
[----:B------:R3:W-:Y:S01]  /*34fe0*/  STS.U16 [R28+0x1300], R15 ;  /* 0x0013000f1c007388 */ /* 0x0007e20000000400 */
[----:B------:R3:W-:Y:S03]  /*34ff0*/  STS.U16 [R28+0x1700], R26 ;  /* 0x0017001a1c007388 */ /* 0x0007e60000000400 */
[----:B0-----:R-:W4:Y:S01]  /*35000*/  LDL.LU R11, [R1+0x44f4] ;  /* 0x0044f400010b7983 */ /* 0x001f220000300800 */
[----:B-1----:R-:W4:Y:S02]  /*35010*/  LDL.LU R12, [R1+0x44f0] ;  /* 0x0044f000010c7983 */ /* 0x002f240000300800 */
[----:B---3--:R-:W3:Y:S01]  /*35020*/  LDL.LU R13, [R1+0x44ec] ;  /* 0x0044ec00010d7983 */ /* 0x008ee20000300800 */
[----:B------:R-:W3:Y:S04]  /*35030*/  LDL.LU R14, [R1+0x44e8] ;  /* 0x0044e800010e7983 */ /* 0x000ee80000300800 */
[----:B------:R-:W3:Y:S01]  /*35040*/  LDL.LU R15, [R1+0x44e4] ;  /* 0x0044e400010f7983 */ /* 0x000ee20000300800 */
[----:B------:R-:W3:Y:S03]  /*35050*/  LDL.LU R26, [R1+0x44e0] ;  /* 0x0044e000011a7983 */ /* 0x000ee60000300800 */
[----:B--2---:R0:W-:Y:S04]  /*35060*/  STS.U16 [R28+0x1b00], R0 ;  /* 0x001b00001c007388 */ /* 0x0041e80000000400 */
[----:B0-----:R-:W2:Y:S04]  /*35070*/  LDL.LU R0, [R1+0x44dc] ;  /* 0x0044dc0001007983 */ /* 0x001ea80000300800 */
[----:B----4-:R-:W-:Y:S01]  /*35080*/  STS.U16 [R28+0x1f00], R16 ;  /* 0x001f00101c007388 */ /* 0x010fe20000000400 */
[----:B------:R-:W-:Y:S02]  /*35090*/  STS.U16 [R28+0x2300], R17 ;  /* 0x002300111c007388 */ /* 0x000fe40000000400 */
[----:B------:R-:W-:Y:S02]  /*350a0*/  STS.U16 [R28+0x2700], R18 ;  /* 0x002700121c007388 */ /* 0x000fe40000000400 */
[----:B------:R-:W-:Y:S01]  /*350b0*/  STS.U16 [R28+0x2b00], R19 ;  /* 0x002b00131c007388 */ /* 0x000fe20000000400 */
[----:B------:R0:W-:Y:S04]  /*350c0*/  STS.U16 [R28+0x2f00], R2 ;  /* 0x002f00021c007388 */ /* 0x0001e80000000400 */
[----:B0-----:R-:W4:Y:S01]  /*350d0*/  LDL.LU R2, [R1+0x38] ;  /* 0x0000380001027983 */ /* 0x001f220000300800 */
        /* <DEDUP_REMOVED lines=11> */
[----:B------:R3:W-:Y:S04]  /*35190*/  STS.U16 [R28+0x5f00], R29 ;  /* 0x005f001d1c007388 */ /* 0x0007e80000000400 */
[----:B0-----:R-:W4:Y:S01]  /*351a0*/  LDL.LU R9, [R1+0x2e4] ;  /* 0x0002e40001097983 */ /* 0x001f220000300800 */
[----:B-1----:R-:W4:Y:S02]  /*351b0*/  LDL.LU R10, [R1+0x2d0] ;  /* 0x0002d000010a7983 */ /* 0x002f240000300800 */
[----:B---3--:R-:W3:Y:S01]  /*351c0*/  LDL.LU R29, [R1+0x2ac] ;  /* 0x0002ac00011d7983 */ /* 0x008ee20000300800 */
        /* <DEDUP_REMOVED lines=14> */
[----:B------:R-:W2:Y:S03]  /*352b0*/  LDL.LU R5, [R1+0xdc] ;  /* 0x0000dc0001057983 */ /* 0x000ea60000300800 */
[----:B----4-:R0:W-:Y:S01]  /*352c0*/  STS.U16 [R28+0x6700], R2 ;  /* 0x006700021c007388 */ /* 0x0101e20000000400 */
[----:B------:R1:W-:Y:S02]  /*352d0*/  STS.U16 [R28+0x6b00], R26 ;  /* 0x006b001a1c007388 */ /* 0x0003e40000000400 */
[----:B------:R4:W-:Y:S02]  /*352e0*/  STS.U16 [R28+0x6f00], R15 ;  /* 0x006f000f1c007388 */ /* 0x0009e40000000400 */
[----:B------:R4:W-:Y:S01]  /*352f0*/  STS.U16 [R28+0x7300], R14 ;  /* 0x0073000e1c007388 */ /* 0x0009e20000000400 */
[----:B------:R4:W-:Y:S01]  /*35300*/  STS.U16 [R28+0x7700], R13 ;  /* 0x0077000d1c007388 */ /* 0x0009e20000000400 */
[----:B------:R4:W-:Y:S03]  /*35310*/  STS.U16 [R28+0x7b00], R12 ;  /* 0x007b000c1c007388 */ /* 0x0009e60000000400 */
[----:B0-----:R-:W2:Y:S01]  /*35320*/  LDL.LU R2, [R1+0x4c] ;  /* 0x00004c0001027983 */ /* 0x001ea20000300800 */
[----:B-1----:R-:W2:Y:S02]  /*35330*/  LDL.LU R26, [R1+0x214] ;  /* 0x00021400011a7983 */ /* 0x002ea40000300800 */
[----:B----4-:R-:W2:Y:S01]  /*35340*/  LDL.LU R15, [R1+0x22c] ;  /* 0x00022c00010f7983 */ /* 0x010ea20000300800 */
[----:B------:R-:W2:Y:S04]  /*35350*/  LDL.LU R14, [R1+0x244] ;  /* 0x00024400010e7983 */ /* 0x000ea80000300800 */
[----:B------:R-:W2:Y:S01]  /*35360*/  LDL.LU R13, [R1+0x25c] ;  /* 0x00025c00010d7983 */ /* 0x000ea20000300800 */
[----:B------:R-:W2:Y:S03]  /*35370*/  LDL.LU R12, [R1+0x270] ;  /* 0x00027000010c7983 */ /* 0x000ea60000300800 */
[----:B------:R0:W-:Y:S04]  /*35380*/  STS.U16 [R28+0x7f00], R11 ;  /* 0x007f000b1c007388 */ /* 0x0001e80000000400 */
[----:B0-----:R-:W2:Y:S01]  /*35390*/  LDL.LU R28, [R1+0x44d8] ;  /* 0x0044d800011c7983 */ /* 0x001ea20000300800 */
[----:B------:R-:W3:Y:S03]  /*353a0*/  LDL.LU R11, [R1+0x284] ;  /* 0x00028400010b7983 */ /* 0x000ee60000300800 */
[----:B--2---:R0:W-:Y:S01]  /*353b0*/  STS.U16 [R28+0x380], R9 ;  /* 0x000380091c007388 */ /* 0x0041e20000000400 */
[----:B------:R1:W-:Y:S02]  /*353c0*/  STS.U16 [R28+0x780], R10 ;  /* 0x0007800a1c007388 */ /* 0x0003e40000000400 */
[----:B---3--:R2:W-:Y:S02]  /*353d0*/  STS.U16 [R28+0xb80], R29 ;  /* 0x000b801d1c007388 */ /* 0x0085e40000000400 */
[----:B------:R3:W-:Y:S01]  /*353e0*/  STS.U16 [R28+0xf80], R0 ;  /* 0x000f80001c007388 */ /* 0x0007e20000000400 */
[----:B0-----:R-:W4:Y:S01]  /*353f0*/  LDL.LU R9, [R1+0x44d4] ;  /* 0x0044d40001097983 */ /* 0x001f220000300800 */
[----:B-1----:R-:W4:Y:S02]  /*35400*/  LDL.LU R10, [R1+0x44d0] ;  /* 0x0044d000010a7983 */ /* 0x002f240000300800 */
[----:B--2---:R-:W2:Y:S02]  /*35410*/  LDL.LU R29, [R1+0x44cc] ;  /* 0x0044cc00011d7983 */ /* 0x004ea40000300800 */
[----:B---3--:R-:W3:Y:S01]  /*35420*/  LDL.LU R0, [R1+0x44c8] ;  /* 0x0044c80001007983 */ /* 0x008ee20000300800 */
        /* <DEDUP_REMOVED lines=19> */
[----:B---3--:R0:W-:Y:S04]  /*35560*/  STS.U16 [R28+0x5f80], R0 ;  /* 0x005f80001c007388 */ /* 0x0081e80000000400 */
[----:B0-----:R-:W3:Y:S01]  /*35570*/  LDL R0, [R1+0xf68] ;  /* 0x000f680001007983 */ /* 0x001ee20000100800 */
[----:B------:R-:W-:Y:S02]  /*35580*/  STS.U16 [R28+0x6380], R2 ;  /* 0x006380021c007388 */ /* 0x000fe40000000400 */
[----:B--2---:R-:W-:Y:S02]  /*35590*/  STS.U16 [R28+0x6780], R29 ;  /* 0x0067801d1c007388 */ /* 0x004fe40000000400 */
[----:B----4-:R-:W-:Y:S01]  /*355a0*/  STS.U16 [R28+0x6b80], R10 ;  /* 0x006b800a1c007388 */ /* 0x010fe20000000400 */
[----:B------:R-:W-:Y:S01]  /*355b0*/  STS.U16 [R28+0x6f80], R9 ;  /* 0x006f80091c007388 */ /* 0x000fe20000000400 */
[----:B------:R-:W-:Y:S02]  /*355c0*/  STS.U16 [R28+0x7380], R8 ;  /* 0x007380081c007388 */ /* 0x000fe40000000400 */
[----:B------:R-:W-:Y:S02]  /*355d0*/  STS.U16 [R28+0x7780], R7 ;  /* 0x007780071c007388 */ /* 0x000fe40000000400 */
[----:B------:R-:W-:Y:S01]  /*355e0*/  STS.U16 [R28+0x7b80], R6 ;  /* 0x007b80061c007388 */ /* 0x000fe20000000400 */
[----:B------:R-:W-:Y:S01]  /*355f0*/  STS.U16 [R28+0x7f80], R3 ;  /* 0x007f80031c007388 */ /* 0x000fe20000000400 */
[----:B------:R-:W-:Y:S06]  /*35600*/  BAR.SYNC.DEFER_BLOCKING 0x0 ;  /* 0x0000000000007b1d */ /* 0x000fec0000010000 */
[----:B---3--:R-:W0:Y:S04]  /*35610*/  LDSM.16.M88.4 R4, [R0] ;  /* 0x000000000004783b */ /* 0x008e280000000200 */
[----:B------:R-:W1:Y:S04]  /*35620*/  LDSM.16.M88.4 R8, [R0+0x800] ;  /* 0x000800000008783b */ /* 0x000e680000000200 */
[----:B------:R-:W2:Y:S04]  /*35630*/  LDSM.16.M88.4 R12, [R0+0x1000] ;  /* 0x00100000000c783b */ /* 0x000ea80000000200 */
[----:B------:R-:W-:Y:S04]  /*35640*/  LDSM.16.M88.4 R20, [R0+0x2800] ;  /* 0x002800000014783b */ /* 0x000fe80000000200 */
[----:B0-----:R-:W-:Y:S01]  /*35650*/  STL.64 [R1+0x60], R4 ;  /* 0x0000600401007387 */ /* 0x001fe20000100a00 */
[----:B------:R-:W-:Y:S02]  /*35660*/  STL.64 [R1+0x68], R6 ;  /* 0x0000680601007387 */ /* 0x000fe40000100a00 */
[----:B------:R-:W0:Y:S04]  /*35670*/  LDSM.16.M88.4 R4, [R0+0x1800] ;  /* 0x001800000004783b */ /* 0x000e280000000200 */
[----:B-1----:R-:W-:Y:S01]  /*35680*/  STL.64 [R1+0x50], R8 ;  /* 0x0000500801007387 */ /* 0x002fe20000100a00 */
[----:B------:R-:W-:Y:S02]  /*35690*/  STL.64 [R1+0x58], R10 ;  /* 0x0000580a01007387 */ /* 0x000fe40000100a00 */
[----:B------:R-:W1:Y:S04]  /*356a0*/  LDSM.16.M88.4 R8, [R0+0x2000] ;  /* 0x002000000008783b */ /* 0x000e680000000200 */
[----:B--2---:R-:W-:Y:S02]  /*356b0*/  STL.64 [R1+0x40], R12 ;  /* 0x0000400c01007387 */ /* 0x004fe40000100a00 */
[----:B------:R-:W-:Y:S02]  /*356c0*/  STL.64 [R1+0x48], R14 ;  /* 0x0000480e01007387 */ /* 0x000fe40000100a00 */
[----:B------:R-:W-:Y:S04]  /*356d0*/  LDSM.16.M88.4 R12, [R0+0x4800] ;  /* 0x00480000000c783b */ /* 0x000fe80000000200 */
[----:B0-----:R-:W-:Y:S01]  /*356e0*/  STL.64 [R1+0x30], R4 ;  /* 0x0000300401007387 */ /* 0x001fe20000100a00 */
[----:B------:R-:W-:Y:S02]  /*356f0*/  STL.64 [R1+0x38], R6 ;  /* 0x0000380601007387 */ /* 0x000fe40000100a00 */
[----:B-1----:R-:W-:Y:S02]  /*35700*/  STL.64 [R1+0x20], R8 ;  /* 0x0000200801007387 */ /* 0x002fe40000100a00 */
[----:B------:R-:W-:Y:S02]  /*35710*/  STL.64 [R1+0x28], R10 ;  /* 0x0000280a01007387 */ /* 0x000fe40000100a00 */
[----:B------:R-:W0:Y:S04]  /*35720*/  LDSM.16.M88.4 R8, [R0+0x3800] ;  /* 0x003800000008783b */ /* 0x000e280000000200 */
[----:B------:R-:W1:Y:S04]  /*35730*/  LDSM.16.M88.4 R4, [R0+0x3000] ;  /* 0x003000000004783b */ /* 0x000e680000000200 */
[----:B0-----:R-:W-:Y:S01]  /*35740*/  STL [R1+0x3c44], R10 ;  /* 0x003c440a01007387 */ /* 0x001fe20000100800 */
[----:B-1----:R-:W-:Y:S02]  /*35750*/  STL.64 [R1], R4 ;  /* 0x0000000401007387 */ /* 0x002fe40000100a00 */
[----:B------:R-:W-:Y:S02]  /*35760*/  STL.64 [R1+0x8], R6 ;  /* 0x0000080601007387 */ /* 0x000fe40000100a00 */
[----:B------:R-:W-:Y:S01]  /*35770*/  STL.64 [R1+0x10], R20 ;  /* 0x0000101401007387 */ /* 0x000fe20000100a00 */
[----:B------:R-:W-:Y:S01]  /*35780*/  STL.64 [R1+0x18], R22 ;  /* 0x0000181601007387 */ /* 0x000fe20000100a00 */
[----:B------:R-:W-:Y:S02]  /*35790*/  STL.64 [R1+0x4498], R20 ;  /* 0x0044981401007387 */ /* 0x000fe40000100a00 */
[----:B------:R-:W-:Y:S02]  /*357a0*/  STL [R1+0x3c40], R11 ;  /* 0x003c400b01007387 */ /* 0x000fe40000100800 */
[----:B------:R0:W-:Y:S01]  /*357b0*/  STL.64 [R1+0x4480], R8 ;  /* 0x0044800801007387 */ /* 0x0001e20000100a00 */
[----:B------:R-:W1:Y:S04]  /*357c0*/  LDSM.16.M88.4 R4, [R0+0x4000] ;  /* 0x004000000004783b */ /* 0x000e680000000200 */
[----:B------:R-:W2:Y:S04]  /*357d0*/  LDSM.16.M88.4 R20, [R0+0x5000] ;  /* 0x005000000014783b */ /* 0x000ea80000000200 */
[----:B0-----:R-:W3:Y:S04]  /*357e0*/  LDL.64 R8, [R1+0x20] ;  /* 0x0000200001087983 */ /* 0x001ee80000100a00 */
[----:B---3--:R0:W-:Y:S04]  /*357f0*/  STL.64 [R1+0x44a0], R8 ;  /* 0x0044a00801007387 */ /* 0x0081e80000100a00 */
[----:B0-----:R-:W3:Y:S04]  /*35800*/  LDL.64 R8, [R1+0x30] ;  /* 0x0000300001087983 */ /* 0x001ee80000100a00 */
[----:B---3--:R0:W-:Y:S04]  /*35810*/  STL.64 [R1+0x44a8], R8 ;  /* 0x0044a80801007387 */ /* 0x0081e80000100a00 */
[----:B0-----:R-:W3:Y:S04]  /*35820*/  LDL.64 R8, [R1+0x40] ;  /* 0x0000400001087983 */ /* 0x001ee80000100a00 */
[----:B---3--:R0:W-:Y:S04]  /*35830*/  STL.64 [R1+0x44b8], R8 ;  /* 0x0044b80801007387 */ /* 0x0081e80000100a00 */
[----:B0-----:R-:W3:Y:S04]  /*35840*/  LDL.64 R8, [R1+0x50] ;  /* 0x0000500001087983 */ /* 0x001ee80000100a00 */
[----:B------:R-:W0:Y:S02]  /*35850*/  S2R R2, SR_TID.X ;  /* 0x0000000000027919 */ /* 0x000e240000002100 */
[C---:B0-----:R-:W-:Y:S01]  /*35860*/  LOP3.LUT R16, R2.reuse, 0x7, RZ, 0xc0, !PT ;  /* 0x0000000702107812 */ /* 0x041fe200078ec0ff */
[----:B------:R-:W-:-:S04]  /*35870*/  IMAD.SHL.U32 R17, R2, 0x2, RZ ;  /* 0x0000000202117824 */ /* 0x000fc800078e00ff */
[----:B------:R-:W-:Y:S02]  /*35880*/  IMAD R16, R16, 0x110, RZ ;  /* 0x0000011010107824 */ /* 0x000fe400078e02ff */
[----:B------:R-:W-:-:S03]  /*35890*/  IMAD.SHL.U32 R29, R2, 0x80, RZ ;  /* 0x00000080021d7824 */ /* 0x000fc600078e00ff */
[----:B------:R-:W-:-:S04]  /*358a0*/  LOP3.LUT R16, R16, 0x10, R17, 0x78, !PT ;  /* 0x0000001010107812 */ /* 0x000fc800078e7811 */
[----:B------:R-:W-:-:S05]  /*358b0*/  LOP3.LUT R16, R16, 0x800, R29, 0xf8, !PT ;  /* 0x0000080010107812 */ /* 0x000fca00078ef81d */
[----:B------:R-:W-:Y:S02]  /*358c0*/  LDSM.16.MT88.4 R24, [R16+0x8000] ;  /* 0x008000001018783b */ /* 0x000fe40000004200 */
[----:B------:R-:W-:Y:S02]  /*358d0*/  LDSM.16.MT88.4 R16, [R16+0x8080] ;  /* 0x008080001010783b */ /* 0x000fe40000004200 */
[----:B---3--:R0:W-:Y:S04]  /*358e0*/  STL.64 [R1+0x44c0], R8 ;  /* 0x0044c00801007387 */ /* 0x0081e80000100a00 */
[----:B0-----:R-:W3:Y:S01]  /*358f0*/  LDL.64 R8, [R1+0x60] ;  /* 0x0000600001087983 */ /* 0x001ee20000100a00 */
[----:B-1----:R-:W-:Y:S02]  /*35900*/  STL [R1+0x3e14], R6 ;  /* 0x003e140601007387 */ /* 0x002fe40000100800 */
[----:B------:R-:W-:Y:S02]  /*35910*/  STL [R1+0x3c70], R7 ;  /* 0x003c700701007387 */ /* 0x000fe40000100800 */
[----:B------:R-:W-:Y:S02]  /*35920*/  STL.64 [R1+0x44b0], R4 ;  /* 0x0044b00401007387 */ /* 0x000fe40000100a00 */
[----:B------:R-:W0:Y:S04]  /*35930*/  LDSM.16.M88.4 R4, [R0+0x5800] ;  /* 0x005800000004783b */ /* 0x000e280000000200 */
[----:B------:R-:W-:Y:S01]  /*35940*/  STL [R1+0x3d0c], R14 ;  /* 0x003d0c0e01007387 */ /* 0x000fe20000100800 */
[----:B------:R-:W-:Y:S02]  /*35950*/  STL [R1+0x3d08], R15 ;  /* 0x003d080f01007387 */ /* 0x000fe40000100800 */
[----:B--2---:R-:W-:Y:S02]  /*35960*/  STL.64 [R1+0xd0], R20 ;  /* 0x0000d01401007387 */ /* 0x004fe40000100a00 */
[----:B------:R-:W-:Y:S02]  /*35970*/  STL.64 [R1+0xd8], R22 ;  /* 0x0000d81601007387 */ /* 0x000fe40000100a00 */
[----:B------:R-:W1:Y:S04]  /*35980*/  LDSM.16.M88.4 R20, [R0+0x6000] ;  /* 0x006000000014783b */ /* 0x000e680000000200 */
[----:B0-----:R-:W-:Y:S01]  /*35990*/  STL.64 [R1+0x120], R4 ;  /* 0x0001200401007387 */ /* 0x001fe20000100a00 */
[----:B------:R-:W-:Y:S02]  /*359a0*/  STL.64 [R1+0x128], R6 ;  /* 0x0001280601007387 */ /* 0x000fe40000100a00 */
[----:B------:R-:W0:Y:S01]  /*359b0*/  LDSM.16.M88.4 R4, [R0+0x6800] ;  /* 0x006800000004783b */ /* 0x000e220000000200 */
[----:B-1----:R-:W-:Y:S03]  /*359c0*/  STL.64 [R1+0x110], R20 ;  /* 0x0001101401007387 */ /* 0x002fe60000100a00 */
[----:B------:R-:W-:Y:S02]  /*359d0*/  STL.64 [R1+0x118], R22 ;  /* 0x0001181601007387 */ /* 0x000fe40000100a00 */
[----:B------:R-:W1:Y:S01]  /*359e0*/  LDSM.16.M88.4 R20, [R0+0x7000] ;  /* 0x007000000014783b */ /* 0x000e620000000200 */
[----:B0-----:R-:W-:Y:S03]  /*359f0*/  STL.64 [R1+0x100], R4 ;  /* 0x0001000401007387 */ /* 0x001fe60000100a00 */
[----:B------:R-:W-:Y:S02]  /*35a00*/  STL.64 [R1+0x108], R6 ;  /* 0x0001080601007387 */ /* 0x000fe40000100a00 */
[----:B------:R-:W0:Y:S01]  /*35a10*/  LDSM.16.M88.4 R4, [R0+0x7800] ;  /* 0x007800000004783b */ /* 0x000e220000000200 */
[----:B-1----:R-:W-:Y:S03]  /*35a20*/  STL.64 [R1+0xf0], R20 ;  /* 0x0000f01401007387 */ /* 0x002fe60000100a00 */
[----:B------:R-:W-:Y:S02]  /*35a30*/  STL.64 [R1+0xf8], R22 ;  /* 0x0000f81601007387 */ /* 0x000fe40000100a00 */
[----:B0-----:R-:W-:-:S02]  /*35a40*/  IMAD.MOV.U32 R0, RZ, RZ, R5 ;  /* 0x000000ffff007224 */ /* 0x001fc400078e0005 */
[----:B------:R-:W-:Y:S01]  /*35a50*/  IMAD.MOV.U32 R2, RZ, RZ, R4 ;  /* 0x000000ffff027224 */ /* 0x000fe200078e0004 */
[----:B------:R0:W-:Y:S01]  /*35a60*/  STL.64 [R1+0xe0], R4 ;  /* 0x0000e00401007387 */ /* 0x0001e20000100a00 */
[----:B------:R1:W-:Y:S02]  /*35a70*/  STL.64 [R1+0xe8], R6 ;  /* 0x0000e80601007387 */ /* 0x0003e40000100a00 */
[----:B------:R-:W-:Y:S01]  /*35a80*/  STL [R1+0x440c], R0 ;  /* 0x00440c0001007387 */ /* 0x000fe20000100800 */
[----:B------:R-:W-:Y:S01]  /*35a90*/  STL [R1+0x4408], R2 ;  /* 0x0044080201007387 */ /* 0x000fe20000100800 */
[----:B------:R-:W2:Y:S03]  /*35aa0*/  LDL R15, [R1+0x1ba0] ;  /* 0x001ba000010f7983 */ /* 0x000ea60000100800 */
[----:B0-----:R-:W4:Y:S01]  /*35ab0*/  LDL.LU.64 R4, [R1+0xf30] ;  /* 0x000f300001047983 */ /* 0x001f220000300a00 */
[----:B-1----:R-:W4:Y:S02]  /*35ac0*/  LDL.LU.64 R6, [R1+0xf38] ;  /* 0x000f380001067983 */ /* 0x002f240000300a00 */
[----:B------:R-:W2:Y:S02]  /*35ad0*/  LDL.LU.64 R20, [R1+0xd80] ;  /* 0x000d800001147983 */ /* 0x000ea40000300a00 */
[----:B------:R-:W2:Y:S01]  /*35ae0*/  LDL.LU.64 R22, [R1+0xd88] ;  /* 0x000d880001167983 */ /* 0x000ea20000300a00 */
[----:B------:R-:W-:Y:S01]  /*35af0*/  STL.64 [R1+0x43e8], R18 ;  /* 0x0043e81201007387 */ /* 0x000fe20000100a00 */
[----:B------:R0:W-:Y:S03]  /*35b00*/  STL.64 [R1+0x43e0], R16 ;  /* 0x0043e01001007387 */ /* 0x0001e60000100a00 */
[----:B0-----:R-:W3:Y:S01]  /*35b10*/  LDL.LU.64 R16, [R1+0xf50] ;  /* 0x000f500001107983 */ /* 0x001ee20000300a00 */
[----:B------:R-:W3:Y:S02]  /*35b20*/  LDL.LU.64 R18, [R1+0xf58] ;  /* 0x000f580001127983 */ /* 0x000ee40000300a00 */
[C---:B---3--:R-:W-:Y:S11]  /*35b30*/  HMMA.16816.F32 R16, R24.reuse, R8, R16 ;  /* 0x000000081810723c */ /* 0x048ff60000001810 */
[----:B------:R-:W-:Y:S11]  /*35b40*/  @!UPT UIADD3 URZ, URZ, URZ, URZ ;  /* 0x0000003f3f3ff290 */ /* 0x000ff6000fffe03f */
[----:B------:R-:W-:Y:S01]  /*35b50*/  @!UPT UIADD3 URZ, URZ, URZ, URZ ;  /* 0x0000003f3f3ff290 */ /* 0x000fe2000fffe03f */
[----:B------:R0:W-:Y:S01]  /*35b60*/  STL.64 [R1+0x570], R16 ;  /* 0x0005701001007387 */ /* 0x0001e20000100a00 */
[----:B------:R-:W-:Y:S02]  /*35b70*/  STL.64 [R1+0x578], R18 ;  /* 0x0005781201007387 */ /* 0x000fe40000100a00 */
[----:B0-----:R-:W-:Y:S02]  /*35b80*/  IMAD.MOV.U32 R17, RZ, RZ, R8 ;  /* 0x000000ffff117224 */ /* 0x001fe400078e0008 */
[----:B------:R-:W-:Y:S02]  /*35b90*/  IMAD.MOV.U32 R16, RZ, RZ, R9 ;  /* 0x000000ffff107224 */ /* 0x000fe400078e0009 */
[----:B------:R-:W3:Y:S01]  /*35ba0*/  LDL.LU.64 R8, [R1+0x44c0] ;  /* 0x0044c00001087983 */ /* 0x000ee20000300a00 */
[----:B------:R-:W-:Y:S02]  /*35bb0*/  STL [R1+0x4414], R17 ;  /* 0x0044141101007387 */ /* 0x000fe40000100800 */
[----:B------:R0:W-:Y:S02]  /*35bc0*/  STL [R1+0x4410], R16 ;  /* 0x0044101001007387 */ /* 0x0001e40000100800 */
[----:B0-----:R-:W3:Y:S01]  /*35bd0*/  LDL.LU.64 R16, [R1+0xf40] ;  /* 0x000f400001107983 */ /* 0x001ee20000300a00 */
[----:B------:R-:W3:Y:S02]  /*35be0*/  LDL.LU.64 R18, [R1+0xf48] ;  /* 0x000f480001127983 */ /* 0x000ee40000300a00 */
[C---:B---3--:R-:W-:Y:S11]  /*35bf0*/  HMMA.16816.F32 R16, R24.reuse, R8, R16 ;  /* 0x000000081810723c */ /* 0x048ff60000001810 */
[----:B------:R-:W-:Y:S11]  /*35c00*/  @!UPT UIADD3 URZ, URZ, URZ, URZ ;  /* 0x0000003f3f3ff290 */ /* 0x000ff6000fffe03f */
[----:B------:R-:W-:Y:S01]  /*35c10*/  @!UPT UIADD3 URZ, URZ, URZ, URZ ;  /* 0x0000003f3f3ff290 */ /* 0x000fe2000fffe03f */
[----:B------:R-:W-:Y:S01]  /*35c20*/  STL.64 [R1+0x560], R16 ;  /* 0x0005601001007387 */ /* 0x000fe20000100a00 */
[----:B------:R0:W-:Y:S02]  /*35c30*/  STL.64 [R1+0x568], R18 ;  /* 0x0005681201007387 */ /* 0x0001e40000100a00 */
[----:B0-----:R-:W-:Y:S02]  /*35c40*/  IMAD.MOV.U32 R19, RZ, RZ, R8 ;  /* 0x000000ffff137224 */ /* 0x001fe400078e0008 */
[----:B------:R-:W-:Y:S02]  /*35c50*/  IMAD.MOV.U32 R18, RZ, RZ, R9 ;  /* 0x000000ffff127224 */ /* 0x000fe400078e0009 */
[----:B------:R-:W4:Y:S03]  /*35c60*/  LDL.LU.64 R8, [R1+0x44b8] ;  /* 0x0044b80001087983 */ /* 0x000f260000300a00 */
[----:B------:R-:W-:Y:S02]  /*35c70*/  STL [R1+0x441c], R18 ;  /* 0x00441c1201007387 */ /* 0x000fe40000100800 */
[----:B------:R0:W-:Y:S02]  /*35c80*/  STL [R1+0x4418], R19 ;  /* 0x0044181301007387 */ /* 0x0001e40000100800 */
[----:B------:R-:W3:Y:S01]  /*35c90*/  LDL.LU.64 R16, [R1+0xf20] ;  /* 0x000f200001107983 */ /* 0x000ee20000300a00 */
[----:B0-----:R-:W3:Y:S01]  /*35ca0*/  LDL.LU.64 R18, [R1+0xf28] ;  /* 0x000f280001127983 */ /* 0x001ee20000300a00 */
[----:B----4-:R-:W-:Y:S01]  /*35cb0*/  HMMA.16816.F32 R4, R24, R8, R4 ;  /* 0x000000081804723c */ /* 0x010fe20000001804 */
[----:B------:R-:W-:-:S02]  /*35cc0*/  IMAD.MOV.U32 R0, RZ, RZ, R8 ;  /* 0x000000ffff007224 */ /* 0x000fc400078e0008 */
[----:B------:R-:W-:Y:S11]  /*35cd0*/  IMAD.MOV.U32 R2, RZ, RZ, R9 ;  /* 0x000000ffff027224 */ /* 0x000ff600078e0009 */
[----:B------:R-:W-:Y:S09]  /*35ce0*/  @!UPT UIADD3 URZ, URZ, URZ, URZ ;  /* 0x0000003f3f3ff290 */ /* 0x000ff2000fffe03f */
[----:B------:R0:W-:Y:S01]  /*35cf0*/  STL.64 [R1+0x550], R4 ;  /* 0x0005500401007387 */ /* 0x0001e20000100a00 */
[----:B------:R-:W-:Y:S03]  /*35d00*/  STL.64 [R1+0x558], R6 ;  /* 0x0005580601007387 */ /* 0x000fe60000100a00 */
[----:B0-----:R-:W4:Y:S01]  /*35d10*/  LDL.LU.64 R4, [R1+0x44b0] ;  /* 0x0044b00001047983 */ /* 0x001f220000300a00 */
[----:B------:R-:W3:Y:S02]  /*35d20*/  LDL.LU.64 R8, [R1+0x44a8] ;  /* 0x0044a80001087983 */ /* 0x000ee40000300a00 */
[C---:B---3--:R-:W-:Y:S11]  /*35d30*/  HMMA.16816.F32 R16, R24.reuse, R8, R16 ;  /* 0x000000081810723c */ /* 0x048ff60000001810 */
[----:B------:R-:W-:Y:S11]  /*35d40*/  @!UPT UIADD3 URZ, URZ, URZ, URZ ;  /* 0x0000003f3f3ff290 */ /* 0x000ff6000fffe03f */
[----:B------:R-:W-:Y:S01]  /*35d50*/  @!UPT UIADD3 URZ, URZ, URZ, URZ ;  /* 0x0000003f3f3ff290 */ /* 0x000fe2000fffe03f */
[----:B------:R0:W-:Y:S01]  /*35d60*/  STL.64 [R1+0x540], R16 ;  /* 0x0005401001007387 */ /* 0x0001e20000100a00 */
[----:B------:R1:W-:Y:S02]  /*35d70*/  STL.64 [R1+0x548], R18 ;  /* 0x0005481201007387 */ /* 0x0003e40000100a00 */
[----:B0-----:R-:W-:Y:S02]  /*35d80*/  IMAD.MOV.U32 R17, RZ, RZ, R8 ;  /* 0x000000ffff117224 */ /* 0x001fe400078e0008 */
[----:B------:R-:W-:Y:S02]  /*35d90*/  IMAD.MOV.U32 R16, RZ, RZ, R9 ;  /* 0x000000ffff107224 */ /* 0x000fe400078e0009 */
[----:B------:R-:W2:Y:S02]  /*35da0*/  LDL.LU.64 R8, [R1+0x44a0] ;  /* 0x0044a00001087983 */ /* 0x000ea40000300a00 */
[----:B--2---:R-:W-:Y:S01]  /*35db0*/  HMMA.16816.F32 R20, R24, R8, R20 ;  /* 0x000000081814723c */ /* 0x004fe20000001814 */
[----:B-1----:R-:W-:-:S02]  /*35dc0*/  IMAD.MOV.U32 R18, RZ, RZ, R8 ;  /* 0x000000ffff127224 */ /* 0x002fc400078e0008 */
[----:B------:R-:W-:Y:S11]  /*35dd0*/  IMAD.MOV.U32 R19, RZ, RZ, R9 ;  /* 0x000000ffff137224 */ /* 0x000ff600078e0009 */
[----:B------:R-:W-:Y:S09]  /*35de0*/  @!UPT UIADD3 URZ, URZ, URZ, URZ ;  /* 0x0000003f3f3ff290 */ /* 0x000ff2000fffe03f */
[----:B------:R0:W-:Y:S01]  /*35df0*/  STL.64 [R1+0x530], R20 ;  /* 0x0005301401007387 */ /* 0x0001e20000100a00 */
[----:B------:R-:W-:Y:S03]  /*35e00*/  STL.64 [R1+0x538], R22 ;  /* 0x0005381601007387 */ /* 0x000fe60000100a00 */
[----:B0-----:R-:W2:Y:S01]  /*35e10*/  LDL.LU.64 R20, [R1+0x4498] ;  /* 0x0044980001147983 */ /* 0x001ea20000300a00 */
[----:B------:R-:W3:Y:S02]  /*35e20*/  LDL.64 R8, [R1] ;  /* 0x0000000001087983 */ /* 0x000ee40000100a00 */
[----:B------:R-:W-:Y:S02]  /*35e30*/  STL.64 [R1+0x4428], R18 ;  /* 0x0044281201007387 */ /* 0x000fe40000100a00 */
[----:B------:R0:W-:Y:S02]  /*35e40*/  STL.64 [R1+0x4420], R16 ;  /* 0x0044201001007387 */ /* 0x0001e40000100a00 */
[----:B0-----:R-:W2:Y:S01]  /*35e50*/  LDL.LU.64 R16, [R1+0xd50] ;  /* 0x000d500001107983 */ /* 0x001ea20000300a00 */
[----:B------:R-:W2:Y:S02]  /*35e60*/  LDL.LU.64 R18, [R1+0xd58] ;  /* 0x000d580001127983 */ /* 0x000ea40000300a00 */
[----:B--2---:R-:W-:Y:S01]  /*35e70*/  HMMA.16816.F32 R20, R24, R20, R16 ;  /* 0x000000141814723c */ /* 0x004fe20000001810 */
[----:B------:R-:W2:Y:S01]  /*35e80*/  LDL.LU.64 R16, [R1+0xbf0] ;  /* 0x000bf00001107983 */ /* 0x000ea20000300a00 */
[----:B------:R-:W2:Y:S03]  /*35e90*/  LDL.LU.64 R18, [R1+0xbf8] ;  /* 0x000bf80001127983 */ /* 0x000ea60000300a00 */
[----:B--2---:R-:W-:Y:S01]  /*35ea0*/  STL.64 [R1+0x4448], R18 ;  /* 0x0044481201007387 */ /* 0x004fe20000100a00 */
[----:B------:R0:W-:Y:S03]  /*35eb0*/  STL.64 [R1+0x4440], R16 ;  /* 0x0044401001007387 */ /* 0x0001e60000100a00 */
[----:B0-----:R-:W2:Y:S04]  /*35ec0*/  LDL.64 R16, [R1+0xd0] ;  /* 0x0000d00001107983 */ /* 0x001ea80000100a00 */
[----:B--2---:R0:W-:Y:S04]  /*35ed0*/  STL.64 [R1+0x4458], R16 ;  /* 0x0044581001007387 */ /* 0x0041e80000100a00 */
[----:B0-----:R-:W2:Y:S01]  /*35ee0*/  LDL.LU.64 R16, [R1+0xc10] ;  /* 0x000c100001107983 */ /* 0x001ea20000300a00 */
[----:B------:R-:W2:Y:S03]  /*35ef0*/  LDL.LU.64 R18, [R1+0xc18] ;  /* 0x000c180001127983 */ /* 0x000ea60000300a00 */
[----:B--2---:R-:W-:Y:S01]  /*35f00*/  STL.64 [R1+0x4468], R18 ;  /* 0x0044681201007387 */ /* 0x004fe20000100a00 */
[----:B------:R0:W-:Y:S03]  /*35f10*/  STL.64 [R1+0x4460], R16 ;  /* 0x0044601001007387 */ /* 0x0001e60000100a00 */
[----:B0-----:R-:W2:Y:S01]  /*35f20*/  LDL.LU.64 R16, [R1+0xc20] ;  /* 0x000c200001107983 */ /* 0x001ea20000300a00 */
[----:B------:R-:W2:Y:S03]  /*35f30*/  LDL.LU.64 R18, [R1+0xc28] ;  /* 0x000c280001127983 */ /* 0x000ea60000300a00 */
[----:B--2---:R-:W-:Y:S01]  /*35f40*/  STL.64 [R1+0x4478], R18 ;  /* 0x0044781201007387 */ /* 0x004fe20000100a00 */
[----:B------:R0:W-:Y:S03]  /*35f50*/  STL.64 [R1+0x4470], R16 ;  /* 0x0044701001007387 */ /* 0x0001e60000100a00 */
[----:B0-----:R-:W2:Y:S01]  /*35f60*/  LDL.LU.64 R16, [R1+0xd60] ;  /* 0x000d600001107983 */ /* 0x001ea20000300a00 */
[----:B------:R-:W2:Y:S02]  /*35f70*/  LDL.LU.64 R18, [R1+0xd68] ;  /* 0x000d680001127983 */ /* 0x000ea40000300a00 */
[----:B------:R-:W-:-:S02]  /*35f80*/  IMAD.MOV.U32 R7, RZ, RZ, R20 ;  /* 0x000000ffff077224 */ /* 0x000fc400078e0014 */
[----:B------:R-:W-:Y:S02]  /*35f90*/  IMAD.MOV.U32 R29, RZ, RZ, R21 ;  /* 0x000000ffff1d7224 */ /* 0x000fe400078e0015 */
[----:B------:R-:W-:Y:S02]  /*35fa0*/  IMAD.MOV.U32 R28, RZ, RZ, R22 ;  /* 0x000000ffff1c7224 */ /* 0x000fe400078e0016 */
[----:B------:R-:W-:Y:S02]  /*35fb0*/  IMAD.MOV.U32 R3, RZ, RZ, R23 ;  /* 0x000000ffff037224 */ /* 0x000fe400078e0017 */
[----:B------:R-:W0:Y:S04]  /*35fc0*/  LDSM.16.MT88.4 R20, [R15+0x8000] ;  /* 0x008000000f14783b */ /* 0x000e280000004200 */
[----:B--2---:R-:W-:Y:S01]  /*35fd0*/  STL.64 [R1+0x4490], R18 ;  /* 0x0044901201007387 */ /* 0x004fe20000100a00 */
[----:B------:R1:W-:Y:S03]  /*35fe0*/  STL.64 [R1+0x4488], R16 ;  /* 0x0044881001007387 */ /* 0x0003e60000100a00 */
[----:B-1----:R-:W2:Y:S01]  /*35ff0*/  LDL.LU.64 R16, [R1+0xd70] ;  /* 0x000d700001107983 */ /* 0x002ea20000300a00 */
[----:B------:R-:W2:Y:S02]  /*36000*/  LDL.LU.64 R18, [R1+0xd78] ;  /* 0x000d780001127983 */ /* 0x000ea40000300a00 */
[----:B------:R-:W-:Y:S02]  /*36010*/  STL [R1+0x3e28], R7 ;  /* 0x003e280701007387 */ /* 0x000fe40000100800 */
[----:B------:R-:W-:Y:S01]  /*36020*/  STL [R1+0x3df0], R3 ;  /* 0x003df00301007387 */ /* 0x000fe20000100800 */
[----:B------:R-:W-:Y:S01]  /*36030*/  STL [R1+0x3d14], R28 ;  /* 0x003d141c01007387 */ /* 0x000fe20000100800 */
[----:B------:R-:W-:Y:S02]  /*36040*/  STL [R1+0x3d10], R29 ;  /* 0x003d101d01007387 */ /* 0x000fe40000100800 */
[----:B0-----:R-:W-:Y:S02]  /*36050*/  STL.64 [R1+0x42a0], R22 ;  /* 0x0042a01601007387 */ /* 0x001fe40000100a00 */
[----:B------:R0:W-:Y:S02]  /*36060*/  STL.64 [R1+0x4298], R20 ;  /* 0x0042981401007387 */ /* 0x0001e40000100a00 */
[----:B0-----:R-:W4:Y:S01]  /*36070*/  LDL.64 R20, [R1+0x110] ;  /* 0x0001100001147983 */ /* 0x001f220000100a00 */
[----:B---3--:R-:W-:-:S02]  /*36080*/  IMAD.MOV.U32 R23, RZ, RZ, R8 ;  /* 0x000000ffff177224 */ /* 0x008fc400078e0008 */
[----:B------:R-:W-:Y:S01]  /*36090*/  IMAD.MOV.U32 R22, RZ, RZ, R9 ;  /* 0x000000ffff167224 */ /* 0x000fe200078e0009 */
[C---:B--2---:R-:W-:Y:S11]  /*360a0*/  HMMA.16816.F32 R16, R24.reuse, R8, R16 ;  /* 0x000000081810723c */ /* 0x044ff60000001810 */
[----:B------:R-:W-:Y:S11]  /*360b0*/  @!UPT UIADD3 URZ, URZ, URZ, URZ ;  /* 0x0000003f3f3ff290 */ /* 0x000ff6000fffe03f */
[----:B------:R-:W-:Y:S01]  /*360c0*/  @!UPT UIADD3 URZ, URZ, URZ, URZ ;  /* 0x0000003f3f3ff290 */ /* 0x000fe2000fffe03f */
[----:B------:R-:W-:Y:S01]  /*360d0*/  STL.64 [R1+0x8b0], R16 ;  /* 0x0008b01001007387 */ /* 0x000fe20000100a00 */
[----:B------:R0:W-:Y:S03]  /*360e0*/  STL.64 [R1+0x8b8], R18 ;  /* 0x0008b81201007387 */ /* 0x0001e60000100a00 */
[----:B0-----:R-:W2:Y:S01]  /*360f0*/  LDL.LU.64 R18, [R1+0x4490] ;  /* 0x0044900001127983 */ /* 0x001ea20000300a00 */
[----:B------:R-:W2:Y:S02]  /*36100*/  LDL.LU.64 R16, [R1+0x4488] ;  /* 0x0044880001107983 */ /* 0x000ea40000300a00 */
[----:B------:R-:W2:Y:S02]  /*36110*/  LDL.LU.64 R8, [R1+0x4480] ;  /* 0x0044800001087983 */ /* 0x000ea40000300a00 */
[----:B------:R-:W-:Y:S01]  /*36120*/  STL.64 [R1+0x4438], R22 ;  /* 0x0044381601007387 */ /* 0x000fe20000100a00 */
[----:B----4-:R0:W-:Y:S04]  /*36130*/  STL.64 [R1+0x4430], R20 ;  /* 0x0044301401007387 */ /* 0x0101e80000100a00 */
[----:B0-----:R-:W3:Y:S01]  /*36140*/  LDL.64 R20, [R1+0x120] ;  /* 0x0001200001147983 */ /* 0x001ee20000100a00 */
[C---:B--2---:R-:W-:Y:S03]  /*36150*/  HMMA.16816.F32 R16, R24.reuse, R8, R16 ;  /* 0x000000081810723c */ /* 0x044fe60000001810 */
[----:B---3--:R0:W-:Y:S04]  /*36160*/  STL.64 [R1+0x4450], R20 ;  /* 0x0044501401007387 */ /* 0x0081e80000100a00 */
[----:B0-----:R-:W2:Y:S01]  /*36170*/  LDL.LU.64 R20, [R1+0xc00] ;  /* 0x000c000001147983 */ /* 0x001ea20000300a00 */
[----:B------:R-:W2:Y:S11]  /*36180*/  LDL.LU.64 R22, [R1+0xc08] ;  /* 0x000c080001167983 */ /* 0x000eb60000300a00 */
[----:B------:R-:W-:Y:S04]  /*36190*/  @!UPT UIADD3 URZ, URZ, URZ, URZ ;  /* 0x0000003f3f3ff290 */ /* 0x000fe8000fffe03f */
[----:B------:R-:W-:Y:S02]  /*361a0*/  STL.64 [R1+0x8a0], R16 ;  /* 0x0008a01001007387 */ /* 0x000fe40000100a00 */
[----:B------:R0:W-:Y:S02]  /*361b0*/  STL.64 [R1+0x8a8], R18 ;  /* 0x0008a81201007387 */ /* 0x0001e40000100a00 */
[----:B0-----:R-:W3:Y:S01]  /*361c0*/  LDL.LU.64 R18, [R1+0x4478] ;  /* 0x0044780001127983 */ /* 0x001ee20000300a00 */
[----:B------:R-:W3:Y:S02]  /*361d0*/  LDL.LU.64 R16, [R1+0x4470] ;  /* 0x0044700001107983 */ /* 0x000ee40000300a00 */
[C---:B---3--:R-:W-:Y:S11]  /*361e0*/  HMMA.16816.F32 R16, R24.reuse, R4, R16 ;  /* 0x000000041810723c */ /* 0x048ff60000001810 */
[----:B------:R-:W-:Y:S11]  /*361f0*/  @!UPT UIADD3 URZ, URZ, URZ, URZ ;  /* 0x0000003f3f3ff290 */ /* 0x000ff6000fffe03f */
[----:B------:R-:W-:Y:S01]  /*36200*/  @!UPT UIADD3 URZ, URZ, URZ, URZ ;  /* 0x0000003f3f3ff290 */ /* 0x000fe2000fffe03f */
        /* <DEDUP_REMOVED lines=8> */
[----:B------:R-:W-:Y:S03]  /*36290*/  STL.64 [R1+0x888], R18 ;  /* 0x0008881201007387 */ /* 0x000fe60000100a00 */
[----:B0-----:R-:W2:Y:S02]  /*362a0*/  LDL.LU.64 R16, [R1+0x4458] ;  /* 0x0044580001107983 */ /* 0x001ea40000300a00 */
[C---:B--2---:R-:W-:Y:S01]  /*362b0*/  HMMA.16816.F32 R20, R24.reuse, R16, R20 ;  /* 0x000000101814723c */ /* 0x044fe20000001814 */
[----:B------:R-:W-:Y:S02]  /*362c0*/  IMAD.MOV.U32 R6, RZ, RZ, R16 ;  /* 0x000000ffff067224 */ /* 0x000fe400078e0010 */
[----:B------:R-:W-:Y:S11]  /*362d0*/  IMAD.MOV.U32 R3, RZ, RZ, R17 ;  /* 0x000000ffff037224 */ /* 0x000ff600078e0011 */
[----:B------:R-:W-:Y:S09]  /*362e0*/  @!UPT UIADD3 URZ, URZ, URZ, URZ ;  /* 0x0000003f3f3ff290 */ /* 0x000ff2000fffe03f */
[----:B------:R0:W-:Y:S01]  /*362f0*/  STL.64 [R1+0x870], R20 ;  /* 0x0008701401007387 */ /* 0x0001e20000100a00 */
[----:B------:R1:W-:Y:S03]  /*36300*/  STL.64 [R1+0x878], R22 ;  /* 0x0008781601007387 */ /* 0x0003e60000100a00 */
[----:B0-----:R-:W2:Y:S01]  /*36310*/  LDL.LU.64 R20, [R1+0x4450] ;  /* 0x0044500001147983 */ /* 0x001ea20000300a00 */
[----:B------:R-:W2:Y:S02]  /*36320*/  LDL.LU.64 R18, [R1+0x4448] ;  /* 0x0044480001127983 */ /* 0x000ea40000300a00 */
[----:B------:R-:W2:Y:S02]  /*36330*/  LDL.LU.64 R16, [R1+0x4440] ;  /* 0x0044400001107983 */ /* 0x000ea40000300a00 */
[----:B-1----:R-:W3:Y:S01]  /*36340*/  LDL.LU.64 R22, [R1+0x4438] ;  /* 0x0044380001167983 */ /* 0x002ee20000300a00 */
[----:B--2---:R-:W-:Y:S01]  /*36350*/  HMMA.16816.F32 R16, R24, R20, R16 ;  /* 0x000000141810723c */ /* 0x004fe20000001810 */
[----:B------:R-:W-:-:S02]  /*36360*/  IMAD.MOV.U32 R14, RZ, RZ, R20 ;  /* 0x000000ffff0e7224 */ /* 0x000fc400078e0014 */
[----:B------:R-:W-:Y:S02]  /*36370*/  IMAD.MOV.U32 R7, RZ, RZ, R21 ;  /* 0x000000ffff077224 */ /* 0x000fe400078e0015 */
[----:B------:R-:W2:Y:S11]  /*36380*/  LDL.LU.64 R20, [R1+0x4430] ;  /* 0x0044300001147983 */ /* 0x000eb60000300a00 */
[----:B------:R-:W-:Y:S07]  /*36390*/  @!UPT UIADD3 URZ, URZ, URZ, URZ ;  /* 0x0000003f3f3ff290 */ /* 0x000fee000fffe03f */
[----:B------:R0:W-:Y:S01]  /*363a0*/  STL.64 [R1+0x860], R16 ;  /* 0x0008601001007387 */ /* 0x0001e20000100a00 */
[----:B------:R-:W-:Y:S02]  /*363b0*/  IMAD.MOV.U32 R10, RZ, RZ, R18 ;  /* 0x000000ffff0a7224 */ /* 0x000fe400078e0012 */
[----:B------:R-:W-:Y:S02]  /*363c0*/  IMAD.MOV.U32 R11, RZ, RZ, R19 ;  /* 0x000000ffff0b7224 */ /* 0x000fe400078e0013 */
[----:B------:R-:W4:Y:S04]  /*363d0*/  LDL.LU.64 R18, [R1+0x4428] ;  /* 0x0044280001127983 */ /* 0x000f280000300a00 */
[----:B0-----:R-:W4:Y:S01]  /*363e0*/  LDL.LU.64 R16, [R1+0x4420] ;  /* 0x0044200001107983 */ /* 0x001f220000300a00 */
[----:B------:R-:W-:Y:S02]  /*363f0*/  STL.64 [R1+0x4348], R6 ;  /* 0x0043480601007387 */ /* 0x000fe40000100a00 */
[----:B------:R0:W-:Y:S02]  /*36400*/  STL.64 [R1+0x4340], R4 ;  /* 0x0043400401007387 */ /* 0x0001e40000100a00 */
[----:B0-----:R-:W4:Y:S01]  /*36410*/  LDL.LU.64 R4, [R1+0xbe0] ;  /* 0x000be00001047983 */ /* 0x001f220000300a00 */
[----:B------:R-:W4:Y:S02]  /*36420*/  LDL.LU.64 R6, [R1+0xbe8] ;  /* 0x000be80001067983 */ /* 0x000f240000300a00 */
[----:B------:R-:W-:Y:S02]  /*36430*/  STL [R1+0x4338], R14 ;  /* 0x0043380e01007387 */ /* 0x000fe40000100800 */
[----:B------:R3:W-:Y:S01]  /*36440*/  STL.64 [R1+0x4330], R12 ;  /* 0x0043300c01007387 */ /* 0x0007e20000100a00 */
[----:B------:R-:W-:Y:S01]  /*36450*/  STL [R1+0x4358], R15 ;  /* 0x0043580f01007387 */ /* 0x000fe20000100800 */
[----:B---3--:R-:W-:-:S02]  /*36460*/  IMAD.MOV.U32 R12, RZ, RZ, R23 ;  /* 0x000000ffff0c7224 */ /* 0x008fc400078e0017 */
[----:B------:R-:W-:-:S05]  /*36470*/  IMAD.MOV.U32 R13, RZ, RZ, R22 ;  /* 0x000000ffff0d7224 */ /* 0x000fca00078e0016 */
[----:B------:R-:W-:Y:S01]  /*36480*/  STL.64 [R1+0x4350], R12 ;  /* 0x0043500c01007387 */ /* 0x000fe20000100a00 */
[----:B------:R2:W-:Y:S02]  /*36490*/  STL [R1+0x421c], R11 ;  /* 0x00421c0b01007387 */ /* 0x0005e40000100800 */
[----:B------:R0:W-:Y:S02]  /*364a0*/  STL [R1+0x3e2c], R10 ;  /* 0x003e2c0a01007387 */ /* 0x0001e40000100800 */
[----:B--2---:R-:W-:Y:S02]  /*364b0*/  IMAD.MOV.U32 R11, RZ, RZ, R20 ;  /* 0x000000ffff0b7224 */ /* 0x004fe400078e0014 */
[----:B0-----:R-:W-:Y:S01]  /*364c0*/  IMAD.MOV.U32 R10, RZ, RZ, R21 ;  /* 0x000000ffff0a7224 */ /* 0x001fe200078e0015 */
[----:B----4-:R-:W-:Y:S11]  /*364d0*/  HMMA.16816.F32 R4, R24, R20, R4 ;  /* 0x000000141804723c */ /* 0x010ff60000001804 */
[----:B------:R-:W-:Y:S11]  /*364e0*/  @!UPT UIADD3 URZ, URZ, URZ, URZ ;  /* 0x0000003f3f3ff290 */ /* 0x000ff6000fffe03f */
[----:B------:R-:W-:Y:S01]  /*364f0*/  @!UPT UIADD3 URZ, URZ, URZ, URZ ;  /* 0x0000003f3f3ff290 */ /* 0x000fe2000fffe03f */
[----:B------:R-:W-:Y:S01]  /*36500*/  STL.64 [R1+0x850], R4 ;  /* 0x0008500401007387 */ /* 0x000fe20000100a00 */
[----:B------:R-:W-:Y:S02]  /*36510*/  STL.64 [R1+0x858], R6 ;  /* 0x0008580601007387 */ /* 0x000fe40000100a00 */
[----:B------:R-:W-:Y:S02]  /*36520*/  STL.64 [R1+0x4368], R10 ;  /* 0x0043680a01007387 */ /* 0x000fe40000100a00 */
[----:B------:R0:W-:Y:S02]  /*36530*/  STL.64 [R1+0x4360], R8 ;  /* 0x0043600801007387 */ /* 0x0001e40000100a00 */
[----:B0-----:R-:W-:Y:S02]  /*36540*/  IMAD.MOV.U32 R8, RZ, RZ, R18 ;  /* 0x000000ffff087224 */ /* 0x001fe400078e0012 */
[----:B------:R-:W-:Y:S01]  /*36550*/  IMAD.MOV.U32 R9, RZ, RZ, R19 ;  /* 0x000000ffff097224 */ /* 0x000fe200078e0013 */
[----:B------:R-:W2:Y:S01]  /*36560*/  LDL.LU R18, [R1+0x441c] ;  /* 0x00441c0001127983 */ /* 0x000ea20000300800 */
[----:B------:R-:W3:Y:S03]  /*36570*/  LDL.LU R19, [R1+0x4418] ;  /* 0x0044180001137983 */ /* 0x000ee60000300800 */
[----:B------:R0:W-:Y:S02]  /*36580*/  STL.64 [R1+0x4380], R8 ;  /* 0x0043800801007387 */ /* 0x0001e40000100a00 */
[----:B0-----:R-:W-:-:S02]  /*36590*/  IMAD.MOV.U32 R8, RZ, RZ, R17 ;  /* 0x000000ffff087224 */ /* 0x001fc400078e0011 */
[----:B------:R-:W-:Y:S01]  /*365a0*/  IMAD.MOV.U32 R9, RZ, RZ, R16 ;  /* 0x000000ffff097224 */ /* 0x000fe200078e0010 */
[----:B------:R-:W4:Y:S01]  /*365b0*/  LDL.LU R17, [R1+0x4414] ;  /* 0x0044140001117983 */ /* 0x000f220000300800 */
[----:B------:R-:W4:Y:S03]  /*365c0*/  LDL.LU R16, [R1+0x4410] ;  /* 0x0044100001107983 */ /* 0x000f260000300800 */
[----:B------:R0:W-:Y:S02]  /*365d0*/  STL.64 [R1+0x4398], R8 ;  /* 0x0043980801007387 */ /* 0x0001e40000100a00 */
[----:B0-----:R-:W-:Y:S02]  /*365e0*/  IMAD.MOV.U32 R8, RZ, RZ, R0 ;  /* 0x000000ffff087224 */ /* 0x001fe400078e0000 */
[----:B------:R-:W-:Y:S01]  /*365f0*/  IMAD.MOV.U32 R9, RZ, RZ, R2 ;  /* 0x000000ffff097224 */ /* 0x000fe200078e0002 */
[----:B------:R-:W4:Y:S01]  /*36600*/  LDL.LU R0, [R1+0x440c] ;  /* 0x00440c0001007983 */ /* 0x000f220000300800 */
[----:B------:R-:W4:Y:S03]  /*36610*/  LDL.LU R2, [R1+0x4408] ;  /* 0x0044080001027983 */ /* 0x000f260000300800 */
[----:B------:R2:W-:Y:S02]  /*36620*/  STL.64 [R1+0x43b0], R8 ;  /* 0x0043b00801007387 */ /* 0x0005e40000100a00 */
[----:B--2---:R-:W-:-:S02]  /*36630*/  IMAD.MOV.U32 R9, RZ, RZ, R18 ;  /* 0x000000ffff097224 */ /* 0x004fc400078e0012 */
[----:B---3--:R-:W-:-:S05]  /*36640*/  IMAD.MOV.U32 R8, RZ, RZ, R19 ;  /* 0x000000ffff087224 */ /* 0x008fca00078e0013 */
[----:B------:R4:W-:Y:S01]  /*36650*/  STL.64 [R1+0x43c8], R8 ;  /* 0x0043c80801007387 */ /* 0x0009e20000100a00 */
[----:B------:R-:W2:Y:S02]  /*36660*/  LDL.LU.64 R20, [R1+0xbd0] ;  /* 0x000bd00001147983 */ /* 0x000ea40000300a00 */
[----:B------:R-:W2:Y:S02]  /*36670*/  LDL.LU.64 R22, [R1+0xbd8] ;  /* 0x000bd80001167983 */ /* 0x000ea40000300a00 */
[----:B------:R-:W3:Y:S02]  /*36680*/  LDL.64 R4, [R1+0xf0] ;  /* 0x0000f00001047983 */ /* 0x000ee40000100a00 */
[----:B----4-:R-:W-:Y:S02]  /*36690*/  IMAD.MOV.U32 R8, RZ, RZ, R17 ;  /* 0x000000ffff087224 */ /* 0x010fe400078e0011 */
[----:B------:R-:W-:Y:S02]  /*366a0*/  IMAD.MOV.U32 R9, RZ, RZ, R16 ;  /* 0x000000ffff097224 */ /* 0x000fe400078e0010 */
[----:B------:R-:W-:-:S02]  /*366b0*/  IMAD.MOV.U32 R17, RZ, RZ, R0 ;  /* 0x000000ffff117224 */ /* 0x000fc400078e0000 */
[----:B------:R-:W-:Y:S01]  /*366c0*/  IMAD.MOV.U32 R16, RZ, RZ, R2 ;  /* 0x000000ffff107224 */ /* 0x000fe200078e0002 */
[----:B---3--:R0:W-:Y:S04]  /*366d0*/  STL.64 [R1+0x4400], R4 ;  /* 0x0044000401007387 */ /* 0x0081e80000100a00 */
[----:B0-----:R-:W2:Y:S01]  /*366e0*/  LDL.64 R4, [R1+0x100] ;  /* 0x0001000001047983 */ /* 0x001ea20000100a00 */
[----:B------:R-:W-:Y:S02]  /*366f0*/  STL.64 [R1+0x43f0], R8 ;  /* 0x0043f00801007387 */ /* 0x000fe40000100a00 */
[----:B------:R0:W-:Y:S02]  /*36700*/  STL.64 [R1+0x43f8], R16 ;  /* 0x0043f81001007387 */ /* 0x0001e40000100a00 */
[----:B0-----:R-:W3:Y:S01]  /*36710*/  LDL.LU.64 R16, [R1+0xbc0] ;  /* 0x000bc00001107983 */ /* 0x001ee20000300a00 */
[----:B------:R-:W3:Y:S02]  /*36720*/  LDL.LU.64 R18, [R1+0xbc8] ;  /* 0x000bc80001127983 */ /* 0x000ee40000300a00 */
[----:B------:R-:W4:Y:S02]  /*36730*/  LDL.LU.64 R8, [R1+0x900] ;  /* 0x0009000001087983 */ /* 0x000f240000300a00 */
[----:B------:R-:W4:Y:S01]  /*36740*/  LDL.LU.64 R10, [R1+0x908] ;  /* 0x00090800010a7983 */ /* 0x000f220000300a00 */
[----:B------:R-:W2:Y:S01]  /*36750*/  LDL.LU.64 R12, [R1+0xa60] ;  /* 0x000a6000010c7983 */ /* 0x000ea20000300a00 */
        /* <DEDUP_REMOVED lines=12> */
[----:B------:R-:W2:Y:S01]  /*36820*/  LDL.LU.64 R14, [R1+0xe38] ;  /* 0x000e3800010e7983 */ /* 0x000ea20000300a00 */
[----:B------:R-:W-:Y:S02]  /*36830*/  HMMA.16816.F32 R20, R24, R4, R20 ;  /* 0x000000041814723c */ /* 0x000fe40000001814 */
[----:B--2---:R-:W-:Y:S01]  /*36840*/  STL.64 [R1+0x43c0], R14 ;  /* 0x0043c00e01007387 */ /* 0x004fe20000100a00 */
[----:B------:R0:W-:Y:S03]  /*36850*/  STL.64 [R1+0x43b8], R12 ;  /* 0x0043b80c01007387 */ /* 0x0001e60000100a00 */
[----:B0-----:R-:W2:Y:S01]  /*36860*/  LDL.LU.64 R12, [R1+0xe40] ;  /* 0x000e4000010c7983 */ /* 0x001ea20000300a00 */
[----:B------:R-:W2:Y:S03]  /*36870*/  LDL.LU.64 R14, [R1+0xe48] ;  /* 0x000e4800010e7983 */ /* 0x000ea60000300a00 */
[----:B--2---:R-:W-:Y:S01]  /*36880*/  STL.64 [R1+0x43d8], R14 ;  /* 0x0043d80e01007387 */ /* 0x004fe20000100a00 */
[----:B------:R0:W-:Y:S03]  /*36890*/  STL.64 [R1+0x43d0], R12 ;  /* 0x0043d00c01007387 */ /* 0x0001e60000100a00 */
[----:B0-----:R-:W2:Y:S01]  /*368a0*/  LDL.LU.64 R12, [R1+0xe50] ;  /* 0x000e5000010c7983 */ /* 0x001ea20000300a00 */
[----:B------:R-:W2:Y:S08]  /*368b0*/  LDL.LU.64 R14, [R1+0xe58] ;  /* 0x000e5800010e7983 */ /* 0x000eb00000300a00 */
[----:B------:R0:W-:Y:S02]  /*368c0*/  STL.64 [R1+0x840], R20 ;  /* 0x0008401401007387 */ /* 0x0001e40000100a00 */
[----:B------:R-:W-:Y:S02]  /*368d0*/  STL.64 [R1+0x848], R22 ;  /* 0x0008481601007387 */ /* 0x000fe40000100a00 */
[----:B0-----:R-:W-:-:S02]  /*368e0*/  IMAD.MOV.U32 R21, RZ, RZ, R4 ;  /* 0x000000ffff157224 */ /* 0x001fc400078e0004 */
[----:B------:R-:W-:Y:S02]  /*368f0*/  IMAD.MOV.U32 R20, RZ, RZ, R5 ;  /* 0x000000ffff147224 */ /* 0x000fe400078e0005 */
[----:B------:R-:W3:Y:S02]  /*36900*/  LDL.LU.64 R4, [R1+0x4400] ;  /* 0x0044000001047983 */ /* 0x000ee40000300a00 */
[C---:B---3--:R-:W-:Y:S11]  /*36910*/  HMMA.16816.F32 R16, R24.reuse, R4, R16 ;  /* 0x000000041810723c */ /* 0x048ff60000001810 */
[----:B------:R-:W-:Y:S11]  /*36920*/  @!UPT UIADD3 URZ, URZ, URZ, URZ ;  /* 0x0000003f3f3ff290 */ /* 0x000ff6000fffe03f */
[----:B------:R-:W-:Y:S01]  /*36930*/  @!UPT UIADD3 URZ, URZ, URZ, URZ ;  /* 0x0000003f3f3ff290 */ /* 0x000fe2000fffe03f */
[----:B------:R0:W-:Y:S01]  /*36940*/  STL.64 [R1+0x830], R16 ;  /* 0x0008301001007387 */ /* 0x0001e20000100a00 */
[----:B------:R1:W-:Y:S03]  /*36950*/  STL.64 [R1+0x838], R18 ;  /* 0x0008381201007387 */ /* 0x0003e60000100a00 */
[----:B0-----:R-:W4:Y:S01]  /*36960*/  LDL.LU.64 R16, [R1+0x43f8] ;  /* 0x0043f80001107983 */ /* 0x001f220000300a00 */
[----:B------:R-:W-:Y:S02]  /*36970*/  IMAD.MOV.U32 R2, RZ, RZ, R4 ;  /* 0x000000ffff027224 */ /* 0x000fe400078e0004 */
[----:B------:R-:W-:Y:S02]  /*36980*/  IMAD.MOV.U32 R0, RZ, RZ, R5 ;  /* 0x000000ffff007224 */ /* 0x000fe400078e0005 */
[----:B------:R-:W3:Y:S01]  /*36990*/  LDL.LU.64 R4, [R1+0xc40] ;  /* 0x000c400001047983 */ /* 0x000ee20000300a00 */
[----:B------:R-:W3:Y:S01]  /*369a0*/  LDL.LU.64 R6, [R1+0xc48] ;  /* 0x000c480001067983 */ /* 0x000ee20000300a00 */
[----:B----4-:R-:W-:Y:S02]  /*369b0*/  HMMA.16816.F32 R24, R24, R16, R8 ;  /* 0x000000101818723c */ /* 0x010fe40000001808 */
[----:B------:R-:W2:Y:S01]  /*369c0*/  LDL.LU.64 R8, [R1+0x43f0] ;  /* 0x0043f00001087983 */ /* 0x000ea20000300a00 */
[----:B-1----:R-:W2:Y:S02]  /*369d0*/  LDL.LU.64 R18, [R1+0x43e8] ;  /* 0x0043e80001127983 */ /* 0x002ea40000300a00 */
[----:B------:R-:W2:Y:S11]  /*369e0*/  LDL.LU.64 R16, [R1+0x43e0] ;  /* 0x0043e00001107983 */ /* 0x000eb60000300a00 */
[----:B------:R-:W-:Y:S07]  /*369f0*/  @!UPT UIADD3 URZ, URZ, URZ, URZ ;  /* 0x0000003f3f3ff290 */ /* 0x000fee000fffe03f */
[----:B------:R0:W-:Y:S01]  /*36a00*/  STL.64 [R1+0x510], R24 ;  /* 0x0005101801007387 */ /* 0x0001e20000100a00 */
[----:B------:R-:W-:Y:S03]  /*36a10*/  STL.64 [R1+0x518], R26 ;  /* 0x0005181a01007387 */ /* 0x000fe60000100a00 */
[----:B0-----:R-:W4:Y:S04]  /*36a20*/  LDL R24, [R1+0x10] ;  /* 0x0000100001187983 */ /* 0x001f280000100800 */
[----:B------:R-:W4:Y:S01]  /*36a30*/  LDL R25, [R1+0x14] ;  /* 0x0000140001197983 */ /* 0x000f220000100800 */
[C---:B--2---:R-:W-:Y:S03]  /*36a40*/  HMMA.16816.F32 R8, R16.reuse, R8, R12 ;  /* 0x000000081008723c */ /* 0x044fe6000000180c */
[----:B------:R-:W2:Y:S01]  /*36a50*/  LDL.LU.64 R14, [R1+0x43d8] ;  /* 0x0043d800010e7983 */ /* 0x000ea20000300a00 */
[----:B------:R-:W2:Y:S11]  /*36a60*/  LDL.LU.64 R12, [R1+0x43d0] ;  /* 0x0043d000010c7983 */ /* 0x000eb60000300a00 */
[----:B------:R-:W-:Y:S08]  /*36a70*/  @!UPT UIADD3 URZ, URZ, URZ, URZ ;  /* 0x0000003f3f3ff290 */ /* 0x000ff0000fffe03f */
[----:B------:R0:W-:Y:S01]  /*36a80*/  STL.64 [R1+0x310], R8 ;  /* 0x0003100801007387 */ /* 0x0001e20000100a00 */
[----:B------:R2:W-:Y:S03]  /*36a90*/  STL.64 [R1+0x318], R10 ;  /* 0x0003180a01007387 */ /* 0x0005e60000100a00 */
[----:B0-----:R-:W2:Y:S02]  /*36aa0*/  LDL.LU.64 R8, [R1+0x43c8] ;  /* 0x0043c80001087983 */ /* 0x001ea40000300a00 */
[C---:B--2---:R-:W-:Y:S02]  /*36ab0*/  HMMA.16816.F32 R8, R16.reuse, R8, R12 ;  /* 0x000000081008723c */ /* 0x044fe4000000180c */
[----:B------:R-:W2:Y:S01]  /*36ac0*/  LDL.LU.64 R14, [R1+0x43c0] ;  /* 0x0043c000010e7983 */ /* 0x000ea20000300a00 */
[----:B------:R-:W2:Y:S11]  /*36ad0*/  LDL.LU.64 R12, [R1+0x43b8] ;  /* 0x0043b800010c7983 */ /* 0x000eb60000300a00 */
[----:B------:R-:W-:Y:S09]  /*36ae0*/  @!UPT UIADD3 URZ, URZ, URZ, URZ ;  /* 0x0000003f3f3ff290 */ /* 0x000ff2000fffe03f */
        /* <DEDUP_REMOVED lines=18> */
[----:B------:R-:W4:Y:S01]  /*36c10*/  LDL.LU.64 R14, [R1+0x4378] ;  /* 0x00437800010e7983 */ /* 0x000f220000300a00 */
[----:B------:R-:W4:Y:S11]  /*36c20*/  LDL.LU.64 R12, [R1+0x4370] ;  /* 0x00437000010c7983 */ /* 0x000f360000300a00 */
[----:B------:R-:W-:Y:S09]  /*36c30*/  @!UPT UIADD3 URZ, URZ, URZ, URZ ;  /* 0x0000003f3f3ff290 */ /* 0x000ff2000fffe03f */
[----:B------:R-:W-:Y:S01]  /*36c40*/  STL.64 [R1+0x2c0], R8 ;  /* 0x0002c00801007387 */ /* 0x000fe20000100a00 */
[----:B------:R0:W-:Y:S03]  /*36c50*/  STL.64 [R1+0x2c8], R10 ;  /* 0x0002c80a01007387 */ /* 0x0001e60000100a00 */
[----:B0-----:R-:W2:Y:S01]  /*36c60*/  LDL.LU.64 R10, [R1+0x4368] ;  /* 0x00436800010a7983 */ /* 0x001ea20000300a00 */
[----:B------:R-:W2:Y:S01]  /*36c70*/  LDL.LU.64 R8, [R1+0x4360] ;  /* 0x0043600001087983 */ /* 0x000ea20000300a00 */
[C---:B----4-:R-:W-:Y:S02]  /*36c80*/  HMMA.16816.F32 R24, R16.reuse, R24, R12 ;  /* 0x000000181018723c */ /* 0x050fe4000000180c */
[----:B------:R-:W4:Y:S01]  /*36c90*/  LDL.LU R15, [R1+0x4358] ;  /* 0x00435800010f7983 */ /* 0x000f220000300800 */
[----:B------:R-:W3:Y:S11]  /*36ca0*/  LDL.LU.64 R12, [R1+0x4350] ;  /* 0x00435000010c7983 */ /* 0x000ef60000300a00 */
[----:B------:R-:W-:Y:S09]  /*36cb0*/  @!UPT UIADD3 URZ, URZ, URZ, URZ ;  /* 0x0000003f3f3ff290 */ /* 0x000ff2000fffe03f */
[----:B------:R-:W-:Y:S01]  /*36cc0*/  STL.64 [R1+0x2a0], R24 ;  /* 0x0002a01801007387 */ /* 0x000fe20000100a00 */
[----:B------:R-:W-:Y:S03]  /*36cd0*/  STL.64 [R1+0x2a8], R26 ;  /* 0x0002a81a01007387 */ /* 0x000fe60000100a00 */
[----:B----4-:R-:W0:Y:S04]  /*36ce0*/  LDSM.16.MT88.4 R24, [R15+0x8080] ;  /* 0x008080000f18783b */ /* 0x010e280000004200 */
[----:B0-----:R-:W-:Y:S01]  /*36cf0*/  STL.64 [R1+0x41d8], R26 ;  /* 0x0041d81a01007387 */ /* 0x001fe20000100a00 */
[----:B------:R0:W-:Y:S03]  /*36d00*/  STL.64 [R1+0x41d0], R24 ;  /* 0x0041d01801007387 */ /* 0x0001e60000100a00 */
[----:B0-----:R-:W4:Y:S01]  /*36d10*/  LDL.64 R24, [R1+0xe0] ;  /* 0x0000e00001187983 */ /* 0x001f220000100a00 */
[C---:B---3--:R-:W-:Y:S03]  /*36d20*/  HMMA.16816.F32 R12, R16.reuse, R12, R4 ;  /* 0x0000000c100c723c */ /* 0x048fe60000001804 */
[----:B----4-:R0:W-:Y:S04]  /*36d30*/  STL.64 [R1+0x42a8], R24 ;  /* 0x0042a81801007387 */ /* 0x0101e80000100a00 */
[----:B0-----:R-:W2:Y:S01]  /*36d40*/  LDL.LU.64 R24, [R1+0xc30] ;  /* 0x000c300001187983 */ /* 0x001ea20000300a00 */
[----:B------:R-:W2:Y:S02]  /*36d50*/  LDL.LU.64 R26, [R1+0xc38] ;  /* 0x000c3800011a7983 */ /* 0x000ea40000300a00 */
[----:B------:R-:W3:Y:S02]  /*36d60*/  LDL.LU.64 R6, [R1+0x4348] ;  /* 0x0043480001067983 */ /* 0x000ee40000300a00 */
[----:B------:R-:W4:Y:S11]  /*36d70*/  LDL.LU.64 R4, [R1+0x4340] ;  /* 0x0043400001047983 */ /* 0x000f360000300a00 */
[----:B------:R-:W-:Y:S01]  /*36d80*/  STL.64 [R1+0x710], R12 ;  /* 0x0007100c01007387 */ /* 0x000fe20000100a00 */
[----:B------:R0:W-:Y:S03]  /*36d90*/  STL.64 [R1+0x718], R14 ;  /* 0x0007180e01007387 */ /* 0x0001e60000100a00 */
[----:B0-----:R-:W3:Y:S01]  /*36da0*/  LDL.LU R14, [R1+0x4338] ;  /* 0x00433800010e7983 */ /* 0x001ee20000300800 */
[----:B------:R-:W3:Y:S02]  /*36db0*/  LDL.LU.64 R12, [R1+0x4330] ;  /* 0x00433000010c7983 */ /* 0x000ee40000300a00 */
[----:B------:R-:W3:Y:S01]  /*36dc0*/  LDL R15, [R1+0x1b9c] ;  /* 0x001b9c00010f7983 */ /* 0x000ee20000100800 */
[----:B--2---:R-:W-:Y:S01]  /*36dd0*/  HMMA.16816.F32 R24, R16, R8, R24 ;  /* 0x000000081018723c */ /* 0x004fe20000001818 */
[----:B---3--:R-:W-:Y:S01]  /*36de0*/  STL [R1+0x4328], R15 ;  /* 0x0043280f01007387 */ /* 0x008fe20000100800 */
[----:B------:R-:W-:Y:S11]  /*36df0*/  STL.64 [R1+0x4320], R12 ;  /* 0x0043200c01007387 */ /* 0x000ff60000100a00 */
[----:B------:R-:W-:Y:S10]  /*36e00*/  @!UPT UIADD3 URZ, URZ, URZ, URZ ;  /* 0x0000003f3f3ff290 */ /* 0x000ff4000fffe03f */
[----:B------:R0:W-:Y:S01]  /*36e10*/  STL.64 [R1+0x700], R24 ;  /* 0x0007001801007387 */ /* 0x0001e20000100a00 */
[----:B------:R1:W-:Y:S03]  /*36e20*/  STL.64 [R1+0x708], R26 ;  /* 0x0007081a01007387 */ /* 0x0003e60000100a00 */
[----:B0-----:R-:W2:Y:S01]  /*36e30*/  LDL.LU.64 R24, [R1+0x9f0] ;  /* 0x0009f00001187983 */ /* 0x001ea20000300a00 */
[----:B-1----:R-:W3:Y:S03]  /*36e40*/  LDL.LU.64 R26, [R1+0x9f8] ;  /* 0x0009f800011a7983 */ /* 0x002ee60000300a00 */
[----:B---3--:R-:W-:Y:S01]  /*36e50*/  STL.64 [R1+0x42b8], R26 ;  /* 0x0042b81a01007387 */ /* 0x008fe20000100a00 */
[----:B--2---:R0:W-:Y:S02]  /*36e60*/  STL.64 [R1+0x42b0], R24 ;  /* 0x0042b01801007387 */ /* 0x0041e40000100a00 */
[----:B0-----:R-:W-:-:S02]  /*36e70*/  IMAD.MOV.U32 R24, RZ, RZ, R21 ;  /* 0x000000ffff187224 */ /* 0x001fc400078e0015 */
[----:B------:R-:W-:-:S05]  /*36e80*/  IMAD.MOV.U32 R25, RZ, RZ, R20 ;  /* 0x000000ffff197224 */ /* 0x000fca00078e0014 */
[----:B------:R0:W-:Y:S02]  /*36e90*/  STL.64 [R1+0x42d0], R24 ;  /* 0x0042d01801007387 */ /* 0x0001e40000100a00 */
[----:B0-----:R-:W-:Y:S02]  /*36ea0*/  IMAD.MOV.U32 R24, RZ, RZ, R11 ;  /* 0x000000ffff187224 */ /* 0x001fe400078e000b */
[----:B------:R-:W-:-:S05]  /*36eb0*/  IMAD.MOV.U32 R25, RZ, RZ, R10 ;  /* 0x000000ffff197224 */ /* 0x000fca00078e000a */
[----:B------:R0:W-:Y:S02]  /*36ec0*/  STL.64 [R1+0x42e8], R24 ;  /* 0x0042e81801007387 */ /* 0x0001e40000100a00 */
[----:B0-----:R-:W-:Y:S02]  /*36ed0*/  IMAD.MOV.U32 R24, RZ, RZ, R14 ;  /* 0x000000ffff187224 */ /* 0x001fe400078e000e */
[----:B------:R-:W-:-:S05]  /*36ee0*/  IMAD.MOV.U32 R25, RZ, RZ, R7 ;  /* 0x000000ffff197224 */ /* 0x000fca00078e0007 */
[----:B------:R0:W-:Y:S01]  /*36ef0*/  STL.64 [R1+0x4300], R24 ;  /* 0x0043001801007387 */ /* 0x0001e20000100a00 */
[----:B------:R-:W4:Y:S02]  /*36f00*/  LDL.LU.64 R12, [R1+0xa50] ;  /* 0x000a5000010c7983 */ /* 0x000f240000300a00 */
[----:B------:R-:W4:Y:S02]  /*36f10*/  LDL.LU.64 R14, [R1+0xa58] ;  /* 0x000a5800010e7983 */ /* 0x000f240000300a00 */
[----:B0-----:R-:W-:Y:S02]  /*36f20*/  IMAD.MOV.U32 R24, RZ, RZ, R6 ;  /* 0x000000ffff187224 */ /* 0x001fe400078e0006 */
[----:B------:R-:W-:-:S05]  /*36f30*/  IMAD.MOV.U32 R25, RZ, RZ, R3 ;  /* 0x000000ffff197224 */ /* 0x000fca00078e0003 */
[----:B------:R0:W-:Y:S04]  /*36f40*/  STL.64 [R1+0x4318], R24 ;  /* 0x0043181801007387 */ /* 0x0001e80000100a00 */
[----:B0-----:R-:W2:Y:S01]  /*36f50*/  LDL.LU.64 R24, [R1+0xa40] ;  /* 0x000a400001187983 */ /* 0x001ea20000300a00 */
[----:B------:R-:W2:Y:S02]  /*36f60*/  LDL.LU.64 R26, [R1+0xa48] ;  /* 0x000a4800011a7983 */ /* 0x000ea40000300a00 */
[----:B------:R-:W3:Y:S02]  /*36f70*/  LDL.LU.64 R20, [R1+0x5d0] ;  /* 0x0005d00001147983 */ /* 0x000ee40000300a00 */
[----:B------:R-:W2:Y:S02]  /*36f80*/  LDL.LU.64 R22, [R1+0x5d8] ;  /* 0x0005d80001167983 */ /* 0x000ea40000300a00 */
[----:B--2---:R-:W-:Y:S01]  /*36f90*/  STL.64 [R1+0x42c8], R22 ;  /* 0x0042c81601007387 */ /* 0x004fe20000100a00 */
[----:B---3--:R0:W-:Y:S03]  /*36fa0*/  STL.64 [R1+0x42c0], R20 ;  /* 0x0042c01401007387 */ /* 0x0081e60000100a00 */
[----:B0-----:R-:W2:Y:S01]  /*36fb0*/  LDL.LU.64 R20, [R1+0xa00] ;  /* 0x000a000001147983 */ /* 0x001ea20000300a00 */
[----:B------:R-:W3:Y:S03]  /*36fc0*/  LDL.LU.64 R22, [R1+0xa08] ;  /* 0x000a080001167983 */ /* 0x000ee60000300a00 */
[----:B---3--:R-:W-:Y:S01]  /*36fd0*/  STL.64 [R1+0x42e0], R22 ;  /* 0x0042e01601007387 */ /* 0x008fe20000100a00 */
[----:B--2---:R0:W-:Y:S03]  /*36fe0*/  STL.64 [R1+0x42d8], R20 ;  /* 0x0042d81401007387 */ /* 0x0041e60000100a00 */
        /* <DEDUP_REMOVED lines=9> */
[----:B------:R-:W2:Y:S02]  /*37080*/  LDL.LU.64 R22, [R1+0xa38] ;  /* 0x000a380001167983 */ /* 0x000ea40000300a00 */
[----:B------:R0:W-:Y:S02]  /*37090*/  STL.64 [R1+0x4248], R8 ;  /* 0x0042480801007387 */ /* 0x0001e40000100a00 */
[----:B0-----:R-:W3:Y:S04]  /*370a0*/  LDL.64 R8, [R1+0x20] ;  /* 0x0000200001087983 */ /* 0x001ee80000100a00 */
[----:B---3--:R0:W-:Y:S04]  /*370b0*/  STL.64 [R1+0x4258], R8 ;  /* 0x0042580801007387 */ /* 0x0081e80000100a00 */
[----:B0-----:R-:W3:Y:S04]  /*370c0*/  LDL.64 R8, [R1+0x30] ;  /* 0x0000300001087983 */ /* 0x001ee80000100a00 */
[----:B---3--:R0:W-:Y:S04]  /*370d0*/  STL.64 [R1+0x4270], R8 ;  /* 0x0042700801007387 */ /* 0x0081e80000100a00 */
[----:B0-----:R-:W3:Y:S01]  /*370e0*/  LDL.64 R8, [R1+0x40] ;  /* 0x0000400001087983 */ /* 0x001ee20000100a00 */
[C---:B----4-:R-:W-:Y:S03]  /*370f0*/  HMMA.16816.F32 R12, R16.reuse, R4, R12 ;  /* 0x00000004100c723c */ /* 0x050fe6000000180c */
[----:B---3--:R0:W-:Y:S04]  /*37100*/  STL.64 [R1+0x4288], R8 ;  /* 0x0042880801007387 */ /* 0x0081e80000100a00 */
[----:B0-----:R-:W3:Y:S04]  /*37110*/  LDL.64 R8, [R1+0x50] ;  /* 0x0000500001087983 */ /* 0x001ee80000100a00 */
[----:B---3--:R-:W-:Y:S11]  /*37120*/  STL.64 [R1+0x4290], R8 ;  /* 0x0042900801007387 */ /* 0x008ff60000100a00 */
[----:B------:R-:W-:Y:S01]  /*37130*/  @!UPT UIADD3 URZ, URZ, URZ, URZ ;  /* 0x0000003f3f3ff290 */ /* 0x000fe2000fffe03f */
[----:B------:R-:W-:Y:S02]  /*37140*/  STL.64 [R1+0x6e0], R12 ;  /* 0x0006e00c01007387 */ /* 0x000fe40000100a00 */
[----:B------:R0:W-:Y:S02]  /*37150*/  STL.64 [R1+0x6e8], R14 ;  /* 0x0006e80e01007387 */ /* 0x0001e40000100a00 */
[----:B0-----:R-:W3:Y:S01]  /*37160*/  LDL.LU R15, [R1+0x4328] ;  /* 0x00432800010f7983 */ /* 0x001ee20000300800 */
[----:B------:R-:W4:Y:S02]  /*37170*/  LDL.LU.64 R12, [R1+0x4320] ;  /* 0x00432000010c7983 */ /* 0x000f240000300a00 */
[----:B------:R-:W-:Y:S02]  /*37180*/  STL [R1+0x4220], R4 ;  /* 0x0042200401007387 */ /* 0x000fe40000100800 */
[----:B------:R0:W-:Y:S02]  /*37190*/  STL [R1+0x4218], R5 ;  /* 0x0042180501007387 */ /* 0x0001e40000100800 */
[----:B0-----:R-:W2:Y:S01]  /*371a0*/  LDL.64 R4, [R1+0x60] ;  /* 0x0000600001047983 */ /* 0x001ea20000100a00 */
[C---:B----4-:R-:W-:Y:S11]  /*371b0*/  HMMA.16816.F32 R24, R16.reuse, R12, R24 ;  /* 0x0000000c1018723c */ /* 0x050ff60000001818 */
[----:B------:R-:W-:Y:S11]  /*371c0*/  @!UPT UIADD3 URZ, URZ, URZ, URZ ;  /* 0x0000003f3f3ff290 */ /* 0x000ff6000fffe03f */
[----:B------:R-:W-:Y:S01]  /*371d0*/  @!UPT UIADD3 URZ, URZ, URZ, URZ ;  /* 0x0000003f3f3ff290 */ /* 0x000fe2000fffe03f */
        /* <DEDUP_REMOVED lines=24> */
[----:B--2---:R-:W-:Y:S02]  /*37360*/  HMMA.16816.F32 R24, R16, R24, R20 ;  /* 0x000000181018723c */ /* 0x004fe40000001814 */
[----:B------:R-:W2:Y:S01]  /*37370*/  LDL.LU.64 R22, [R1+0x42c8] ;  /* 0x0042c80001167983 */ /* 0x000ea20000300a00 */
[----:B------:R-:W2:Y:S11]  /*37380*/  LDL.LU.64 R20, [R1+0x42c0] ;  /* 0x0042c00001147983 */ /* 0x000eb60000300a00 */
[----:B------:R-:W-:Y:S09]  /*37390*/  @!UPT UIADD3 URZ, URZ, URZ, URZ ;  /* 0x0000003f3f3ff290 */ /* 0x000ff2000fffe03f */
[----:B------:R-:W-:Y:S01]  /*373a0*/  STL.64 [R1+0x690], R24 ;  /* 0x0006901801007387 */ /* 0x000fe20000100a00 */
[----:B------:R0:W-:Y:S03]  /*373b0*/  STL.64 [R1+0x698], R26 ;  /* 0x0006981a01007387 */ /* 0x0001e60000100a00 */
[----:B0-----:R-:W4:Y:S01]  /*373c0*/  LDL.LU.64 R26, [R1+0x42b8] ;  /* 0x0042b800011a7983 */ /* 0x001f220000300a00 */
[----:B------:R-:W4:Y:S02]  /*373d0*/  LDL.LU.64 R24, [R1+0x42b0] ;  /* 0x0042b00001187983 */ /* 0x000f240000300a00 */
[----:B------:R-:W-:Y:S02]  /*373e0*/  IMAD.MOV.U32 R8, RZ, RZ, R2 ;  /* 0x000000ffff087224 */ /* 0x000fe400078e0002 */
[----:B------:R-:W-:-:S07]  /*373f0*/  IMAD.MOV.U32 R9, RZ, RZ, R0 ;  /* 0x000000ffff097224 */ /* 0x000fce00078e0000 */
[C---:B----4-:R-:W-:Y:S01]  /*37400*/  HMMA.16816.F32 R8, R16.reuse, R8, R24 ;  /* 0x000000081008723c */ /* 0x050fe20000001818 */
[----:B------:R-:W2:Y:S11]  /*37410*/  LDL.LU.64 R24, [R1+0x42a8] ;  /* 0x0042a80001187983 */ /* 0x000eb60000300a00 */
[----:B------:R-:W-:Y:S11]  /*37420*/  @!UPT UIADD3 URZ, URZ, URZ, URZ ;  /* 0x0000003f3f3ff290 */ /* 0x000ff6000fffe03f */
[----:B------:R0:W-:Y:S01]  /*37430*/  STL.64 [R1+0x680], R8 ;  /* 0x0006800801007387 */ /* 0x0001e20000100a00 */
[----:B------:R1:W-:Y:S03]  /*37440*/  STL.64 [R1+0x688], R10 ;  /* 0x0006880a01007387 */ /* 0x0003e60000100a00 */
[----:B0-----:R-:W4:Y:S01]  /*37450*/  LDL.LU.64 R8, [R1+0xf10] ;  /* 0x000f100001087983 */ /* 0x001f220000300a00 */
[----:B-1----:R-:W4:Y:S01]  /*37460*/  LDL.LU.64 R10, [R1+0xf18] ;  /* 0x000f1800010a7983 */ /* 0x002f220000300a00 */
[----:B--2---:R-:W-:Y:S02]  /*37470*/  HMMA.16816.F32 R16, R16, R24, R20 ;  /* 0x000000181010723c */ /* 0x004fe40000001814 */
[----:B------:R-:W4:Y:S01]  /*37480*/  LDL.LU.64 R22, [R1+0x42a0] ;  /* 0x0042a00001167983 */ /* 0x000f220000300a00 */
[----:B------:R-:W4:Y:S11]  /*37490*/  LDL.LU.64 R20, [R1+0x4298] ;  /* 0x0042980001147983 */ /* 0x000f360000300a00 */
[----:B------:R-:W-:Y:S09]  /*374a0*/  @!UPT UIADD3 URZ, URZ, URZ, URZ ;  /* 0x0000003f3f3ff290 */ /* 0x000ff2000fffe03f */
[----:B------:R0:W-:Y:S01]  /*374b0*/  STL.64 [R1+0x290], R16 ;  /* 0x0002901001007387 */ /* 0x0001e20000100a00 */
[----:B------:R-:W-:Y:S03]  /*374c0*/  STL.64 [R1+0x298], R18 ;  /* 0x0002981201007387 */ /* 0x000fe60000100a00 */
[----:B0-----:R-:W2:Y:S04]  /*374d0*/  LDL.64 R16, [R1+0x10] ;  /* 0x0000100001107983 */ /* 0x001ea80000100a00 */
[----:B--2---:R0:W-:Y:S04]  /*374e0*/  STL.64 [R1+0x4250], R16 ;  /* 0x0042501001007387 */ /* 0x0041e80000100a00 */
[----:B0-----:R-:W2:Y:S01]  /*374f0*/  LDL.LU.64 R16, [R1+0xd30] ;  /* 0x000d300001107983 */ /* 0x001ea20000300a00 */
[----:B------:R-:W2:Y:S01]  /*37500*/  LDL.LU.64 R18, [R1+0xd38] ;  /* 0x000d380001127983 */ /* 0x000ea20000300a00 */
[----:B----4-:R-:W-:Y:S02]  /*37510*/  HMMA.16816.F32 R8, R20, R4, R8 ;  /* 0x000000041408723c */ /* 0x010fe40000001808 */
[----:B--2---:R-:W-:Y:S01]  /*37520*/  STL.64 [R1+0x4268], R18 ;  /* 0x0042681201007387 */ /* 0x004fe20000100a00 */
[----:B------:R0:W-:Y:S03]  /*37530*/  STL.64 [R1+0x4260], R16 ;  /* 0x0042601001007387 */ /* 0x0001e60000100a00 */
[----:B0-----:R-:W2:Y:S01]  /*37540*/  LDL.LU.64 R16, [R1+0xee0] ;  /* 0x000ee00001107983 */ /* 0x001ea20000300a00 */
[----:B------:R-:W4:Y:S03]  /*37550*/  LDL.LU.64 R18, [R1+0xee8] ;  /* 0x000ee80001127983 */ /* 0x000f260000300a00 */
[----:B----4-:R-:W-:Y:S01]  /*37560*/  STL.64 [R1+0x4280], R18 ;  /* 0x0042801201007387 */ /* 0x010fe20000100a00 */
[----:B--2---:R0:W-:Y:S03]  /*37570*/  STL.64 [R1+0x4278], R16 ;  /* 0x0042781001007387 */ /* 0x0041e60000100a00 */
[----:B0-----:R-:W2:Y:S01]  /*37580*/  LDL.LU.64 R16, [R1+0xef0] ;  /* 0x000ef00001107983 */ /* 0x001ea20000300a00 */
[----:B------:R-:W2:Y:S02]  /*37590*/  LDL.LU.64 R18, [R1+0xef8] ;  /* 0x000ef80001127983 */ /* 0x000ea40000300a00 */
[----:B------:R0:W-:Y:S02]  /*375a0*/  STL.64 [R1+0x41e8], R24 ;  /* 0x0041e81801007387 */ /* 0x0001e40000100a00 */
[----:B0-----:R-:W4:Y:S01]  /*375b0*/  LDL.LU.64 R24, [R1+0xf00] ;  /* 0x000f000001187983 */ /* 0x001f220000300a00 */
[----:B------:R-:W4:Y:S03]  /*375c0*/  LDL.LU.64 R26, [R1+0xf08] ;  /* 0x000f0800011a7983 */ /* 0x000f260000300a00 */
[----:B------:R0:W-:Y:S02]  /*375d0*/  STL.64 [R1+0x4f0], R8 ;  /* 0x0004f00801007387 */ /* 0x0001e40000100a00 */
[----:B------:R-:W-:Y:S01]  /*375e0*/  STL.64 [R1+0x4f8], R10 ;  /* 0x0004f80a01007387 */ /* 0x000fe20000100a00 */
[----:B0-----:R-:W4:Y:S01]  /*375f0*/  LDL.LU.64 R8, [R1+0x4290] ;  /* 0x0042900001087983 */ /* 0x001f220000300a00 */
[----:B------:R-:W-:-:S05]  /*37600*/  IMAD.MOV.U32 R14, RZ, RZ, R4 ;  /* 0x000000ffff0e7224 */ /* 0x000fca00078e0004 */
[----:B---3--:R-:W-:Y:S01]  /*37610*/  STL.64 [R1+0x4240], R14 ;  /* 0x0042400e01007387 */ /* 0x008fe20000100a00 */
[----:B------:R0:W-:Y:S03]  /*37620*/  STL.64 [R1+0x4238], R12 ;  /* 0x0042380c01007387 */ /* 0x0001e60000100a00 */
[----:B0-----:R-:W3:Y:S01]  /*37630*/  LDL.LU.64 R12, [R1+0xcf0] ;  /* 0x000cf000010c7983 */ /* 0x001ee20000300a00 */
[----:B------:R-:W3:Y:S01]  /*37640*/  LDL.LU.64 R14, [R1+0xcf8] ;  /* 0x000cf800010e7983 */ /* 0x000ee20000300a00 */
[C---:B----4-:R-:W-:Y:S11]  /*37650*/  HMMA.16816.F32 R24, R20.reuse, R8, R24 ;  /* 0x000000081418723c */ /* 0x050ff60000001818 */
[----:B------:R-:W-:Y:S11]  /*37660*/  @!UPT UIADD3 URZ, URZ, URZ, URZ ;  /* 0x0000003f3f3ff290 */ /* 0x000ff6000fffe03f */
[----:B------:R-:W-:Y:S01]  /*37670*/  @!UPT UIADD3 URZ, URZ, URZ, URZ ;  /* 0x0000003f3f3ff290 */ /* 0x000fe2000fffe03f */
[----:B------:R-:W-:Y:S01]  /*37680*/  STL.64 [R1+0x4e0], R24 ;  /* 0x0004e01801007387 */ /* 0x000fe20000100a00 */
[----:B------:R0:W-:Y:S02]  /*37690*/  STL.64 [R1+0x4e8], R26 ;  /* 0x0004e81a01007387 */ /* 0x0001e40000100a00 */
[----:B0-----:R-:W-:Y:S02]  /*376a0*/  IMAD.MOV.U32 R27, RZ, RZ, R8 ;  /* 0x000000ffff1b7224 */ /* 0x001fe400078e0008 */
[----:B------:R-:W-:Y:S02]  /*376b0*/  IMAD.MOV.U32 R26, RZ, RZ, R9 ;  /* 0x000000ffff1a7224 */ /* 0x000fe400078e0009 */
[----:B------:R-:W2:Y:S02]  /*376c0*/  LDL.LU.64 R8, [R1+0x4288] ;  /* 0x0042880001087983 */ /* 0x000ea40000300a00 */
[----:B--2---:R-:W-:Y:S01]  /*376d0*/  HMMA.16816.F32 R16, R20, R8, R16 ;  /* 0x000000081410723c */ /* 0x004fe20000001810 */
[----:B------:R-:W-:-:S02]  /*376e0*/  IMAD.MOV.U32 R2, RZ, RZ, R8 ;  /* 0x000000ffff027224 */ /* 0x000fc400078e0008 */
[----:B------:R-:W-:Y:S11]  /*376f0*/  IMAD.MOV.U32 R0, RZ, RZ, R9 ;  /* 0x000000ffff007224 */ /* 0x000ff600078e0009 */
[----:B------:R-:W-:Y:S09]  /*37700*/  @!UPT UIADD3 URZ, URZ, URZ, URZ ;  /* 0x0000003f3f3ff290 */ /* 0x000ff2000fffe03f */
[----:B------:R-:W-:Y:S01]  /*37710*/  STL.64 [R1+0x4d0], R16 ;  /* 0x0004d01001007387 */ /* 0x000fe20000100a00 */
[----:B------:R0:W-:Y:S03]  /*37720*/  STL.64 [R1+0x4d8], R18 ;  /* 0x0004d81201007387 */ /* 0x0001e60000100a00 */
[----:B0-----:R-:W2:Y:S01]  /*37730*/  LDL.LU.64 R18, [R1+0x4280] ;  /* 0x0042800001127983 */ /* 0x001ea20000300a00 */
[----:B------:R-:W2:Y:S02]  /*37740*/  LDL.LU.64 R16, [R1+0x4278] ;  /* 0x0042780001107983 */ /* 0x000ea40000300a00 */
        /* <DEDUP_REMOVED lines=10> */
[C---:B--2---:R-:W-:Y:S11]  /*377f0*/  HMMA.16816.F32 R16, R20.reuse, R8, R16 ;  /* 0x000000081410723c */ /* 0x044ff60000001810 */
[----:B------:R-:W-:Y:S11]  /*37800*/  @!UPT UIADD3 URZ, URZ, URZ, URZ ;  /* 0x0000003f3f3ff290 */ /* 0x000ff6000fffe03f */
[----:B------:R-:W-:Y:S01]  /*37810*/  @!UPT UIADD3 URZ, URZ, URZ, URZ ;  /* 0x0000003f3f3ff290 */ /* 0x000fe2000fffe03f */
[----:B------:R0:W-:Y:S01]  /*37820*/  STL.64 [R1+0x4b0], R16 ;  /* 0x0004b01001007387 */ /* 0x0001e20000100a00 */
[----:B------:R-:W-:Y:S03]  /*37830*/  STL.64 [R1+0x4b8], R18 ;  /* 0x0004b81201007387 */ /* 0x000fe60000100a00 */
[----:B0-----:R-:W3:Y:S01]  /*37840*/  LDL.LU.64 R16, [R1+0x4250] ;  /* 0x0042500001107983 */ /* 0x001ee20000300a00 */
[----:B------:R-:W-:Y:S02]  /*37850*/  IMAD.MOV.U32 R7, RZ, RZ, R5 ;  /* 0x000000ffff077224 */ /* 0x000fe400078e0005 */
[----:B------:R-:W-:Y:S02]  /*37860*/  IMAD.MOV.U32 R5, RZ, RZ, R8 ;  /* 0x000000ffff057224 */ /* 0x000fe400078e0008 */
[----:B------:R-:W-:Y:S02]  /*37870*/  IMAD.MOV.U32 R10, RZ, RZ, R9 ;  /* 0x000000ffff0a7224 */ /* 0x000fe400078e0009 */
[----:B------:R-:W2:Y:S01]  /*37880*/  LDL.LU.64 R8, [R1+0x4248] ;  /* 0x0042480001087983 */ /* 0x000ea20000300a00 */
[C---:B---3--:R-:W-:Y:S11]  /*37890*/  HMMA.16816.F32 R12, R20.reuse, R16, R12 ;  /* 0x00000010140c723c */ /* 0x048ff6000000180c */
[----:B------:R-:W-:Y:S11]  /*378a0*/  @!UPT UIADD3 URZ, URZ, URZ, URZ ;  /* 0x0000003f3f3ff290 */ /* 0x000ff6000fffe03f */
[----:B------:R-:W-:Y:S01]  /*378b0*/  @!UPT UIADD3 URZ, URZ, URZ, URZ ;  /* 0x0000003f3f3ff290 */ /* 0x000fe2000fffe03f */
[----:B------:R-:W-:Y:S01]  /*378c0*/  STL.64 [R1+0x4a0], R12 ;  /* 0x0004a00c01007387 */ /* 0x000fe20000100a00 */
[----:B------:R0:W-:Y:S03]  /*378d0*/  STL.64 [R1+0x4a8], R14 ;  /* 0x0004a80e01007387 */ /* 0x0001e60000100a00 */
[----:B0-----:R-:W3:Y:S01]  /*378e0*/  LDL.LU.64 R14, [R1+0x4240] ;  /* 0x00424000010e7983 */ /* 0x001ee20000300a00 */
[----:B------:R-:W-:Y:S02]  /*378f0*/  IMAD.MOV.U32 R4, RZ, RZ, R16 ;  /* 0x000000ffff047224 */ /* 0x000fe400078e0010 */
[----:B------:R-:W4:Y:S02]  /*37900*/  LDL.LU.64 R12, [R1+0x4238] ;  /* 0x00423800010c7983 */ /* 0x000f240000300a00 */
[----:B------:R-:W-:Y:S01]  /*37910*/  STL [R1+0x4230], R7 ;  /* 0x0042300701007387 */ /* 0x000fe20000100800 */
[----:B------:R0:W-:Y:S04]  /*37920*/  STL.64 [R1+0x4228], R4 ;  /* 0x0042280401007387 */ /* 0x0001e80000100a00 */
[----:B0-----:R-:W2:Y:S01]  /*37930*/  LDL.LU.64 R4, [R1+0xd20] ;  /* 0x000d200001047983 */ /* 0x001ea20000300a00 */
[----:B------:R-:W2:Y:S02]  /*37940*/  LDL.LU.64 R6, [R1+0xd28] ;  /* 0x000d280001067983 */ /* 0x000ea40000300a00 */
[----:B------:R-:W2:Y:S02]  /*37950*/  LDL.64 R24, [R1+0x120] ;  /* 0x0001200001187983 */ /* 0x000ea40000100a00 */
[----:B------:R-:W-:Y:S01]  /*37960*/  IMAD.MOV.U32 R11, RZ, RZ, R17 ;  /* 0x000000ffff0b7224 */ /* 0x000fe200078e0011 */
[----:B------:R-:W-:Y:S04]  /*37970*/  STL.64 [R1+0x4210], R26 ;  /* 0x0042101a01007387 */ /* 0x000fe80000100a00 */
[----:B---3--:R-:W0:Y:S04]  /*37980*/  LDSM.16.MT88.4 R16, [R15+0x8000] ;  /* 0x008000000f10783b */ /* 0x008e280000004200 */
[----:B--2---:R1:W-:Y:S04]  /*37990*/  STL.64 [R1+0x4208], R24 ;  /* 0x0042081801007387 */ /* 0x0043e80000100a00 */
[----:B-1----:R-:W2:Y:S01]  /*379a0*/  LDL.LU.64 R24, [R1+0xd10] ;  /* 0x000d100001187983 */ /* 0x002ea20000300a00 */
[----:B------:R-:W2:Y:S03]  /*379b0*/  LDL.LU.64 R26, [R1+0xd18] ;  /* 0x000d1800011a7983 */ /* 0x000ea60000300a00 */
[----:B0-----:R-:W-:Y:S01]  /*379c0*/  STL.64 [R1+0x40a0], R18 ;  /* 0x0040a01201007387 */ /* 0x001fe20000100a00 */
[----:B------:R0:W-:Y:S03]  /*379d0*/  STL.64 [R1+0x4098], R16 ;  /* 0x0040981001007387 */ /* 0x0001e60000100a00 */
[----:B0-----:R-:W3:Y:S02]  /*379e0*/  LDL.64 R16, [R1] ;  /* 0x0000000001107983 */ /* 0x001ee40000100a00 */
[C---:B---3--:R-:W-:Y:S11]  /*379f0*/  HMMA.16816.F32 R4, R20.reuse, R16, R4 ;  /* 0x000000101404723c */ /* 0x048ff60000001804 */
[----:B------:R-:W-:Y:S11]  /*37a00*/  @!UPT UIADD3 URZ, URZ, URZ, URZ ;  /* 0x0000003f3f3ff290 */ /* 0x000ff6000fffe03f */
[----:B------:R-:W-:Y:S01]  /*37a10*/  @!UPT UIADD3 URZ, URZ, URZ, URZ ;  /* 0x0000003f3f3ff290 */ /* 0x000fe2000fffe03f */
[----:B------:R-:W-:Y:S01]  /*37a20*/  STL.64 [R1+0x820], R4 ;  /* 0x0008200401007387 */ /* 0x000fe20000100a00 */
[----:B------:R0:W-:Y:S03]  /*37a30*/  STL.64 [R1+0x828], R6 ;  /* 0x0008280601007387 */ /* 0x0001e60000100a00 */
[----:B0-----:R-:W3:Y:S01]  /*37a40*/  LDL.LU R7, [R1+0x4230] ;  /* 0x0042300001077983 */ /* 0x001ee20000300800 */
[----:B------:R-:W3:Y:S02]  /*37a50*/  LDL.LU.64 R4, [R1+0x4228] ;  /* 0x0042280001047983 */ /* 0x000ee40000300a00 */
[----:B------:R-:W-:Y:S02]  /*37a60*/  IMAD.MOV.U32 R6, RZ, RZ, R16 ;  /* 0x000000ffff067224 */ /* 0x000fe400078e0010 */
[----:B------:R-:W-:Y:S02]  /*37a70*/  IMAD.MOV.U32 R3, RZ, RZ, R17 ;  /* 0x000000ffff037224 */ /* 0x000fe400078e0011 */
[----:B------:R-:W-:Y:S01]  /*37a80*/  IMAD.MOV.U32 R17, RZ, RZ, R11 ;  /* 0x000000ffff117224 */ /* 0x000fe200078e000b */
[----:B--2---:R-:W-:Y:S01]  /*37a90*/  HMMA.16816.F32 R24, R20, R8, R24 ;  /* 0x000000081418723c */ /* 0x004fe20000001818 */
[----:B---3--:R-:W-:-:S02]  /*37aa0*/  IMAD.MOV.U32 R16, RZ, RZ, R4 ;  /* 0x000000ffff107224 */ /* 0x008fc400078e0004 */
[----:B------:R-:W2:Y:S01]  /*37ab0*/  LDL.LU R4, [R1+0x4220] ;  /* 0x0042200001047983 */ /* 0x000ea20000300800 */
[----:B------:R-:W3:Y:S02]  /*37ac0*/  LDL.LU R11, [R1+0x421c] ;  /* 0x00421c00010b7983 */ /* 0x000ee40000300800 */
[----:B------:R0:W-:Y:S02]  /*37ad0*/  STL.64 [R1+0x4158], R16 ;  /* 0x0041581001007387 */ /* 0x0001e40000100a00 */
[----:B0-----:R-:W-:Y:S02]  /*37ae0*/  IMAD.MOV.U32 R16, RZ, RZ, R5 ;  /* 0x000000ffff107224 */ /* 0x001fe400078e0005 */
[----:B------:R-:W-:Y:S01]  /*37af0*/  IMAD.MOV.U32 R17, RZ, RZ, R10 ;  /* 0x000000ffff117224 */ /* 0x000fe200078e000a */
[----:B------:R-:W2:Y:S11]  /*37b00*/  LDL.LU R5, [R1+0x4218] ;  /* 0x0042180001057983 */ /* 0x000eb60000300800 */
[----:B------:R-:W-:Y:S01]  /*37b10*/  @!UPT UIADD3 URZ, URZ, URZ, URZ ;  /* 0x0000003f3f3ff290 */ /* 0x000fe2000fffe03f */
[----:B------:R0:W-:Y:S02]  /*37b20*/  STL.64 [R1+0x810], R24 ;  /* 0x0008101801007387 */ /* 0x0001e40000100a00 */
[----:B------:R1:W-:Y:S01]  /*37b30*/  STL.64 [R1+0x818], R26 ;  /* 0x0008181a01007387 */ /* 0x0003e20000100a00 */
[----:B0-----:R-:W2:Y:S01]  /*37b40*/  LDL.LU.64 R24, [R1+0xb90] ;  /* 0x000b900001187983 */ /* 0x001ea20000300a00 */
[----:B-1----:R-:W2:Y:S02]  /*37b50*/  LDL.LU.64 R26, [R1+0xb98] ;  /* 0x000b9800011a7983 */ /* 0x002ea40000300a00 */
[----:B------:R0:W-:Y:S02]  /*37b60*/  STL.64 [R1+0x4170], R16 ;  /* 0x0041701001007387 */ /* 0x0001e40000100a00 */
[----:B0-----:R-:W2:Y:S01]  /*37b70*/  LDL.LU.64 R16, [R1+0xbb0] ;  /* 0x000bb00001107983 */ /* 0x001ea20000300a00 */
[----:B------:R-:W2:Y:S03]  /*37b80*/  LDL.LU.64 R18, [R1+0xbb8] ;  /* 0x000bb80001127983 */ /* 0x000ea60000300a00 */
[----:B---3--:R-:W-:Y:S01]  /*37b90*/  STL [R1+0x4140], R11 ;  /* 0x0041400b01007387 */ /* 0x008fe20000100800 */
[----:B------:R0:W-:Y:S03]  /*37ba0*/  STL.64 [R1+0x4138], R8 ;  /* 0x0041380801007387 */ /* 0x0001e60000100a00 */
[----:B0-----:R-:W4:Y:S01]  /*37bb0*/  LDL.LU.64 R8, [R1+0xba0] ;  /* 0x000ba00001087983 */ /* 0x001f220000300a00 */
[----:B------:R-:W4:Y:S01]  /*37bc0*/  LDL.LU.64 R10, [R1+0xba8] ;  /* 0x000ba800010a7983 */ /* 0x000f220000300a00 */
[----:B--2---:R-:W-:Y:S11]  /*37bd0*/  HMMA.16816.F32 R16, R20, R4, R16 ;  /* 0x000000041410723c */ /* 0x004ff60000001810 */
[----:B------:R-:W-:Y:S11]  /*37be0*/  @!UPT UIADD3 URZ, URZ, URZ, URZ ;  /* 0x0000003f3f3ff290 */ /* 0x000ff6000fffe03f */
[----:B------:R-:W-:Y:S01]  /*37bf0*/  @!UPT UIADD3 URZ, URZ, URZ, URZ ;  /* 0x0000003f3f3ff290 */ /* 0x000fe2000fffe03f */
[----:B------:R0:W-:Y:S01]  /*37c00*/  STL.64 [R1+0x800], R16 ;  /* 0x0008001001007387 */ /* 0x0001e20000100a00 */
[----:B------:R-:W-:Y:S02]  /*37c10*/  STL.64 [R1+0x808], R18 ;  /* 0x0008081201007387 */ /* 0x000fe40000100a00 */
[----:B0-----:R-:W-:Y:S02]  /*37c20*/  IMAD.MOV.U32 R16, RZ, RZ, R29 ;  /* 0x000000ffff107224 */ /* 0x001fe400078e001d */
[----:B------:R-:W-:-:S05]  /*37c30*/  IMAD.MOV.U32 R17, RZ, RZ, R28 ;  /* 0x000000ffff117224 */ /* 0x000fca00078e001c */
[----:B------:R0:W-:Y:S01]  /*37c40*/  STL.64 [R1+0x4188], R16 ;  /* 0x0041881001007387 */ /* 0x0001e20000100a00 */
[----:B------:R-:W-:Y:S02]  /*37c50*/  STL.64 [R1+0x4130], R4 ;  /* 0x0041300401007387 */ /* 0x000fe40000100a00 */
[----:B0-----:R-:W-:Y:S02]  /*37c60*/  IMAD.MOV.U32 R16, RZ, RZ, R2 ;  /* 0x000000ffff107224 */ /* 0x001fe400078e0002 */
[----:B------:R-:W-:Y:S01]  /*37c70*/  IMAD.MOV.U32 R17, RZ, RZ, R0 ;  /* 0x000000ffff117224 */ /* 0x000fe200078e0000 */
[C---:B----4-:R-:W-:Y:S11]  /*37c80*/  HMMA.16816.F32 R8, R20.reuse, R12, R8 ;  /* 0x0000000c1408723c */ /* 0x050ff60000001808 */
[----:B------:R-:W-:Y:S11]  /*37c90*/  @!UPT UIADD3 URZ, URZ, URZ, URZ ;  /* 0x0000003f3f3ff290 */ /* 0x000ff6000fffe03f */
[----:B------:R-:W-:Y:S01]  /*37ca0*/  @!UPT UIADD3 URZ, URZ, URZ, URZ ;  /* 0x0000003f3f3ff290 */ /* 0x000fe2000fffe03f */
[----:B------:R0:W-:Y:S01]  /*37cb0*/  STL.64 [R1+0x7f0], R8 ;  /* 0x0007f00801007387 */ /* 0x0001e20000100a00 */
[----:B------:R1:W-:Y:S03]  /*37cc0*/  STL.64 [R1+0x7f8], R10 ;  /* 0x0007f80a01007387 */ /* 0x0003e60000100a00 */
[----:B0-----:R-:W2:Y:S01]  /*37cd0*/  LDL.LU.64 R8, [R1+0xb70] ;  /* 0x000b700001087983 */ /* 0x001ea20000300a00 */
[----:B-1----:R-:W2:Y:S02]  /*37ce0*/  LDL.LU.64 R10, [R1+0xb78] ;  /* 0x000b7800010a7983 */ /* 0x002ea40000300a00 */
[----:B------:R0:W-:Y:S02]  /*37cf0*/  STL.64 [R1+0x41a0], R16 ;  /* 0x0041a01001007387 */ /* 0x0001e40000100a00 */
[----:B0-----:R-:W3:Y:S01]  /*37d00*/  LDL.64 R16, [R1+0xd0] ;  /* 0x0000d00001107983 */ /* 0x001ee20000100a00 */
[----:B------:R0:W-:Y:S02]  /*37d10*/  STL.64 [R1+0x4128], R12 ;  /* 0x0041280c01007387 */ /* 0x0001e40000100a00 */
[----:B------:R-:W-:Y:S01]  /*37d20*/  STL [R1+0x41f0], R15 ;  /* 0x0041f00f01007387 */ /* 0x000fe20000100800 */
[----:B0-----:R-:W4:Y:S01]  /*37d30*/  LDL.64 R12, [R1+0x110] ;  /* 0x00011000010c7983 */ /* 0x001f220000100a00 */
[----:B---3--:R-:W-:Y:S11]  /*37d40*/  HMMA.16816.F32 R24, R20, R16, R24 ;  /* 0x000000101418723c */ /* 0x008ff60000001818 */
[----:B------:R-:W-:Y:S11]  /*37d50*/  @!UPT UIADD3 URZ, URZ, URZ, URZ ;  /* 0x0000003f3f3ff290 */ /* 0x000ff6000fffe03f */
[----:B------:R-:W-:Y:S01]  /*37d60*/  @!UPT UIADD3 URZ, URZ, URZ, URZ ;  /* 0x0000003f3f3ff290 */ /* 0x000fe2000fffe03f */
[----:B------:R-:W-:Y:S01]  /*37d70*/  STL.64 [R1+0x7e0], R24 ;  /* 0x0007e01801007387 */ /* 0x000fe20000100a00 */
[----:B------:R0:W-:Y:S03]  /*37d80*/  STL.64 [R1+0x7e8], R26 ;  /* 0x0007e81a01007387 */ /* 0x0001e60000100a00 */
[----:B0-----:R-:W3:Y:S01]  /*37d90*/  LDL.LU.64 R26, [R1+0x4210] ;  /* 0x00421000011a7983 */ /* 0x001ee20000300a00 */
[----:B------:R-:W-:Y:S02]  /*37da0*/  IMAD.MOV.U32 R2, RZ, RZ, R16 ;  /* 0x000000ffff027224 */ /* 0x000fe400078e0010 */
[----:B------:R-:W-:Y:S02]  /*37db0*/  IMAD.MOV.U32 R0, RZ, RZ, R17 ;  /* 0x000000ffff007224 */ /* 0x000fe400078e0011 */
[----:B------:R-:W2:Y:S02]  /*37dc0*/  LDL.LU.64 R24, [R1+0x4208] ;  /* 0x0042080001187983 */ /* 0x000ea40000300a00 */
[----:B---3--:R-:W-:-:S02]  /*37dd0*/  IMAD.MOV.U32 R16, RZ, RZ, R27 ;  /* 0x000000ffff107224 */ /* 0x008fc400078e001b */
[----:B------:R-:W-:-:S05]  /*37de0*/  IMAD.MOV.U32 R17, RZ, RZ, R26 ;  /* 0x000000ffff117224 */ /* 0x000fca00078e001a */
[----:B------:R0:W-:Y:S04]  /*37df0*/  STL.64 [R1+0x41b8], R16 ;  /* 0x0041b81001007387 */ /* 0x0001e80000100a00 */
[----:B0-----:R-:W3:Y:S01]  /*37e00*/  LDL.LU.64 R16, [R1+0xb80] ;  /* 0x000b800001107983 */ /* 0x001ee20000300a00 */
[----:B------:R-:W3:Y:S02]  /*37e10*/  LDL.LU.64 R18, [R1+0xb88] ;  /* 0x000b880001127983 */ /* 0x000ee40000300a00 */
[----:B--2---:R-:W-:Y:S02]  /*37e20*/  IMAD.MOV.U32 R5, RZ, RZ, R24 ;  /* 0x000000ffff057224 */ /* 0x004fe400078e0018 */
[----:B------:R-:W-:Y:S01]  /*37e30*/  IMAD.MOV.U32 R4, RZ, RZ, R25 ;  /* 0x000000ffff047224 */ /* 0x000fe200078e0019 */
[C---:B---3--:R-:W-:Y:S11]  /*37e40*/  HMMA.16816.F32 R16, R20.reuse, R24, R16 ;  /* 0x000000181410723c */ /* 0x048ff60000001810 */
[----:B------:R-:W-:Y:S11]  /*37e50*/  @!UPT UIADD3 URZ, URZ, URZ, URZ ;  /* 0x0000003f3f3ff290 */ /* 0x000ff6000fffe03f */
[----:B------:R-:W-:Y:S01]  /*37e60*/  @!UPT UIADD3 URZ, URZ, URZ, URZ ;  /* 0x0000003f3f3ff290 */ /* 0x000fe2000fffe03f */
[----:B------:R0:W-:Y:S01]  /*37e70*/  STL.64 [R1+0x7d0], R16 ;  /* 0x0007d01001007387 */ /* 0x0001e20000100a00 */
[----:B------:R-:W-:Y:S02]  /*37e80*/  STL.64 [R1+0x7d8], R18 ;  /* 0x0007d81201007387 */ /* 0x000fe40000100a00 */
[----:B------:R-:W2:Y:S02]  /*37e90*/  LDL.64 R24, [R1+0xf0] ;  /* 0x0000f00001187983 */ /* 0x000ea40000100a00 */
[----:B0-----:R-:W-:Y:S02]  /*37ea0*/  IMAD.MOV.U32 R16, RZ, RZ, R14 ;  /* 0x000000ffff107224 */ /* 0x001fe400078e000e */
[----:B------:R-:W-:Y:S02]  /*37eb0*/  IMAD.MOV.U32 R17, RZ, RZ, R7 ;  /* 0x000000ffff117224 */ /* 0x000fe400078e0007 */
[----:B----4-:R-:W-:Y:S01]  /*37ec0*/  IMAD.MOV.U32 R7, RZ, RZ, R13 ;  /* 0x000000ffff077224 */ /* 0x010fe200078e000d */
[----:B--2---:R0:W-:Y:S04]  /*37ed0*/  STL.64 [R1+0x41f8], R24 ;  /* 0x0041f81801007387 */ /* 0x0041e80000100a00 */
[----:B0-----:R-:W2:Y:S01]  /*37ee0*/  LDL.64 R24, [R1+0x100] ;  /* 0x0001000001187983 */ /* 0x001ea20000100a00 */
[----:B------:R0:W-:Y:S02]  /*37ef0*/  STL.64 [R1+0x41e0], R16 ;  /* 0x0041e01001007387 */ /* 0x0001e40000100a00 */
[C---:B0-----:R-:W-:Y:S07]  /*37f00*/  HMMA.16816.F32 R16, R20.reuse, R12, R8 ;  /* 0x0000000c1410723c */ /* 0x041fee0000001808 */
[----:B------:R-:W-:Y:S11]  /*37f10*/  IMAD.MOV.U32 R8, RZ, RZ, R12 ;  /* 0x000000ffff087224 */ /* 0x000ff600078e000c */
[----:B------:R-:W-:Y:S05]  /*37f20*/  @!UPT UIADD3 URZ, URZ, URZ, URZ ;  /* 0x0000003f3f3ff290 */ /* 0x000fea000fffe03f */
[----:B------:R-:W-:Y:S01]  /*37f30*/  STL.64 [R1+0x7c0], R16 ;  /* 0x0007c01001007387 */ /* 0x000fe20000100a00 */
[----:B------:R-:W-:Y:S02]  /*37f40*/  STL.64 [R1+0x7c8], R18 ;  /* 0x0007c81201007387 */ /* 0x000fe40000100a00 */
[----:B------:R0:W-:Y:S02]  /*37f50*/  STL [R1+0x4200], R8 ;  /* 0x0042000801007387 */ /* 0x0001e40000100800 */
[----:B0-----:R-:W2:Y:S01]  /*37f60*/  LDL.LU.64 R8, [R1+0xb60] ;  /* 0x000b600001087983 */ /* 0x001ea20000300a00 */
[----:B------:R-:W2:Y:S02]  /*37f70*/  LDL.LU.64 R10, [R1+0xb68] ;  /* 0x000b6800010a7983 */ /* 0x000ea40000300a00 */
[----:B------:R-:W3:Y:S02]  /*37f80*/  LDL.LU.64 R12, [R1+0xb50] ;  /* 0x000b5000010c7983 */ /* 0x000ee40000300a00 */
[----:B------:R-:W3:Y:S01]  /*37f90*/  LDL.LU.64 R14, [R1+0xb58] ;  /* 0x000b5800010e7983 */ /* 0x000ee20000300a00 */
[----:B------:R-:W4:Y:S01]  /*37fa0*/  LDL.LU.64 R16, [R1+0x720] ;  /* 0x0007200001107983 */ /* 0x000f220000300a00 */
[----:B------:R-:W4:Y:S02]  /*37fb0*/  LDL.LU.64 R18, [R1+0x728] ;  /* 0x0007280001127983 */ /* 0x000f240000300a00 */
[----:B------:R-:W-:Y:S02]  /*37fc0*/  STL.64 [R1+0x4168], R6 ;  /* 0x0041680601007387 */ /* 0x000fe40000100a00 */
[----:B------:R0:W-:Y:S02]  /*37fd0*/  STL.64 [R1+0x4160], R4 ;  /* 0x0041600401007387 */ /* 0x0001e40000100a00 */
        /* <DEDUP_REMOVED lines=20> */
[----:B------:R1:W-:Y:S01]  /*38120*/  STL.64 [R1+0x7b8], R10 ;  /* 0x0007b80a01007387 */ /* 0x0003e20000100a00 */
[----:B0-----:R-:W2:Y:S01]  /*38130*/  LDL.LU R8, [R1+0x4200] ;  /* 0x0042000001087983 */ /* 0x001ea20000300800 */
[----:B-1----:R-:W-:-:S02]  /*38140*/  IMAD.MOV.U32 R10, RZ, RZ, R24 ;  /* 0x000000ffff0a7224 */ /* 0x002fc400078e0018 */
[----:B------:R-:W-:Y:S02]  /*38150*/  IMAD.MOV.U32 R9, RZ, RZ, R25 ;  /* 0x000000ffff097224 */ /* 0x000fe400078e0019 */
[----:B------:R-:W3:Y:S02]  /*38160*/  LDL.LU.64 R24, [R1+0x41f8] ;  /* 0x0041f80001187983 */ /* 0x000ee40000300a00 */
[C---:B---3--:R-:W-:Y:S01]  /*38170*/  HMMA.16816.F32 R12, R20.reuse, R24, R12 ;  /* 0x00000018140c723c */ /* 0x048fe2000000180c */
[----:B------:R-:W-:Y:S11]  /*38180*/  IMAD.MOV.U32 R11, RZ, RZ, R25 ;  /* 0x000000ffff0b7224 */ /* 0x000ff600078e0019 */
[----:B------:R-:W-:Y:S11]  /*38190*/  @!UPT UIADD3 URZ, URZ, URZ, URZ ;  /* 0x0000003f3f3ff290 */ /* 0x000ff6000fffe03f */
[----:B------:R0:W-:Y:S01]  /*381a0*/  STL.64 [R1+0x7a0], R12 ;  /* 0x0007a00c01007387 */ /* 0x0001e20000100a00 */
[----:B------:R1:W-:Y:S02]  /*381b0*/  STL.64 [R1+0x7a8], R14 ;  /* 0x0007a80e01007387 */ /* 0x0003e40000100a00 */
[----:B0-----:R-:W-:Y:S01]  /*381c0*/  IMAD.MOV.U32 R12, RZ, RZ, R24 ;  /* 0x000000ffff0c7224 */ /* 0x001fe200078e0018 */
[----:B-1----:R-:W3:Y:S01]  /*381d0*/  LDL.LU R15, [R1+0x41f0] ;  /* 0x0041f000010f7983 */ /* 0x002ee20000300800 */
[----:B------:R-:W4:Y:S02]  /*381e0*/  LDL.LU.64 R24, [R1+0x41e8] ;  /* 0x0041e80001187983 */ /* 0x000f240000300a00 */
[----:B----4-:R-:W-:Y:S01]  /*381f0*/  HMMA.16816.F32 R20, R20, R24, R16 ;  /* 0x000000181414723c */ /* 0x010fe20000001810 */
[----:B------:R-:W2:Y:S01]  /*38200*/  LDL.LU.64 R16, [R1+0x41e0] ;  /* 0x0041e00001107983 */ /* 0x000ea20000300a00 */
[----:B------:R-:W-:Y:S02]  /*38210*/  IMAD.MOV.U32 R14, RZ, RZ, R24 ;  /* 0x000000ffff0e7224 */ /* 0x000fe400078e0018 */
[----:B------:R-:W-:Y:S11]  /*38220*/  IMAD.MOV.U32 R13, RZ, RZ, R25 ;  /* 0x000000ffff0d7224 */ /* 0x000ff600078e0019 */
[----:B------:R-:W-:Y:S08]  /*38230*/  @!UPT UIADD3 URZ, URZ, URZ, URZ ;  /* 0x0000003f3f3ff290 */ /* 0x000ff0000fffe03f */
[----:B------:R0:W-:Y:S01]  /*38240*/  STL.64 [R1+0x490], R20 ;  /* 0x0004901401007387 */ /* 0x0001e20000100a00 */
[----:B------:R1:W-:Y:S02]  /*38250*/  STL.64 [R1+0x498], R22 ;  /* 0x0004981601007387 */ /* 0x0003e40000100a00 */
[----:B------:R-:W2:Y:S02]  /*38260*/  LDL.LU.64 R26, [R1+0x41d8] ;  /* 0x0041d800011a7983 */ /* 0x000ea40000300a00 */
[----:B------:R-:W2:Y:S01]  /*38270*/  LDL.LU.64 R24, [R1+0x41d0] ;  /* 0x0041d00001187983 */ /* 0x000ea20000300a00 */
[----:B0-----:R-:W4:Y:S01]  /*38280*/  LDL.LU.64 R20, [R1+0x5b0] ;  /* 0x0005b00001147983 */ /* 0x001f220000300a00 */
[----:B-1----:R-:W4:Y:S01]  /*38290*/  LDL.LU.64 R22, [R1+0x5b8] ;  /* 0x0005b80001167983 */ /* 0x002f220000300a00 */
        /* <DEDUP_REMOVED lines=34> */
[----:B0-----:R-:W4:Y:S02]  /*384c0*/  LDL.LU.64 R16, [R1+0x4158] ;  /* 0x0041580001107983 */ /* 0x001f240000300a00 */
[----:B----4-:R-:W-:Y:S02]  /*384d0*/  HMMA.16816.F32 R16, R24, R16, R20 ;  /* 0x000000101810723c */ /* 0x010fe40000001814 */
[----:B---3--:R-:W0:Y:S04]  /*384e0*/  LDSM.16.MT88.4 R20, [R15+0x8080] ;  /* 0x008080000f14783b */ /* 0x008e280000004200 */
[----:B0-----:R-:W-:Y:S11]  /*384f0*/  STL.64 [R1+0x3fb0], R22 ;  /* 0x003fb01601007387 */ /* 0x001ff60000100a00 */
[----:B------:R-:W-:Y:S06]  /*38500*/  @!UPT UIADD3 URZ, URZ, URZ, URZ ;  /* 0x0000003f3f3ff290 */ /* 0x000fec000fffe03f */
[----:B------:R-:W-:Y:S02]  /*38510*/  STL.64 [R1+0x230], R16 ;  /* 0x0002301001007387 */ /* 0x000fe40000100a00 */
[----:B------:R-:W-:Y:S02]  /*38520*/  STL.64 [R1+0x238], R18 ;  /* 0x0002381201007387 */ /* 0x000fe40000100a00 */
[----:B------:R0:W-:Y:S02]  /*38530*/  STL.64 [R1+0x3fa8], R20 ;  /* 0x003fa81401007387 */ /* 0x0001e40000100a00 */
[----:B0-----:R-:W-:Y:S02]  /*38540*/  IMAD.MOV.U32 R20, RZ, RZ, R14 ;  /* 0x000000ffff147224 */ /* 0x001fe400078e000e */
[----:B------:R-:W-:-:S05]  /*38550*/  IMAD.MOV.U32 R21, RZ, RZ, R13 ;  /* 0x000000ffff157224 */ /* 0x000fca00078e000d */
        /* <DEDUP_REMOVED lines=8> */
[----:B--2---:R-:W-:-:S05]  /*385e0*/  IMAD.MOV.U32 R21, RZ, RZ, R7 ;  /* 0x000000ffff157224 */ /* 0x004fca00078e0007 */
[----:B------:R0:W-:Y:S01]  /*385f0*/  STL.64 [R1+0x40f0], R20 ;  /* 0x0040f01401007387 */ /* 0x0001e20000100a00 */
[----:B------:R-:W-:Y:S02]  /*38600*/  IMAD.MOV.U32 R8, RZ, RZ, R6 ;  /* 0x000000ffff087224 */ /* 0x000fe400078e0006 */
[----:B0-----:R-:W-:Y:S02]  /*38610*/  IMAD.MOV.U32 R20, RZ, RZ, R5 ;  /* 0x000000ffff147224 */ /* 0x001fe400078e0005 */
[----:B------:R-:W-:-:S05]  /*38620*/  IMAD.MOV.U32 R21, RZ, RZ, R4 ;  /* 0x000000ffff157224 */ /* 0x000fca00078e0004 */
[----:B------:R0:W-:Y:S01]  /*38630*/  STL.64 [R1+0x4108], R20 ;  /* 0x0041081401007387 */ /* 0x0001e20000100a00 */
[----:B------:R-:W2:Y:S02]  /*38640*/  LDL.LU.64 R4, [R1+0x9d0] ;  /* 0x0009d00001047983 */ /* 0x000ea40000300a00 */
[----:B------:R-:W3:Y:S02]  /*38650*/  LDL.LU.64 R6, [R1+0x9d8] ;  /* 0x0009d80001067983 */ /* 0x000ee40000300a00 */
[----:B0-----:R-:W-:Y:S02]  /*38660*/  IMAD.MOV.U32 R20, RZ, RZ, R2 ;  /* 0x000000ffff147224 */ /* 0x001fe400078e0002 */
[----:B------:R-:W-:Y:S01]  /*38670*/  IMAD.MOV.U32 R21, RZ, RZ, R0 ;  /* 0x000000ffff157224 */ /* 0x000fe200078e0000 */
[----:B---3--:R-:W-:Y:S01]  /*38680*/  STL.64 [R1+0x4150], R6 ;  /* 0x0041500601007387 */ /* 0x008fe20000100a00 */
[----:B--2---:R0:W-:Y:S03]  /*38690*/  STL.64 [R1+0x4148], R4 ;  /* 0x0041480401007387 */ /* 0x0041e60000100a00 */
[----:B0-----:R-:W2:Y:S01]  /*386a0*/  LDL.LU.64 R4, [R1+0x9e0] ;  /* 0x0009e00001047983 */ /* 0x001ea20000300a00 */
[----:B------:R-:W2:Y:S02]  /*386b0*/  LDL.LU.64 R6, [R1+0x9e8] ;  /* 0x0009e80001067983 */ /* 0x000ea40000300a00 */
[----:B------:R-:W3:Y:S02]  /*386c0*/  LDL.LU.64 R12, [R1+0x9c0] ;  /* 0x0009c000010c7983 */ /* 0x000ee40000300a00 */
[----:B------:R-:W3:Y:S01]  /*386d0*/  LDL.LU.64 R14, [R1+0x9c8] ;  /* 0x0009c800010e7983 */ /* 0x000ee20000300a00 */
[----:B------:R0:W-:Y:S04]  /*386e0*/  STL.64 [R1+0x4120], R20 ;  /* 0x0041201401007387 */ /* 0x0001e80000100a00 */
[----:B0-----:R-:W4:Y:S01]  /*386f0*/  LDL.LU.64 R20, [R1+0x9b0] ;  /* 0x0009b00001147983 */ /* 0x001f220000300a00 */
[----:B------:R-:W4:Y:S02]  /*38700*/  LDL.LU.64 R22, [R1+0x9b8] ;  /* 0x0009b80001167983 */ /* 0x000f240000300a00 */
[----:B------:R-:W2:Y:S02]  /*38710*/  LDL.LU.64 R16, [R1+0x5a0] ;  /* 0x0005a00001107983 */ /* 0x000ea40000300a00 */
[----:B------:R-:W2:Y:S02]  /*38720*/  LDL.LU.64 R18, [R1+0x5a8] ;  /* 0x0005a80001127983 */ /* 0x000ea40000300a00 */
        /* <DEDUP_REMOVED lines=12> */
[----:B------:R-:W-:-:S07]  /*387f0*/  IMAD.MOV.U32 R9, RZ, RZ, R3 ;  /* 0x000000ffff097224 */ /* 0x000fce00078e0003 */
[C---:B------:R-:W-:Y:S01]  /*38800*/  HMMA.16816.F32 R8, R24.reuse, R8, R4 ;  /* 0x000000081808723c */ /* 0x040fe20000001804 */
        /* <DEDUP_REMOVED lines=8> */
[----:B------:R-:W2:Y:S02]  /*38890*/  LDL.LU.64 R6, [R1+0x4150] ;  /* 0x0041500001067983 */ /* 0x000ea40000300a00 */
[----:B------:R-:W2:Y:S05]  /*388a0*/  LDL.LU.64 R4, [R1+0x4148] ;  /* 0x0041480001047983 */ /* 0x000eaa0000300a00 */
[----:B------:R-:W-:Y:S01]  /*388b0*/  STL.64 [R1+0x220], R8 ;  /* 0x0002200801007387 */ /* 0x000fe20000100a00 */
[----:B------:R0:W-:Y:S03]  /*388c0*/  STL.64 [R1+0x228], R10 ;  /* 0x0002280a01007387 */ /* 0x0001e60000100a00 */
[----:B0-----:R-:W2:Y:S01]  /*388d0*/  LDL.LU R11, [R1+0x4140] ;  /* 0x00414000010b7983 */ /* 0x001ea20000300800 */
[----:B------:R-:W2:Y:S02]  /*388e0*/  LDL.LU.64 R8, [R1+0x4138] ;  /* 0x0041380001087983 */ /* 0x000ea40000300a00 */
[----:B------:R-:W3:Y:S01]  /*388f0*/  LDL R0, [R1+0x1b98] ;  /* 0x001b980001007983 */ /* 0x000ee20000100800 */
[C---:B--2---:R-:W-:Y:S11]  /*38900*/  HMMA.16816.F32 R4, R24.reuse, R8, R4 ;  /* 0x000000081804723c */ /* 0x044ff60000001804 */
[----:B------:R-:W-:Y:S11]  /*38910*/  @!UPT UIADD3 URZ, URZ, URZ, URZ ;  /* 0x0000003f3f3ff290 */ /* 0x000ff6000fffe03f */
[----:B------:R-:W-:Y:S01]  /*38920*/  @!UPT UIADD3 URZ, URZ, URZ, URZ ;  /* 0x0000003f3f3ff290 */ /* 0x000fe2000fffe03f */
[----:B------:R0:W-:Y:S01]  /*38930*/  STL.64 [R1+0x210], R4 ;  /* 0x0002100401007387 */ /* 0x0001e20000100a00 */
[----:B------:R-:W-:Y:S03]  /*38940*/  STL.64 [R1+0x218], R6 ;  /* 0x0002180601007387 */ /* 0x000fe60000100a00 */
[----:B0-----:R-:W3:Y:S01]  /*38950*/  LDL.LU.64 R4, [R1+0x4130] ;  /* 0x0041300001047983 */ /* 0x001ee20000300a00 */
[----:B------:R-:W-:Y:S02]  /*38960*/  STL [R1+0x4090], R11 ;  /* 0x0040900b01007387 */ /* 0x000fe40000100800 */
[----:B------:R0:W-:Y:S02]  /*38970*/  STL.64 [R1+0x4088], R8 ;  /* 0x0040880801007387 */ /* 0x0001e40000100a00 */
[----:B0-----:R-:W2:Y:S01]  /*38980*/  LDL.LU.64 R8, [R1+0xed0] ;  /* 0x000ed00001087983 */ /* 0x001ea20000300a00 */
[----:B------:R-:W2:Y:S01]  /*38990*/  LDL.LU.64 R10, [R1+0xed8] ;  /* 0x000ed800010a7983 */ /* 0x000ea20000300a00 */
[C---:B---3--:R-:W-:Y:S11]  /*389a0*/  HMMA.16816.F32 R12, R24.reuse, R4, R12 ;  /* 0x00000004180c723c */ /* 0x048ff6000000180c */
[----:B------:R-:W-:Y:S11]  /*389b0*/  @!UPT UIADD3 URZ, URZ, URZ, URZ ;  /* 0x0000003f3f3ff290 */ /* 0x000ff6000fffe03f */
[----:B------:R-:W-:Y:S01]  /*389c0*/  @!UPT UIADD3 URZ, URZ, URZ, URZ ;  /* 0x0000003f3f3ff290 */ /* 0x000fe2000fffe03f */
[----:B------:R0:W-:Y:S01]  /*389d0*/  STL.64 [R1+0x200], R12 ;  /* 0x0002000c01007387 */ /* 0x0001e20000100a00 */
[----:B------:R-:W-:Y:S03]  /*389e0*/  STL.64 [R1+0x208], R14 ;  /* 0x0002080e01007387 */ /* 0x000fe60000100a00 */
[----:B0-----:R-:W4:Y:S01]  /*389f0*/  LDL.LU.64 R12, [R1+0x4128] ;  /* 0x00412800010c7983 */ /* 0x001f220000300a00 */
[----:B------:R0:W-:Y:S03]  /*38a00*/  STL.64 [R1+0x4060], R4 ;  /* 0x0040600401007387 */ /* 0x0001e60000100a00 */
[----:B0-----:R-:W3:Y:S01]  /*38a10*/  LDL.64 R4, [R1+0x60] ;  /* 0x0000600001047983 */ /* 0x001ee20000100a00 */
[C---:B----4-:R-:W-:Y:S11]  /*38a20*/  HMMA.16816.F32 R20, R24.reuse, R12, R20 ;  /* 0x0000000c1814723c */ /* 0x050ff60000001814 */
[----:B------:R-:W-:Y:S11]  /*38a30*/  @!UPT UIADD3 URZ, URZ, URZ, URZ ;  /* 0x0000003f3f3ff290 */ /* 0x000ff6000fffe03f */
[----:B------:R-:W-:Y:S01]  /*38a40*/  @!UPT UIADD3 URZ, URZ, URZ, URZ ;  /* 0x0000003f3f3ff290 */ /* 0x000fe2000fffe03f */
[----:B------:R0:W-:Y:S01]  /*38a50*/  STL.64 [R1+0x1f0], R20 ;  /* 0x0001f01401007387 */ /* 0x0001e20000100a00 */
[----:B------:R1:W-:Y:S03]  /*38a60*/  STL.64 [R1+0x1f8], R22 ;  /* 0x0001f81601007387 */ /* 0x0003e60000100a00 */
[----:B0-----:R-:W1:Y:S02]  /*38a70*/  LDL.LU.64 R20, [R1+0x4120] ;  /* 0x0041200001147983 */ /* 0x001e640000300a00 */
[C---:B-1----:R-:W-:Y:S02]  /*38a80*/  HMMA.16816.F32 R20, R24.reuse, R20, R16 ;  /* 0x000000141814723c */ /* 0x042fe40000001810 */
[----:B------:R-:W4:Y:S01]  /*38a90*/  LDL.LU.64 R18, [R1+0x4118] ;  /* 0x0041180001127983 */ /* 0x000f220000300a00 */
[----:B------:R-:W4:Y:S11]  /*38aa0*/  LDL.LU.64 R16, [R1+0x4110] ;  /* 0x0041100001107983 */ /* 0x000f360000300a00 */
[----:B------:R-:W-:Y:S09]  /*38ab0*/  @!UPT UIADD3 URZ, URZ, URZ, URZ ;  /* 0x0000003f3f3ff290 */ /* 0x000ff2000fffe03f */
[----:B------:R0:W-:Y:S01]  /*38ac0*/  STL.64 [R1+0x1e0], R20 ;  /* 0x0001e01401007387 */ /* 0x0001e20000100a00 */
[----:B------:R4:W-:Y:S03]  /*38ad0*/  STL.64 [R1+0x1e8], R22 ;  /* 0x0001e81601007387 */ /* 0x0009e60000100a00 */
[----:B0-----:R-:W4:Y:S02]  /*38ae0*/  LDL.LU.64 R20, [R1+0x4108] ;  /* 0x0041080001147983 */ /* 0x001f240000300a00 */
[C---:B----4-:R-:W-:Y:S02]  /*38af0*/  HMMA.16816.F32 R20, R24.reuse, R20, R16 ;  /* 0x000000141814723c */ /* 0x050fe40000001810 */
        /* <DEDUP_REMOVED lines=25> */
[----:B------:R-:W-:Y:S03]  /*38c90*/  STL.64 [R1+0x678], R22 ;  /* 0x0006781601007387 */ /* 0x000fe60000100a00 */
[----:B0-----:R-:W4:Y:S02]  /*38ca0*/  LDL.LU.64 R20, [R1+0x40a8] ;  /* 0x0040a80001147983 */ /* 0x001f240000300a00 */
[----:B----4-:R-:W-:Y:S02]  /*38cb0*/  HMMA.16816.F32 R24, R24, R20, R16 ;  /* 0x000000141818723c */ /* 0x010fe40000001810 */
[----:B------:R-:W2:Y:S01]  /*38cc0*/  LDL.LU.64 R18, [R1+0x40a0] ;  /* 0x0040a00001127983 */ /* 0x000ea20000300a00 */
[----:B------:R-:W2:Y:S11]  /*38cd0*/  LDL.LU.64 R16, [R1+0x4098] ;  /* 0x0040980001107983 */ /* 0x000eb60000300a00 */
[----:B------:R-:W-:Y:S09]  /*38ce0*/  @!UPT UIADD3 URZ, URZ, URZ, URZ ;  /* 0x0000003f3f3ff290 */ /* 0x000ff2000fffe03f */
[----:B------:R0:W-:Y:S01]  /*38cf0*/  STL.64 [R1+0x1a0], R24 ;  /* 0x0001a01801007387 */ /* 0x0001e20000100a00 */
[----:B------:R-:W-:Y:S03]  /*38d00*/  STL.64 [R1+0x1a8], R26 ;  /* 0x0001a81a01007387 */ /* 0x000fe60000100a00 */
[----:B0-----:R-:W4:Y:S01]  /*38d10*/  LDL.64 R24, [R1+0x10] ;  /* 0x0000100001187983 */ /* 0x001f220000100a00 */
[----:B---3--:R-:W-:Y:S02]  /*38d20*/  IMAD.MOV.U32 R15, RZ, RZ, R4 ;  /* 0x000000ffff0f7224 */ /* 0x008fe400078e0004 */
[----:B------:R-:W-:Y:S01]  /*38d30*/  IMAD.MOV.U32 R14, RZ, RZ, R5 ;  /* 0x000000ffff0e7224 */ /* 0x000fe200078e0005 */
[C---:B--2---:R-:W-:Y:S01]  /*38d40*/  HMMA.16816.F32 R8, R16.reuse, R4, R8 ;  /* 0x000000041008723c */ /* 0x044fe20000001808 */
[----:B----4-:R0:W-:Y:S04]  /*38d50*/  STL.64 [R1+0x4058], R24 ;  /* 0x0040581801007387 */ /* 0x0101e80000100a00 */
[----:B0-----:R-:W2:Y:S01]  /*38d60*/  LDL.64 R24, [R1+0x50] ;  /* 0x0000500001187983 */ /* 0x001ea20000100a00 */
[----:B------:R0:W-:Y:S03]  /*38d70*/  STL.64 [R1+0x3fe8], R20 ;  /* 0x003fe81401007387 */ /* 0x0001e60000100a00 */
[----:B0-----:R-:W2:Y:S01]  /*38d80*/  LDL.LU.64 R20, [R1+0xec0] ;  /* 0x000ec00001147983 */ /* 0x001ea20000300a00 */
[----:B------:R-:W2:Y:S11]  /*38d90*/  LDL.LU.64 R22, [R1+0xec8] ;  /* 0x000ec80001167983 */ /* 0x000eb60000300a00 */
[----:B------:R-:W-:Y:S02]  /*38da0*/  @!UPT UIADD3 URZ, URZ, URZ, URZ ;  /* 0x0000003f3f3ff290 */ /* 0x000fe4000fffe03f */
[----:B------:R-:W-:Y:S02]  /*38db0*/  STL.64 [R1+0x480], R8 ;  /* 0x0004800801007387 */ /* 0x000fe40000100a00 */
[----:B------:R0:W-:Y:S02]  /*38dc0*/  STL.64 [R1+0x488], R10 ;  /* 0x0004880a01007387 */ /* 0x0001e40000100a00 */
[----:B0-----:R-:W3:Y:S01]  /*38dd0*/  LDL.LU R11, [R1+0x4090] ;  /* 0x00409000010b7983 */ /* 0x001ee20000300800 */
[----:B------:R-:W4:Y:S02]  /*38de0*/  LDL.LU.64 R8, [R1+0x4088] ;  /* 0x0040880001087983 */ /* 0x000f240000300a00 */
[----:B------:R-:W3:Y:S02]  /*38df0*/  LDL.LU.64 R4, [R1+0xea0] ;  /* 0x000ea00001047983 */ /* 0x000ee40000300a00 */
[----:B------:R-:W3:Y:S01]  /*38e00*/  LDL.LU.64 R6, [R1+0xea8] ;  /* 0x000ea80001067983 */ /* 0x000ee20000300a00 */
[----:B--2---:R-:W-:Y:S01]  /*38e10*/  HMMA.16816.F32 R20, R16, R24, R20 ;  /* 0x000000181014723c */ /* 0x004fe20000001814 */
[----:B---3--:R-:W-:Y:S01]  /*38e20*/  STL.64 [R1+0x4070], R6 ;  /* 0x0040700601007387 */ /* 0x008fe20000100a00 */
[----:B------:R0:W-:Y:S03]  /*38e30*/  STL.64 [R1+0x4068], R4 ;  /* 0x0040680401007387 */ /* 0x0001e60000100a00 */
[----:B0-----:R-:W2:Y:S01]  /*38e40*/  LDL.64 R4, [R1+0x40] ;  /* 0x0000400001047983 */ /* 0x001ea20000100a00 */
[----:B------:R-:W-:Y:S02]  /*38e50*/  STL [R1+0x4008], R15 ;  /* 0x0040080f01007387 */ /* 0x000fe40000100800 */
[----:B------:R-:W-:Y:S02]  /*38e60*/  STL [R1+0x4080], R14 ;  /* 0x0040800e01007387 */ /* 0x000fe40000100800 */
[----:B------:R0:W-:Y:S02]  /*38e70*/  STL.64 [R1+0x4078], R12 ;  /* 0x0040780c01007387 */ /* 0x0001e40000100a00 */
[----:B0-----:R-:W2:Y:S01]  /*38e80*/  LDL.LU.64 R12, [R1+0xeb0] ;  /* 0x000eb000010c7983 */ /* 0x001ea20000300a00 */
[----:B------:R-:W2:Y:S02]  /*38e90*/  LDL.LU.64 R14, [R1+0xeb8] ;  /* 0x000eb800010e7983 */ /* 0x000ea40000300a00 */
[----:B------:R-:W-:-:S08]  /*38ea0*/  IMAD.MOV.U32 R10, RZ, RZ, R25 ;  /* 0x000000ffff0a7224 */ /* 0x000fd000078e0019 */
[----:B------:R0:W-:Y:S01]  /*38eb0*/  STL.64 [R1+0x470], R20 ;  /* 0x0004701401007387 */ /* 0x0001e20000100a00 */
[----:B------:R-:W-:Y:S01]  /*38ec0*/  STL.64 [R1+0x478], R22 ;  /* 0x0004781601007387 */ /* 0x000fe20000100a00 */
[----:B0-----:R-:W-:-:S03]  /*38ed0*/  IMAD.MOV.U32 R20, RZ, RZ, R24 ;  /* 0x000000ffff147224 */ /* 0x001fc600078e0018 */
[----:B------:R-:W3:Y:S01]  /*38ee0*/  LDL.LU.64 R24, [R1+0xcd0] ;  /* 0x000cd00001187983 */ /* 0x000ee20000300a00 */
[----:B------:R-:W3:Y:S02]  /*38ef0*/  LDL.LU.64 R26, [R1+0xcd8] ;  /* 0x000cd800011a7983 */ /* 0x000ee40000300a00 */
[----:B------:R-:W-:Y:S02]  /*38f00*/  STL.64 [R1+0x4038], R10 ;  /* 0x0040380a01007387 */ /* 0x000fe40000100a00 */
[----:B----4-:R0:W-:Y:S02]  /*38f10*/  STL.64 [R1+0x4030], R8 ;  /* 0x0040300801007387 */ /* 0x0101e40000100a00 */
[----:B0-----:R-:W4:Y:S01]  /*38f20*/  LDL.64 R8, [R1] ;  /* 0x0000000001087983 */ /* 0x001f220000100a00 */
[C---:B--2---:R-:W-:Y:S01]  /*38f30*/  HMMA.16816.F32 R12, R16.reuse, R4, R12 ;  /* 0x00000004100c723c */ /* 0x044fe2000000180c */
[----:B------:R-:W-:Y:S02]  /*38f40*/  IMAD.MOV.U32 R22, RZ, RZ, R4 ;  /* 0x000000ffff167224 */ /* 0x000fe400078e0004 */
[----:B------:R-:W-:Y:S01]  /*38f50*/  IMAD.MOV.U32 R21, RZ, RZ, R5 ;  /* 0x000000ffff157224 */ /* 0x000fe200078e0005 */
[----:B----4-:R0:W-:Y:S04]  /*38f60*/  STL.64 [R1+0x4050], R8 ;  /* 0x0040500801007387 */ /* 0x0101e80000100a00 */
[----:B0-----:R-:W2:Y:S11]  /*38f70*/  LDL.64 R8, [R1+0x30] ;  /* 0x0000300001087983 */ /* 0x001eb60000100a00 */
[----:B------:R-:W-:Y:S04]  /*38f80*/  @!UPT UIADD3 URZ, URZ, URZ, URZ ;  /* 0x0000003f3f3ff290 */ /* 0x000fe8000fffe03f */
[----:B------:R-:W-:Y:S02]  /*38f90*/  STL.64 [R1+0x460], R12 ;  /* 0x0004600c01007387 */ /* 0x000fe40000100a00 */
[----:B------:R0:W-:Y:S02]  /*38fa0*/  STL.64 [R1+0x468], R14 ;  /* 0x0004680e01007387 */ /* 0x0001e40000100a00 */
[----:B0-----:R-:W4:Y:S01]  /*38fb0*/  LDL.LU R14, [R1+0x4080] ;  /* 0x00408000010e7983 */ /* 0x001f220000300800 */
[----:B------:R-:W2:Y:S02]  /*38fc0*/  LDL.LU.64 R12, [R1+0x4078] ;  /* 0x00407800010c7983 */ /* 0x000ea40000300a00 */
[----:B------:R-:W2:Y:S02]  /*38fd0*/  LDL.LU.64 R6, [R1+0x4070] ;  /* 0x0040700001067983 */ /* 0x000ea40000300a00 */
[----:B------:R-:W2:Y:S02]  /*38fe0*/  LDL.LU.64 R4, [R1+0x4068] ;  /* 0x0040680001047983 */ /* 0x000ea40000300a00 */
[C---:B--2---:R-:W-:Y:S11]  /*38ff0*/  HMMA.16816.F32 R4, R16.reuse, R8, R4 ;  /* 0x000000081004723c */ /* 0x044ff60000001804 */
[----:B------:R-:W-:Y:S11]  /*39000*/  @!UPT UIADD3 URZ, URZ, URZ, URZ ;  /* 0x0000003f3f3ff290 */ /* 0x000ff6000fffe03f */
[----:B------:R-:W-:Y:S01]  /*39010*/  @!UPT UIADD3 URZ, URZ, URZ, URZ ;  /* 0x0000003f3f3ff290 */ /* 0x000fe2000fffe03f */
[----:B------:R0:W-:Y:S01]  /*39020*/  STL.64 [R1+0x450], R4 ;  /* 0x0004500401007387 */ /* 0x0001e20000100a00 */
[----:B------:R1:W-:Y:S03]  /*39030*/  STL.64 [R1+0x458], R6 ;  /* 0x0004580601007387 */ /* 0x0003e60000100a00 */
[----:B0-----:R-:W2:Y:S01]  /*39040*/  LDL.LU.64 R4, [R1+0x4060] ;  /* 0x0040600001047983 */ /* 0x001ea20000300a00 */
[----:B-1----:R-:W-:Y:S02]  /*39050*/  IMAD.MOV.U32 R7, RZ, RZ, R8 ;  /* 0x000000ffff077224 */ /* 0x002fe400078e0008 */
[----:B------:R-:W-:Y:S02]  /*39060*/  IMAD.MOV.U32 R6, RZ, RZ, R9 ;  /* 0x000000ffff067224 */ /* 0x000fe400078e0009 */
[----:B------:R-:W3:Y:S01]  /*39070*/  LDL.LU.64 R8, [R1+0xca0] ;  /* 0x000ca00001087983 */ /* 0x000ee20000300a00 */
[----:B------:R-:W3:Y:S02]  /*39080*/  LDL.LU.64 R10, [R1+0xca8] ;  /* 0x000ca800010a7983 */ /* 0x000ee40000300a00 */
[----:B------:R-:W-:Y:S01]  /*39090*/  STL.64 [R1+0x4028], R6 ;  /* 0x0040280601007387 */ /* 0x000fe20000100a00 */
[----:B--2---:R0:W-:Y:S04]  /*390a0*/  STL.64 [R1+0x4020], R4 ;  /* 0x0040200401007387 */ /* 0x0041e80000100a00 */
[----:B0-----:R-:W3:Y:S02]  /*390b0*/  LDL.64 R4, [R1+0x20] ;  /* 0x0000200001047983 */ /* 0x001ee40000100a00 */
[----:B---3--:R-:W-:Y:S01]  /*390c0*/  HMMA.16816.F32 R24, R16, R4, R24 ;  /* 0x000000041018723c */ /* 0x008fe20000001818 */
[----:B------:R-:W-:-:S02]  /*390d0*/  IMAD.MOV.U32 R15, RZ, RZ, R4 ;  /* 0x000000ffff0f7224 */ /* 0x000fc400078e0004 */
[----:B------:R-:W-:Y:S11]  /*390e0*/  IMAD.MOV.U32 R29, RZ, RZ, R5 ;  /* 0x000000ffff1d7224 */ /* 0x000ff600078e0005 */
[----:B------:R-:W-:Y:S09]  /*390f0*/  @!UPT UIADD3 URZ, URZ, URZ, URZ ;  /* 0x0000003f3f3ff290 */ /* 0x000ff2000fffe03f */
[----:B------:R0:W-:Y:S01]  /*39100*/  STL.64 [R1+0x440], R24 ;  /* 0x0004401801007387 */ /* 0x0001e20000100a00 */
[----:B------:R-:W-:Y:S03]  /*39110*/  STL.64 [R1+0x448], R26 ;  /* 0x0004481a01007387 */ /* 0x000fe60000100a00 */
[----:B0-----:R-:W2:Y:S01]  /*39120*/  LDL.LU.64 R24, [R1+0x4058] ;  /* 0x0040580001187983 */ /* 0x001ea20000300a00 */
[----:B------:R-:W3:Y:S02]  /*39130*/  LDL.LU.64 R4, [R1+0xcb0] ;  /* 0x000cb00001047983 */ /* 0x000ee40000300a00 */
[----:B------:R-:W3:Y:S01]  /*39140*/  LDL.LU.64 R6, [R1+0xcb8] ;  /* 0x000cb80001067983 */ /* 0x000ee20000300a00 */
[----:B--2---:R-:W-:Y:S01]  /*39150*/  HMMA.16816.F32 R8, R16, R24, R8 ;  /* 0x000000181008723c */ /* 0x004fe20000001808 */
[----:B------:R-:W-:Y:S02]  /*39160*/  IMAD.MOV.U32 R28, RZ, RZ, R24 ;  /* 0x000000ffff1c7224 */ /* 0x000fe400078e0018 */
[----:B------:R-:W-:-:S02]  /*39170*/  IMAD.MOV.U32 R23, RZ, RZ, R25 ;  /* 0x000000ffff177224 */ /* 0x000fc400078e0019 */
[----:B------:R-:W0:Y:S04]  /*39180*/  LDSM.16.MT88.4 R24, [R0+0x8000] ;  /* 0x008000000018783b */ /* 0x000e280000004200 */
[----:B---3--:R-:W-:Y:S01]  /*39190*/  STL.64 [R1+0x4048], R6 ;  /* 0x0040480601007387 */ /* 0x008fe20000100a00 */
[----:B------:R1:W-:Y:S03]  /*391a0*/  STL.64 [R1+0x4040], R4 ;  /* 0x0040400401007387 */ /* 0x0003e60000100a00 */
[----:B-1----:R-:W2:Y:S01]  /*391b0*/  LDL.LU.64 R4, [R1+0xcc0] ;  /* 0x000cc00001047983 */ /* 0x002ea20000300a00 */
[----:B------:R-:W2:Y:S02]  /*391c0*/  LDL.LU.64 R6, [R1+0xcc8] ;  /* 0x000cc80001067983 */ /* 0x000ea40000300a00 */
[----:B----4-:R-:W-:Y:S02]  /*391d0*/  STL.64 [R1+0x4018], R14 ;  /* 0x0040180e01007387 */ /* 0x010fe40000100a00 */
[----:B------:R1:W-:Y:S02]  /*391e0*/  STL.64 [R1+0x4010], R12 ;  /* 0x0040100c01007387 */ /* 0x0003e40000100a00 */
[----:B-1----:R-:W3:Y:S01]  /*391f0*/  LDL.LU.64 R12, [R1+0xb40] ;  /* 0x000b4000010c7983 */ /* 0x002ee20000300a00 */
[----:B------:R-:W3:Y:S02]  /*39200*/  LDL.LU.64 R14, [R1+0xb48] ;  /* 0x000b4800010e7983 */ /* 0x000ee40000300a00 */
[----:B------:R1:W-:Y:S02]  /*39210*/  STL.64 [R1+0x430], R8 ;  /* 0x0004300801007387 */ /* 0x0003e40000100a00 */
[----:B------:R-:W-:Y:S01]  /*39220*/  STL.64 [R1+0x438], R10 ;  /* 0x0004380a01007387 */ /* 0x000fe20000100a00 */
[----:B-1----:R-:W2:Y:S01]  /*39230*/  LDL.LU.64 R8, [R1+0x4050] ;  /* 0x0040500001087983 */ /* 0x002ea20000300a00 */
[----:B0-----:R-:W-:Y:S02]  /*39240*/  STL.64 [R1+0x3ea8], R26 ;  /* 0x003ea81a01007387 */ /* 0x001fe40000100a00 */
[----:B------:R0:W-:Y:S02]  /*39250*/  STL.64 [R1+0x3ea0], R24 ;  /* 0x003ea01801007387 */ /* 0x0001e40000100a00 */
[----:B0-----:R-:W4:Y:S01]  /*39260*/  LDL.LU.64 R24, [R1+0xf0] ;  /* 0x0000f00001187983 */ /* 0x001f220000300a00 */
[----:B--2---:R-:W-:Y:S01]  /*39270*/  HMMA.16816.F32 R4, R16, R8, R4 ;  /* 0x000000081004723c */ /* 0x004fe20000001804 */
[----:B------:R-:W-:-:S02]  /*39280*/  IMAD.MOV.U32 R3, RZ, RZ, R8 ;  /* 0x000000ffff037224 */ /* 0x000fc400078e0008 */
[----:B------:R-:W-:Y:S01]  /*39290*/  IMAD.MOV.U32 R2, RZ, RZ, R9 ;  /* 0x000000ffff027224 */ /* 0x000fe200078e0009 */
[----:B----4-:R0:W-:Y:S04]  /*392a0*/  STL.64 [R1+0x4000], R24 ;  /* 0x0040001801007387 */ /* 0x0101e80000100a00 */
[----:B0-----:R-:W2:Y:S01]  /*392b0*/  LDL.LU.64 R24, [R1+0xb30] ;  /* 0x000b300001187983 */ /* 0x001ea20000300a00 */
[----:B------:R-:W2:Y:S11]  /*392c0*/  LDL.LU.64 R26, [R1+0xb38] ;  /* 0x000b3800011a7983 */ /* 0x000eb60000300a00 */
[----:B------:R-:W-:Y:S03]  /*392d0*/  @!UPT UIADD3 URZ, URZ, URZ, URZ ;  /* 0x0000003f3f3ff290 */ /* 0x000fe6000fffe03f */
[----:B------:R-:W-:Y:S02]  /*392e0*/  STL.64 [R1+0x420], R4 ;  /* 0x0004200401007387 */ /* 0x000fe40000100a00 */
[----:B------:R0:W-:Y:S02]  /*392f0*/  STL.64 [R1+0x428], R6 ;  /* 0x0004280601007387 */ /* 0x0001e40000100a00 */
[----:B0-----:R-:W4:Y:S01]  /*39300*/  LDL.LU.64 R6, [R1+0x4048] ;  /* 0x0040480001067983 */ /* 0x001f220000300a00 */
[----:B------:R-:W4:Y:S02]  /*39310*/  LDL.LU.64 R4, [R1+0x4040] ;  /* 0x0040400001047983 */ /* 0x000f240000300a00 */
[----:B------:R-:W2:Y:S02]  /*39320*/  LDL.LU.64 R10, [R1+0x4038] ;  /* 0x00403800010a7983 */ /* 0x000ea40000300a00 */
[----:B------:R-:W4:Y:S02]  /*39330*/  LDL.LU.64 R8, [R1+0x4030] ;  /* 0x0040300001087983 */ /* 0x000f240000300a00 */
[C---:B----4-:R-:W-:Y:S11]  /*39340*/  HMMA.16816.F32 R4, R16.reuse, R8, R4 ;  /* 0x000000081004723c */ /* 0x050ff60000001804 */
[----:B------:R-:W-:Y:S11]  /*39350*/  @!UPT UIADD3 URZ, URZ, URZ, URZ ;  /* 0x0000003f3f3ff290 */ /* 0x000ff6000fffe03f */
[----:B------:R-:W-:Y:S01]  /*39360*/  @!UPT UIADD3 URZ, URZ, URZ, URZ ;  /* 0x0000003f3f3ff290 */ /* 0x000fe2000fffe03f */
[----:B------:R-:W-:Y:S01]  /*39370*/  STL.64 [R1+0x790], R4 ;  /* 0x0007900401007387 */ /* 0x000fe20000100a00 */
[----:B------:R0:W-:Y:S03]  /*39380*/  STL.64 [R1+0x798], R6 ;  /* 0x0007980601007387 */ /* 0x0001e60000100a00 */
[----:B0-----:R-:W4:Y:S01]  /*39390*/  LDL.LU.64 R6, [R1+0x4028] ;  /* 0x0040280001067983 */ /* 0x001f220000300a00 */
[----:B------:R-:W3:Y:S02]  /*393a0*/  LDL.LU.64 R4, [R1+0x4020] ;  /* 0x0040200001047983 */ /* 0x000ee40000300a00 */
[----:B--2---:R-:W-:Y:S02]  /*393b0*/  STL [R1+0x3f38], R11 ;  /* 0x003f380b01007387 */ /* 0x004fe40000100800 */
[----:B------:R-:W-:Y:S01]  /*393c0*/  STL.64 [R1+0x3f30], R8 ;  /* 0x003f300801007387 */ /* 0x000fe20000100a00 */
[C---:B---3--:R-:W-:Y:S11]  /*393d0*/  HMMA.16816.F32 R12, R16.reuse, R4, R12 ;  /* 0x00000004100c723c */ /* 0x048ff6000000180c */
[----:B------:R-:W-:Y:S11]  /*393e0*/  @!UPT UIADD3 URZ, URZ, URZ, URZ ;  /* 0x0000003f3f3ff290 */ /* 0x000ff6000fffe03f */
[----:B------:R-:W-:Y:S01]  /*393f0*/  @!UPT UIADD3 URZ, URZ, URZ, URZ ;  /* 0x0000003f3f3ff290 */ /* 0x000fe2000fffe03f */
[----:B------:R-:W-:Y:S01]  /*39400*/  STL.64 [R1+0x780], R12 ;  /* 0x0007800c01007387 */ /* 0x000fe20000100a00 */
[----:B------:R0:W-:Y:S03]  /*39410*/  STL.64 [R1+0x788], R14 ;  /* 0x0007880e01007387 */ /* 0x0001e60000100a00 */
[----:B0-----:R-:W2:Y:S01]  /*39420*/  LDL.LU.64 R14, [R1+0x4018] ;  /* 0x00401800010e7983 */ /* 0x001ea20000300a00 */
[----:B------:R-:W3:Y:S02]  /*39430*/  LDL.LU.64 R12, [R1+0x4010] ;  /* 0x00401000010c7983 */ /* 0x000ee40000300a00 */
[----:B------:R-:W-:Y:S01]  /*39440*/  IMAD.MOV.U32 R9, RZ, RZ, R29 ;  /* 0x000000ffff097224 */ /* 0x000fe200078e001d */
[----:B---3--:R-:W-:Y:S01]  /*39450*/  HMMA.16816.F32 R24, R16, R12, R24 ;  /* 0x0000000c1018723c */ /* 0x008fe20000001818 */
[----:B--2---:R-:W-:Y:S02]  /*39460*/  IMAD.MOV.U32 R8, RZ, RZ, R15 ;  /* 0x000000ffff087224 */ /* 0x004fe400078e000f */
[----:B------:R-:W2:Y:S03]  /*39470*/  LDL.LU R15, [R1+0x4008] ;  /* 0x00400800010f7983 */ /* 0x000ea60000300800 */
[----:B------:R-:W-:Y:S02]  /*39480*/  STL.64 [R1+0x3f50], R8 ;  /* 0x003f500801007387 */ /* 0x000fe40000100a00 */
[----:B------:R0:W-:Y:S02]  /*39490*/  STL.64 [R1+0x3f28], R4 ;  /* 0x003f280401007387 */ /* 0x0001e40000100a00 */
[----:B0-----:R-:W-:-:S02]  /*394a0*/  IMAD.MOV.U32 R4, RZ, RZ, R28 ;  /* 0x000000ffff047224 */ /* 0x001fc400078e001c */
[----:B------:R-:W-:-:S05]  /*394b0*/  IMAD.MOV.U32 R5, RZ, RZ, R23 ;  /* 0x000000ffff057224 */ /* 0x000fca00078e0017 */
[----:B------:R0:W-:Y:S06]  /*394c0*/  STL.64 [R1+0x3f58], R4 ;  /* 0x003f580401007387 */ /* 0x0001ec0000100a00 */
[----:B------:R1:W-:Y:S02]  /*394d0*/  STL.64 [R1+0x770], R24 ;  /* 0x0007701801007387 */ /* 0x0003e40000100a00 */
[----:B------:R3:W-:Y:S02]  /*394e0*/  STL.64 [R1+0x778], R26 ;  /* 0x0007781a01007387 */ /* 0x0007e40000100a00 */
[----:B0-----:R-:W-:-:S02]  /*394f0*/  IMAD.MOV.U32 R4, RZ, RZ, R22 ;  /* 0x000000ffff047224 */ /* 0x001fc400078e0016 */
[----:B------:R-:W-:Y:S01]  /*39500*/  IMAD.MOV.U32 R5, RZ, RZ, R21 ;  /* 0x000000ffff057224 */ /* 0x000fe200078e0015 */
[----:B-1----:R-:W2:Y:S01]  /*39510*/  LDL.LU.64 R24, [R1+0xb20] ;  /* 0x000b200001187983 */ /* 0x002ea20000300a00 */
[----:B---3--:R-:W2:Y:S02]  /*39520*/  LDL.LU.64 R26, [R1+0xb28] ;  /* 0x000b2800011a7983 */ /* 0x008ea40000300a00 */
[----:B----4-:R-:W-:Y:S01]  /*39530*/  STL.64 [R1+0x3f78], R6 ;  /* 0x003f780601007387 */ /* 0x010fe20000100a00 */
[----:B------:R0:W-:Y:S02]  /*39540*/  STL.64 [R1+0x3f70], R4 ;  /* 0x003f700401007387 */ /* 0x0001e40000100a00 */
[----:B0-----:R-:W-:Y:S02]  /*39550*/  IMAD.MOV.U32 R4, RZ, RZ, R20 ;  /* 0x000000ffff047224 */ /* 0x001fe400078e0014 */
[----:B------:R-:W3:Y:S01]  /*39560*/  LDL.LU.64 R20, [R1+0xb10] ;  /* 0x000b100001147983 */ /* 0x000ee20000300a00 */
[----:B------:R-:W4:Y:S02]  /*39570*/  LDL.LU.64 R22, [R1+0xb18] ;  /* 0x000b180001167983 */ /* 0x000f240000300a00 */
[----:B------:R-:W-:Y:S01]  /*39580*/  IMAD.MOV.U32 R5, RZ, RZ, R10 ;  /* 0x000000ffff057224 */ /* 0x000fe200078e000a */
[----:B----4-:R-:W-:Y:S01]  /*39590*/  STL.64 [R1+0x3ff8], R22 ;  /* 0x003ff81601007387 */ /* 0x010fe20000100a00 */
[----:B---3--:R0:W-:Y:S03]  /*395a0*/  STL.64 [R1+0x3ff0], R20 ;  /* 0x003ff01401007387 */ /* 0x0081e60000100a00 */
[----:B0-----:R-:W2:Y:S01]  /*395b0*/  LDL.64 R20, [R1+0xd0] ;  /* 0x0000d00001147983 */ /* 0x001ea20000100a00 */
[----:B------:R-:W3:Y:S02]  /*395c0*/  LDL.LU.64 R8, [R1+0xaf0] ;  /* 0x000af00001087983 */ /* 0x000ee40000300a00 */
[----:B------:R-:W4:Y:S02]  /*395d0*/  LDL.LU.64 R10, [R1+0xaf8] ;  /* 0x000af800010a7983 */ /* 0x000f240000300a00 */
[----:B----4-:R-:W-:Y:S01]  /*395e0*/  STL.64 [R1+0x3fc8], R10 ;  /* 0x003fc80a01007387 */ /* 0x010fe20000100a00 */
[----:B---3--:R0:W-:Y:S03]  /*395f0*/  STL.64 [R1+0x3fc0], R8 ;  /* 0x003fc00801007387 */ /* 0x0081e60000100a00 */
[----:B0-----:R-:W3:Y:S01]  /*39600*/  LDL.64 R8, [R1+0x110] ;  /* 0x0001100001087983 */ /* 0x001ee20000100a00 */
[----:B--2---:R-:W-:Y:S03]  /*39610*/  HMMA.16816.F32 R24, R16, R20, R24 ;  /* 0x000000141018723c */ /* 0x004fe60000001818 */
[----:B---3--:R0:W-:Y:S04]  /*39620*/  STL.64 [R1+0x3fe0], R8 ;  /* 0x003fe00801007387 */ /* 0x0081e80000100a00 */
[----:B0-----:R-:W2:Y:S01]  /*39630*/  LDL.64 R8, [R1+0x120] ;  /* 0x0001200001087983 */ /* 0x001ea20000100a00 */
[----:B------:R0:W-:Y:S02]  /*39640*/  STL.64 [R1+0x3f90], R4 ;  /* 0x003f900401007387 */ /* 0x0001e40000100a00 */
[----:B0-----:R-:W-:-:S02]  /*39650*/  IMAD.MOV.U32 R4, RZ, RZ, R15 ;  /* 0x000000ffff047224 */ /* 0x001fc400078e000f */
[----:B------:R-:W-:-:S05]  /*39660*/  IMAD.MOV.U32 R5, RZ, RZ, R14 ;  /* 0x000000ffff057224 */ /* 0x000fca00078e000e */
[----:B------:R0:W-:Y:S04]  /*39670*/  STL.64 [R1+0x3fb8], R4 ;  /* 0x003fb80401007387 */ /* 0x0001e80000100a00 */
[----:B0-----:R-:W3:Y:S01]  /*39680*/  LDL.LU.64 R4, [R1+0xae0] ;  /* 0x000ae00001047983 */ /* 0x001ee20000300a00 */
[----:B------:R-:W4:Y:S03]  /*39690*/  LDL.LU.64 R6, [R1+0xae8] ;  /* 0x000ae80001067983 */ /* 0x000f260000300a00 */
[----:B----4-:R-:W-:Y:S01]  /*396a0*/  STL.64 [R1+0x3fd8], R6 ;  /* 0x003fd80601007387 */ /* 0x010fe20000100a00 */
[----:B---3--:R0:W-:Y:S03]  /*396b0*/  STL.64 [R1+0x3fd0], R4 ;  /* 0x003fd00401007387 */ /* 0x0081e60000100a00 */
[----:B0-----:R-:W3:Y:S01]  /*396c0*/  LDL.LU.64 R4, [R1+0xb00] ;  /* 0x000b000001047983 */ /* 0x001ee20000300a00 */
[----:B------:R-:W3:Y:S02]  /*396d0*/  LDL.LU.64 R6, [R1+0xb08] ;  /* 0x000b080001067983 */ /* 0x000ee40000300a00 */
[----:B------:R0:W-:Y:S02]  /*396e0*/  STL.64 [R1+0x3f20], R12 ;  /* 0x003f200c01007387 */ /* 0x0001e40000100a00 */
[----:B0-----:R-:W4:Y:S01]  /*396f0*/  LDL.64 R12, [R1+0x100] ;  /* 0x00010000010c7983 */ /* 0x001f220000100a00 */
[----:B------:R0:W-:Y:S02]  /*39700*/  STL.64 [R1+0x760], R24 ;  /* 0x0007601801007387 */ /* 0x0001e40000100a00 */
[----:B------:R1:W-:Y:S01]  /*39710*/  STL.64 [R1+0x768], R26 ;  /* 0x0007681a01007387 */ /* 0x0003e20000100a00 */
[----:B0-----:R-:W2:Y:S01]  /*39720*/  LDL.LU.64 R24, [R1+0x4000] ;  /* 0x0040000001187983 */ /* 0x001ea20000300a00 */
[----:B-1----:R-:W-:-:S02]  /*39730*/  IMAD.MOV.U32 R27, RZ, RZ, R20 ;  /* 0x000000ffff1b7224 */ /* 0x002fc400078e0014 */
[----:B------:R-:W-:Y:S02]  /*39740*/  IMAD.MOV.U32 R26, RZ, RZ, R21 ;  /* 0x000000ffff1a7224 */ /* 0x000fe400078e0015 */
[----:B------:R-:W2:Y:S01]  /*39750*/  LDL.LU.64 R22, [R1+0x3ff8] ;  /* 0x003ff80001167983 */ /* 0x000ea20000300a00 */
        /* <DEDUP_REMOVED lines=9> */
[----:B------:R-:W3:Y:S02]  /*397f0*/  LDL.LU.64 R8, [R1+0x3fe0] ;  /* 0x003fe00001087983 */ /* 0x000ee40000300a00 */
[----:B---3--:R-:W-:Y:S01]  /*39800*/  HMMA.16816.F32 R4, R16, R8, R4 ;  /* 0x000000081004723c */ /* 0x008fe20000001804 */
[----:B------:R-:W-:-:S02]  /*39810*/  IMAD.MOV.U32 R29, RZ, RZ, R8 ;  /* 0x000000ffff1d7224 */ /* 0x000fc400078e0008 */
[----:B------:R-:W-:Y:S11]  /*39820*/  IMAD.MOV.U32 R28, RZ, RZ, R9 ;  /* 0x000000ffff1c7224 */ /* 0x000ff600078e0009 */
[----:B------:R-:W-:Y:S09]  /*39830*/  @!UPT UIADD3 URZ, URZ, URZ, URZ ;  /* 0x0000003f3f3ff290 */ /* 0x000ff2000fffe03f */
[----:B------:R-:W-:Y:S01]  /*39840*/  STL.64 [R1+0x740], R4 ;  /* 0x0007400401007387 */ /* 0x000fe20000100a00 */
[----:B------:R0:W-:Y:S03]  /*39850*/  STL.64 [R1+0x748], R6 ;  /* 0x0007480601007387 */ /* 0x0001e60000100a00 */
[----:B0-----:R-:W3:Y:S01]  /*39860*/  LDL.LU.64 R6, [R1+0x3fd8] ;  /* 0x003fd80001067983 */ /* 0x001ee20000300a00 */
[----:B------:R-:W3:Y:S02]  /*39870*/  LDL.LU.64 R4, [R1+0x3fd0] ;  /* 0x003fd00001047983 */ /* 0x000ee40000300a00 */
[----:B------:R-:W4:Y:S02]  /*39880*/  LDL.LU.64 R10, [R1+0x3fc8] ;  /* 0x003fc800010a7983 */ /* 0x000f240000300a00 */
[----:B------:R-:W4:Y:S02]  /*39890*/  LDL.LU.64 R8, [R1+0x3fc0] ;  /* 0x003fc00001087983 */ /* 0x000f240000300a00 */
[C---:B----4-:R-:W-:Y:S11]  /*398a0*/  HMMA.16816.F32 R8, R16.reuse, R12, R8 ;  /* 0x0000000c1008723c */ /* 0x050ff60000001808 */
[----:B------:R-:W-:Y:S11]  /*398b0*/  @!UPT UIADD3 URZ, URZ, URZ, URZ ;  /* 0x0000003f3f3ff290 */ /* 0x000ff6000fffe03f */
[----:B------:R-:W-:Y:S01]  /*398c0*/  @!UPT UIADD3 URZ, URZ, URZ, URZ ;  /* 0x0000003f3f3ff290 */ /* 0x000fe2000fffe03f */
[----:B------:R0:W-:Y:S02]  /*398d0*/  STL.64 [R1+0x730], R8 ;  /* 0x0007300801007387 */ /* 0x0001e40000100a00 */
[----:B0-----:R-:W-:Y:S02]  /*398e0*/  IMAD.MOV.U32 R9, RZ, RZ, R12 ;  /* 0x000000ffff097224 */ /* 0x001fe400078e000c */
[----:B------:R-:W-:Y:S02]  /*398f0*/  IMAD.MOV.U32 R8, RZ, RZ, R13 ;  /* 0x000000ffff087224 */ /* 0x000fe400078e000d */
[C---:B---3--:R-:W-:Y:S01]  /*39900*/  HMMA.16816.F32 R12, R16.reuse, R24, R4 ;  /* 0x00000018100c723c */ /* 0x048fe20000001804 */
[----:B------:R-:W-:Y:S01]  /*39910*/  STL.64 [R1+0x738], R10 ;  /* 0x0007380a01007387 */ /* 0x000fe20000100a00 */
[----:B------:R-:W2:Y:S02]  /*39920*/  LDL.LU.64 R4, [R1+0x8f0] ;  /* 0x0008f00001047983 */ /* 0x000ea40000300a00 */
[----:B------:R-:W2:Y:S11]  /*39930*/  LDL.LU.64 R6, [R1+0x8f8] ;  /* 0x0008f80001067983 */ /* 0x000eb60000300a00 */
[----:B------:R-:W-:Y:S08]  /*39940*/  @!UPT UIADD3 URZ, URZ, URZ, URZ ;  /* 0x0000003f3f3ff290 */ /* 0x000ff0000fffe03f */
[----:B------:R-:W-:Y:S01]  /*39950*/  STL.64 [R1+0x720], R12 ;  /* 0x0007200c01007387 */ /* 0x000fe20000100a00 */
[----:B------:R-:W-:Y:S02]  /*39960*/  STL.64 [R1+0x728], R14 ;  /* 0x0007280e01007387 */ /* 0x000fe40000100a00 */
[----:B------:R0:W-:Y:S02]  /*39970*/  STL.64 [R1+0x3eb8], R24 ;  /* 0x003eb81801007387 */ /* 0x0001e40000100a00 */
[----:B0-----:R-:W-:Y:S02]  /*39980*/  IMAD.MOV.U32 R24, RZ, RZ, R9 ;  /* 0x000000ffff187224 */ /* 0x001fe400078e0009 */
[----:B------:R-:W-:Y:S02]  /*39990*/  IMAD.MOV.U32 R25, RZ, RZ, R8 ;  /* 0x000000ffff197224 */ /* 0x000fe400078e0008 */
[----:B------:R-:W3:Y:S01]  /*399a0*/  LDL.LU.64 R8, [R1+0xda0] ;  /* 0x000da00001087983 */ /* 0x000ee20000300a00 */
[----:B------:R-:W4:Y:S03]  /*399b0*/  LDL.LU.64 R10, [R1+0xda8] ;  /* 0x000da800010a7983 */ /* 0x000f260000300a00 */
[----:B----4-:R-:W-:Y:S01]  /*399c0*/  STL.64 [R1+0x3f68], R10 ;  /* 0x003f680a01007387 */ /* 0x010fe20000100a00 */
[----:B---3--:R0:W-:Y:S03]  /*399d0*/  STL.64 [R1+0x3f60], R8 ;  /* 0x003f600801007387 */ /* 0x0081e60000100a00 */
[----:B0-----:R-:W3:Y:S01]  /*399e0*/  LDL.LU.64 R8, [R1+0xdb0] ;  /* 0x000db00001087983 */ /* 0x001ee20000300a00 */
[----:B------:R-:W4:Y:S03]  /*399f0*/  LDL.LU.64 R10, [R1+0xdb8] ;  /* 0x000db800010a7983 */ /* 0x000f260000300a00 */
[----:B----4-:R-:W-:Y:S01]  /*39a00*/  STL.64 [R1+0x3f88], R10 ;  /* 0x003f880a01007387 */ /* 0x010fe20000100a00 */
[----:B---3--:R0:W-:Y:S03]  /*39a10*/  STL.64 [R1+0x3f80], R8 ;  /* 0x003f800801007387 */ /* 0x0081e60000100a00 */
[----:B0-----:R-:W3:Y:S01]  /*39a20*/  LDL.LU.64 R8, [R1+0xdc0] ;  /* 0x000dc00001087983 */ /* 0x001ee20000300a00 */
[----:B------:R-:W4:Y:S01]  /*39a30*/  LDL.LU.64 R10, [R1+0xdc8] ;  /* 0x000dc800010a7983 */ /* 0x000f220000300a00 */
[----:B--2---:R-:W-:Y:S02]  /*39a40*/  HMMA.16816.F32 R16, R16, R20, R4 ;  /* 0x000000141010723c */ /* 0x004fe40000001804 */
[----:B----4-:R-:W-:Y:S01]  /*39a50*/  STL.64 [R1+0x3fa0], R10 ;  /* 0x003fa00a01007387 */ /* 0x010fe20000100a00 */
[----:B---3--:R0:W-:Y:S03]  /*39a60*/  STL.64 [R1+0x3f98], R8 ;  /* 0x003f980801007387 */ /* 0x0081e60000100a00 */
[----:B0-----:R-:W2:Y:S01]  /*39a70*/  LDL.LU.64 R8, [R1+0xdd0] ;  /* 0x000dd00001087983 */ /* 0x001ea20000300a00 */
[----:B------:R-:W2:Y:S02]  /*39a80*/  LDL.LU.64 R10, [R1+0xdd8] ;  /* 0x000dd800010a7983 */ /* 0x000ea40000300a00 */
[----:B------:R-:W3:Y:S02]  /*39a90*/  LDL.LU.64 R12, [R1+0x330] ;  /* 0x00033000010c7983 */ /* 0x000ee40000300a00 */
[----:B------:R-:W3:Y:S01]  /*39aa0*/  LDL.LU.64 R14, [R1+0x338] ;  /* 0x00033800010e7983 */ /* 0x000ee20000300a00 */
[----:B------:R0:W-:Y:S02]  /*39ab0*/  STL.64 [R1+0x3ed0], R24 ;  /* 0x003ed01801007387 */ /* 0x0001e40000100a00 */
[----:B0-----:R-:W-:-:S02]  /*39ac0*/  IMAD.MOV.U32 R24, RZ, RZ, R29 ;  /* 0x000000ffff187224 */ /* 0x001fc400078e001d */
[----:B------:R-:W-:-:S05]  /*39ad0*/  IMAD.MOV.U32 R25, RZ, RZ, R28 ;  /* 0x000000ffff197224 */ /* 0x000fca00078e001c */
[----:B------:R0:W-:Y:S02]  /*39ae0*/  STL.64 [R1+0x3ee8], R24 ;  /* 0x003ee81801007387 */ /* 0x0001e40000100a00 */
[----:B0-----:R-:W-:Y:S02]  /*39af0*/  IMAD.MOV.U32 R24, RZ, RZ, R23 ;  /* 0x000000ffff187224 */ /* 0x001fe400078e0017 */
[----:B------:R-:W-:-:S05]  /*39b00*/  IMAD.MOV.U32 R25, RZ, RZ, R22 ;  /* 0x000000ffff197224 */ /* 0x000fca00078e0016 */
[----:B------:R-:W-:Y:S01]  /*39b10*/  STL.64 [R1+0x3f00], R24 ;  /* 0x003f001801007387 */ /* 0x000fe20000100a00 */
[----:B------:R-:W2:Y:S02]  /*39b20*/  LDL.LU.64 R4, [R1+0x3fb8] ;  /* 0x003fb80001047983 */ /* 0x000ea40000300a00 */
[----:B------:R-:W2:Y:S02]  /*39b30*/  LDL.LU.64 R22, [R1+0x3fb0] ;  /* 0x003fb00001167983 */ /* 0x000ea40000300a00 */
[----:B------:R-:W2:Y:S01]  /*39b40*/  LDL.LU.64 R20, [R1+0x3fa8] ;  /* 0x003fa80001147983 */ /* 0x000ea20000300a00 */
[----:B------:R0:W-:Y:S01]  /*39b50*/  STL.64 [R1+0x410], R16 ;  /* 0x0004101001007387 */ /* 0x0001e20000100a00 */
[----:B------:R1:W-:Y:S03]  /*39b60*/  STL.64 [R1+0x418], R18 ;  /* 0x0004181201007387 */ /* 0x0003e60000100a00 */
        /* <DEDUP_REMOVED lines=15> */
[----:B0-----:R-:W2:Y:S01]  /*39c60*/  LDL.LU.64 R6, [R1+0x3f78] ;  /* 0x003f780001067983 */ /* 0x001ea20000300a00 */
[----:B------:R-:W3:Y:S02]  /*39c70*/  LDL.LU.64 R4, [R1+0x3f70] ;  /* 0x003f700001047983 */ /* 0x000ee40000300a00 */
[----:B------:R-:W-:Y:S02]  /*39c80*/  IMAD.MOV.U32 R24, RZ, RZ, R27 ;  /* 0x000000ffff187224 */ /* 0x000fe400078e001b */
[----:B------:R-:W-:-:S05]  /*39c90*/  IMAD.MOV.U32 R25, RZ, RZ, R26 ;  /* 0x000000ffff197224 */ /* 0x000fca00078e001a */
[----:B------:R2:W-:Y:S02]  /*39ca0*/  STL.64 [R1+0x3f18], R24 ;  /* 0x003f181801007387 */ /* 0x0005e40000100a00 */
[----:B--2---:R-:W-:Y:S02]  /*39cb0*/  IMAD.MOV.U32 R24, RZ, RZ, R7 ;  /* 0x000000ffff187224 */ /* 0x004fe400078e0007 */
[----:B------:R-:W-:Y:S02]  /*39cc0*/  IMAD.MOV.U32 R25, RZ, RZ, R6 ;  /* 0x000000ffff197224 */ /* 0x000fe400078e0006 */
[C---:B---3--:R-:W-:Y:S01]  /*39cd0*/  HMMA.16816.F32 R4, R20.reuse, R4, R8 ;  /* 0x000000041404723c */ /* 0x048fe20000001808 */
[----:B------:R-:W2:Y:S01]  /*39ce0*/  LDL.LU.64 R10, [R1+0x3f68] ;  /* 0x003f6800010a7983 */ /* 0x000ea20000300a00 */
[----:B------:R-:W2:Y:S11]  /*39cf0*/  LDL.LU.64 R8, [R1+0x3f60] ;  /* 0x003f600001087983 */ /* 0x000eb60000300a00 */
[----:B------:R-:W-:Y:S10]  /*39d00*/  @!UPT UIADD3 URZ, URZ, URZ, URZ ;  /* 0x0000003f3f3ff290 */ /* 0x000ff4000fffe03f */
[----:B------:R0:W-:Y:S01]  /*39d10*/  STL.64 [R1+0x640], R4 ;  /* 0x0006400401007387 */ /* 0x0001e20000100a00 */
[----:B------:R1:W-:Y:S03]  /*39d20*/  STL.64 [R1+0x648], R6 ;  /* 0x0006480601007387 */ /* 0x0003e60000100a00 */
[----:B0-----:R-:W3:Y:S01]  /*39d30*/  LDL.LU.64 R4, [R1+0x3f58] ;  /* 0x003f580001047983 */ /* 0x001ee20000300a00 */
[C---:B--2---:R-:W-:Y:S03]  /*39d40*/  HMMA.16816.F32 R24, R20.reuse, R24, R8 ;  /* 0x000000181418723c */ /* 0x044fe60000001808 */
[----:B------:R-:W4:Y:S05]  /*39d50*/  LDL.LU.64 R8, [R1+0x3f50] ;  /* 0x003f500001087983 */ /* 0x000f2a0000300a00 */
[C---:B---3--:R-:W-:Y:S11]  /*39d60*/  HMMA.16816.F32 R12, R20.reuse, R4, R12 ;  /* 0x00000004140c723c */ /* 0x048ff6000000180c */
[----:B------:R-:W-:Y:S04]  /*39d70*/  @!UPT UIADD3 URZ, URZ, URZ, URZ ;  /* 0x0000003f3f3ff290 */ /* 0x000fe8000fffe03f */
[----:B------:R-:W-:Y:S01]  /*39d80*/  STL.64 [R1+0x630], R24 ;  /* 0x0006301801007387 */ /* 0x000fe20000100a00 */
[----:B------:R-:W-:Y:S01]  /*39d90*/  STL.64 [R1+0x638], R26 ;  /* 0x0006381a01007387 */ /* 0x000fe20000100a00 */
[----:B----4-:R-:W-:Y:S11]  /*39da0*/  HMMA.16816.F32 R16, R20, R8, R16 ;  /* 0x000000081410723c */ /* 0x010ff60000001810 */
[----:B------:R-:W-:Y:S11]  /*39db0*/  @!UPT UIADD3 URZ, URZ, URZ, URZ ;  /* 0x0000003f3f3ff290 */ /* 0x000ff6000fffe03f */
[----:B------:R-:W-:Y:S01]  /*39dc0*/  @!UPT UIADD3 URZ, URZ, URZ, URZ ;  /* 0x0000003f3f3ff290 */ /* 0x000fe2000fffe03f */
[----:B------:R-:W-:Y:S01]  /*39dd0*/  STL.64 [R1+0x620], R16 ;  /* 0x0006201001007387 */ /* 0x000fe20000100a00 */
[----:B------:R-:W-:Y:S02]  /*39de0*/  STL.64 [R1+0x628], R18 ;  /* 0x0006281201007387 */ /* 0x000fe40000100a00 */
[----:B------:R-:W2:Y:S02]  /*39df0*/  LDL.LU.64 R4, [R1+0x980] ;  /* 0x0009800001047983 */ /* 0x000ea40000300a00 */
[----:B------:R-:W-:Y:S01]  /*39e00*/  STL.64 [R1+0x610], R12 ;  /* 0x0006100c01007387 */ /* 0x000fe20000100a00 */
[----:B------:R-:W-:Y:S01]  /*39e10*/  STL.64 [R1+0x618], R14 ;  /* 0x0006180e01007387 */ /* 0x000fe20000100a00 */
[----:B-1----:R-:W3:Y:S03]  /*39e20*/  LDL.LU.64 R6, [R1+0x988] ;  /* 0x0009880001067983 */ /* 0x002ee60000300a00 */
[----:B------:R-:W0:Y:S04]  /*39e30*/  LDSM.16.MT88.4 R16, [R0+0x8080] ;  /* 0x008080000010783b */ /* 0x000e280000004200 */
[----:B---3--:R-:W-:Y:S01]  /*39e40*/  STL.64 [R1+0x3f48], R6 ;  /* 0x003f480601007387 */ /* 0x008fe20000100a00 */
[----:B--2---:R1:W-:Y:S03]  /*39e50*/  STL.64 [R1+0x3f40], R4 ;  /* 0x003f400401007387 */ /* 0x0043e60000100a00 */
[----:B-1----:R-:W2:Y:S01]  /*39e60*/  LDL.LU.64 R4, [R1+0x990] ;  /* 0x0009900001047983 */ /* 0x002ea20000300a00 */
[----:B------:R-:W2:Y:S02]  /*39e70*/  LDL.LU.64 R6, [R1+0x998] ;  /* 0x0009980001067983 */ /* 0x000ea40000300a00 */
[----:B------:R-:W3:Y:S02]  /*39e80*/  LDL.LU.64 R12, [R1+0x970] ;  /* 0x00097000010c7983 */ /* 0x000ee40000300a00 */
[----:B------:R-:W3:Y:S01]  /*39e90*/  LDL.LU.64 R14, [R1+0x978] ;  /* 0x00097800010e7983 */ /* 0x000ee20000300a00 */
[----:B------:R-:W4:Y:S01]  /*39ea0*/  LDL.LU.64 R24, [R1+0x960] ;  /* 0x0009600001187983 */ /* 0x000f220000300a00 */
[----:B------:R-:W4:Y:S02]  /*39eb0*/  LDL.LU.64 R26, [R1+0x968] ;  /* 0x00096800011a7983 */ /* 0x000f240000300a00 */
[----:B0-----:R-:W-:Y:S02]  /*39ec0*/  STL.64 [R1+0x3de0], R18 ;  /* 0x003de01201007387 */ /* 0x001fe40000100a00 */
[----:B------:R0:W-:Y:S02]  /*39ed0*/  STL.64 [R1+0x3dd8], R16 ;  /* 0x003dd81001007387 */ /* 0x0001e40000100a00 */
[----:B0-----:R-:W2:Y:S04]  /*39ee0*/  LDL.LU.64 R16, [R1+0xe0] ;  /* 0x0000e00001107983 */ /* 0x001ea80000300a00 */
        /* <DEDUP_REMOVED lines=28> */
[C---:B--2---:R-:W-:Y:S11]  /*3a0b0*/  HMMA.16816.F32 R4, R20.reuse, R8, R4 ;  /* 0x000000081404723c */ /* 0x044ff60000001804 */
[----:B------:R-:W-:Y:S11]  /*3a0c0*/  @!UPT UIADD3 URZ, URZ, URZ, URZ ;  /* 0x0000003f3f3ff290 */ /* 0x000ff6000fffe03f */
[----:B------:R-:W-:Y:S01]  /*3a0d0*/  @!UPT UIADD3 URZ, URZ, URZ, URZ ;  /* 0x0000003f3f3ff290 */ /* 0x000fe2000fffe03f */
[----:B------:R0:W-:Y:S01]  /*3a0e0*/  STL.64 [R1+0x5f0], R4 ;  /* 0x0005f00401007387 */ /* 0x0001e20000100a00 */
[----:B------:R-:W-:Y:S03]  /*3a0f0*/  STL.64 [R1+0x5f8], R6 ;  /* 0x0005f80601007387 */ /* 0x000fe60000100a00 */
[----:B0-----:R-:W3:Y:S02]  /*3a100*/  LDL.LU.64 R4, [R1+0x3f28] ;  /* 0x003f280001047983 */ /* 0x001ee40000300a00 */
[C---:B---3--:R-:W-:Y:S11]  /*3a110*/  HMMA.16816.F32 R12, R20.reuse, R4, R12 ;  /* 0x00000004140c723c */ /* 0x048ff6000000180c */
[----:B------:R-:W-:Y:S11]  /*3a120*/  @!UPT UIADD3 URZ, URZ, URZ, URZ ;  /* 0x0000003f3f3ff290 */ /* 0x000ff6000fffe03f */
[----:B------:R-:W-:Y:S01]  /*3a130*/  @!UPT UIADD3 URZ, URZ, URZ, URZ ;  /* 0x0000003f3f3ff290 */ /* 0x000fe2000fffe03f */
[----:B------:R0:W-:Y:S01]  /*3a140*/  STL.64 [R1+0x5e0], R12 ;  /* 0x0005e00c01007387 */ /* 0x0001e20000100a00 */
[----:B------:R-:W-:Y:S03]  /*3a150*/  STL.64 [R1+0x5e8], R14 ;  /* 0x0005e80e01007387 */ /* 0x000fe60000100a00 */
[----:B0-----:R-:W4:Y:S02]  /*3a160*/  LDL.LU.64 R12, [R1+0x3f20] ;  /* 0x003f2000010c7983 */ /* 0x001f240000300a00 */
[C---:B----4-:R-:W-:Y:S11]  /*3a170*/  HMMA.16816.F32 R24, R20.reuse, R12, R24 ;  /* 0x0000000c1418723c */ /* 0x050ff60000001818 */
[----:B------:R-:W-:Y:S11]  /*3a180*/  @!UPT UIADD3 URZ, URZ, URZ, URZ ;  /* 0x0000003f3f3ff290 */ /* 0x000ff6000fffe03f */
[----:B------:R-:W-:Y:S01]  /*3a190*/  @!UPT UIADD3 URZ, URZ, URZ, URZ ;  /* 0x0000003f3f3ff290 */ /* 0x000fe2000fffe03f */
[----:B------:R0:W-:Y:S01]  /*3a1a0*/  STL.64 [R1+0x5d0], R24 ;  /* 0x0005d01801007387 */ /* 0x0001e20000100a00 */
[----:B------:R-:W-:Y:S03]  /*3a1b0*/  STL.64 [R1+0x5d8], R26 ;  /* 0x0005d81a01007387 */ /* 0x000fe60000100a00 */
[----:B0-----:R-:W2:Y:S01]  /*3a1c0*/  LDL.LU.64 R24, [R1+0x3f18] ;  /* 0x003f180001187983 */ /* 0x001ea20000300a00 */
[----:B------:R-:W-:Y:S02]  /*3a1d0*/  STL [R1+0x3e10], R13 ;  /* 0x003e100d01007387 */ /* 0x000fe40000100800 */
[----:B------:R0:W-:Y:S02]  /*3a1e0*/  STL [R1+0x3e68], R12 ;  /* 0x003e680c01007387 */ /* 0x0001e40000100800 */
[----:B0-----:R-:W3:Y:S01]  /*3a1f0*/  LDL.LU.64 R12, [R1+0x60] ;  /* 0x00006000010c7983 */ /* 0x001ee20000300a00 */
        /* <DEDUP_REMOVED lines=33> */
[----:B------:R-:W-:Y:S03]  /*3a410*/  STL.64 [R1+0x588], R18 ;  /* 0x0005881201007387 */ /* 0x000fe60000100a00 */
[----:B0-----:R-:W2:Y:S01]  /*3a420*/  LDL.LU.64 R16, [R1+0x3eb0] ;  /* 0x003eb00001107983 */ /* 0x001ea20000300a00 */
[----:B------:R-:W2:Y:S02]  /*3a430*/  LDL.LU.64 R24, [R1+0x320] ;  /* 0x0003200001187983 */ /* 0x000ea40000300a00 */
[----:B------:R-:W2:Y:S02]  /*3a440*/  LDL.LU.64 R26, [R1+0x328] ;  /* 0x00032800011a7983 */ /* 0x000ea40000300a00 */
[----:B------:R-:W-:Y:S01]  /*3a450*/  STL [R1+0x3e48], R7 ;  /* 0x003e480701007387 */ /* 0x000fe20000100800 */
[----:B------:R0:W-:Y:S04]  /*3a460*/  STL.64 [R1+0x3e40], R4 ;  /* 0x003e400401007387 */ /* 0x0001e80000100a00 */
[----:B0-----:R-:W4:Y:S04]  /*3a470*/  LDL.LU.64 R4, [R1+0x40] ;  /* 0x0000400001047983 */ /* 0x001f280000300a00 */
[----:B----4-:R0:W-:Y:S04]  /*3a480*/  STL.64 [R1+0x3e88], R4 ;  /* 0x003e880401007387 */ /* 0x0101e80000100a00 */
[----:B0-----:R-:W4:Y:S01]  /*3a490*/  LDL.LU.64 R4, [R1+0xe80] ;  /* 0x000e800001047983 */ /* 0x001f220000300a00 */
[----:B------:R-:W2:Y:S03]  /*3a4a0*/  LDL.LU.64 R6, [R1+0xe88] ;  /* 0x000e880001067983 */ /* 0x000ea60000300a00 */
[----:B--2---:R-:W-:Y:S01]  /*3a4b0*/  STL.64 [R1+0x3e98], R6 ;  /* 0x003e980601007387 */ /* 0x004fe20000100a00 */
[----:B----4-:R0:W-:Y:S03]  /*3a4c0*/  STL.64 [R1+0x3e90], R4 ;  /* 0x003e900401007387 */ /* 0x0101e60000100a00 */
[----:B0-----:R-:W2:Y:S01]  /*3a4d0*/  LDL.LU.64 R4, [R1+0xe90] ;  /* 0x000e900001047983 */ /* 0x001ea20000300a00 */
[----:B------:R-:W2:Y:S02]  /*3a4e0*/  LDL.LU.64 R6, [R1+0xe98] ;  /* 0x000e980001067983 */ /* 0x000ea40000300a00 */
[----:B------:R-:W-:Y:S02]  /*3a4f0*/  STL.64 [R1+0x3e38], R10 ;  /* 0x003e380a01007387 */ /* 0x000fe40000100a00 */
[----:B------:R0:W-:Y:S02]  /*3a500*/  STL.64 [R1+0x3e30], R8 ;  /* 0x003e300801007387 */ /* 0x0001e40000100a00 */
[----:B0-----:R-:W4:Y:S04]  /*3a510*/  LDL.LU.64 R8, [R1] ;  /* 0x0000000001087983 */ /* 0x001f280000300a00 */
[----:B----4-:R0:W-:Y:S04]  /*3a520*/  STL.64 [R1+0x3e50], R8 ;  /* 0x003e500801007387 */ /* 0x0101e80000100a00 */
[----:B0-----:R-:W4:Y:S01]  /*3a530*/  LDL.LU.64 R8, [R1+0x10] ;  /* 0x0000100001087983 */ /* 0x001f220000300a00 */
[----:B------:R-:W-:Y:S03]  /*3a540*/  HMMA.16816.F32 R20, R20, R16, R24 ;  /* 0x000000101414723c */ /* 0x000fe60000001818 */
[----:B----4-:R0:W-:Y:S04]  /*3a550*/  STL.64 [R1+0x3e60], R8 ;  /* 0x003e600801007387 */ /* 0x0101e80000100a00 */
[----:B0-----:R-:W4:Y:S04]  /*3a560*/  LDL.LU.64 R8, [R1+0x20] ;  /* 0x0000200001087983 */ /* 0x001f280000300a00 */
[----:B----4-:R0:W-:Y:S04]  /*3a570*/  STL.64 [R1+0x3e70], R8 ;  /* 0x003e700801007387 */ /* 0x0101e80000100a00 */
[----:B0-----:R-:W4:Y:S01]  /*3a580*/  LDL.LU.64 R8, [R1+0x30] ;  /* 0x0000300001087983 */ /* 0x001f220000300a00 */
[----:B------:R-:W2:Y:S02]  /*3a590*/  LDL.LU.64 R26, [R1+0x3ea8] ;  /* 0x003ea800011a7983 */ /* 0x000ea40000300a00 */
[----:B------:R-:W2:Y:S05]  /*3a5a0*/  LDL.LU.64 R24, [R1+0x3ea0] ;  /* 0x003ea00001187983 */ /* 0x000eaa0000300a00 */
[----:B------:R-:W-:Y:S01]  /*3a5b0*/  STL.64 [R1+0x190], R20 ;  /* 0x0001901401007387 */ /* 0x000fe20000100a00 */
[----:B------:R0:W-:Y:S04]  /*3a5c0*/  STL.64 [R1+0x198], R22 ;  /* 0x0001981601007387 */ /* 0x0001e80000100a00 */
[----:B0-----:R-:W4:Y:S01]  /*3a5d0*/  LDL R23, [R1+0xf70] ;  /* 0x000f700001177983 */ /* 0x001f220000100800 */
[----:B---3--:R-:W-:-:S02]  /*3a5e0*/  IMAD.MOV.U32 R19, RZ, RZ, R12 ;  /* 0x000000ffff137224 */ /* 0x008fc400078e000c */
[----:B------:R-:W-:Y:S01]  /*3a5f0*/  IMAD.MOV.U32 R18, RZ, RZ, R13 ;  /* 0x000000ffff127224 */ /* 0x000fe200078e000d */
[C---:B--2---:R-:W-:Y:S01]  /*3a600*/  HMMA.16816.F32 R4, R24.reuse, R12, R4 ;  /* 0x0000000c1804723c */ /* 0x044fe20000001804 */
[----:B----4-:R-:W-:Y:S01]  /*3a610*/  STL [R1+0x3e58], R23 ;  /* 0x003e581701007387 */ /* 0x010fe20000100800 */
[----:B------:R-:W2:Y:S02]  /*3a620*/  LDL.LU.64 R20, [R1+0x50] ;  /* 0x0000500001147983 */ /* 0x000ea40000300a00 */
[----:B------:R-:W-:Y:S11]  /*3a630*/  STL [R1+0x3df4], R17 ;  /* 0x003df41101007387 */ /* 0x000ff60000100800 */
[----:B------:R-:W-:Y:S08]  /*3a640*/  @!UPT UIADD3 URZ, URZ, URZ, URZ ;  /* 0x0000003f3f3ff290 */ /* 0x000ff0000fffe03f */
[----:B------:R-:W-:Y:S01]  /*3a650*/  STL.64 [R1+0x400], R4 ;  /* 0x0004000401007387 */ /* 0x000fe20000100a00 */
[----:B------:R0:W-:Y:S03]  /*3a660*/  STL.64 [R1+0x408], R6 ;  /* 0x0004080601007387 */ /* 0x0001e60000100a00 */
[----:B0-----:R-:W2:Y:S01]  /*3a670*/  LDL.LU.64 R6, [R1+0x3e98] ;  /* 0x003e980001067983 */ /* 0x001ea20000300a00 */
[----:B------:R-:W2:Y:S02]  /*3a680*/  LDL.LU.64 R4, [R1+0x3e90] ;  /* 0x003e900001047983 */ /* 0x000ea40000300a00 */
[----:B------:R-:W3:Y:S02]  /*3a690*/  LDL.LU.64 R12, [R1+0xc90] ;  /* 0x000c9000010c7983 */ /* 0x000ee40000300a00 */
[----:B------:R-:W4:Y:S01]  /*3a6a0*/  LDL.LU.64 R14, [R1+0xc98] ;  /* 0x000c9800010e7983 */ /* 0x000f220000300a00 */
[----:B--2---:R-:W-:Y:S01]  /*3a6b0*/  HMMA.16816.F32 R4, R24, R20, R4 ;  /* 0x000000141804723c */ /* 0x004fe20000001804 */
[----:B----4-:R-:W-:Y:S01]  /*3a6c0*/  STL.64 [R1+0x3e80], R14 ;  /* 0x003e800e01007387 */ /* 0x010fe20000100a00 */
[----:B---3--:R0:W-:Y:S02]  /*3a6d0*/  STL.64 [R1+0x3e78], R12 ;  /* 0x003e780c01007387 */ /* 0x0081e40000100a00 */
[----:B------:R-:W-:-:S02]  /*3a6e0*/  IMAD.MOV.U32 R17, RZ, RZ, R20 ;  /* 0x000000ffff117224 */ /* 0x000fc400078e0014 */
[----:B------:R-:W-:Y:S01]  /*3a6f0*/  IMAD.MOV.U32 R3, RZ, RZ, R21 ;  /* 0x000000ffff037224 */ /* 0x000fe200078e0015 */
[----:B0-----:R-:W2:Y:S01]  /*3a700*/  LDL.LU.64 R12, [R1+0xe60] ;  /* 0x000e6000010c7983 */ /* 0x001ea20000300a00 */
[----:B------:R-:W2:Y:S11]  /*3a710*/  LDL.LU.64 R14, [R1+0xe68] ;  /* 0x000e6800010e7983 */ /* 0x000eb60000300a00 */
[----:B------:R-:W-:Y:S04]  /*3a720*/  @!UPT UIADD3 URZ, URZ, URZ, URZ ;  /* 0x0000003f3f3ff290 */ /* 0x000fe8000fffe03f */
[----:B------:R0:W-:Y:S01]  /*3a730*/  STL.64 [R1+0x3f0], R4 ;  /* 0x0003f00401007387 */ /* 0x0001e20000100a00 */
[----:B------:R-:W-:Y:S03]  /*3a740*/  STL.64 [R1+0x3f8], R6 ;  /* 0x0003f80601007387 */ /* 0x000fe60000100a00 */
[----:B0-----:R-:W3:Y:S01]  /*3a750*/  LDL.LU.64 R4, [R1+0x3e88] ;  /* 0x003e880001047983 */ /* 0x001ee20000300a00 */
[----:B------:R-:W4:Y:S02]  /*3a760*/  LDL.LU.64 R20, [R1+0xc70] ;  /* 0x000c700001147983 */ /* 0x000f240000300a00 */
[----:B------:R-:W4:Y:S02]  /*3a770*/  LDL.LU.64 R22, [R1+0xc78] ;  /* 0x000c780001167983 */ /* 0x000f240000300a00 */
[----:B------:R-:W-:Y:S01]  /*3a780*/  STL.64 [R1+0x3e00], R18 ;  /* 0x003e001201007387 */ /* 0x000fe20000100a00 */
[----:B------:R0:W-:Y:S04]  /*3a790*/  STL.64 [R1+0x3df8], R16 ;  /* 0x003df81001007387 */ /* 0x0001e80000100a00 */
[----:B0-----:R-:W3:Y:S01]  /*3a7a0*/  LDL.LU.64 R16, [R1+0xe70] ;  /* 0x000e700001107983 */ /* 0x001ee20000300a00 */
[----:B------:R-:W3:Y:S02]  /*3a7b0*/  LDL.LU.64 R18, [R1+0xe78] ;  /* 0x000e780001127983 */ /* 0x000ee40000300a00 */
[----:B------:R-:W-:-:S02]  /*3a7c0*/  IMAD.MOV.U32 R2, RZ, RZ, R8 ;  /* 0x000000ffff027224 */ /* 0x000fc400078e0008 */
[----:B------:R-:W-:Y:S01]  /*3a7d0*/  IMAD.MOV.U32 R0, RZ, RZ, R9 ;  /* 0x000000ffff007224 */ /* 0x000fe200078e0009 */
[C---:B--2---:R-:W-:Y:S08]  /*3a7e0*/  HMMA.16816.F32 R12, R24.reuse, R8, R12 ;  /* 0x00000008180c723c */ /* 0x044ff0000000180c */
[----:B---3--:R-:W-:Y:S01]  /*3a7f0*/  HMMA.16816.F32 R16, R24, R4, R16 ;  /* 0x000000041810723c */ /* 0x008fe20000001810 */
[----:B------:R-:W-:-:S02]  /*3a800*/  IMAD.MOV.U32 R29, RZ, RZ, R4 ;  /* 0x000000ffff1d7224 */ /* 0x000fc400078e0004 */
[----:B------:R-:W-:Y:S11]  /*3a810*/  IMAD.MOV.U32 R28, RZ, RZ, R5 ;  /* 0x000000ffff1c7224 */ /* 0x000ff600078e0005 */
[----:B------:R-:W-:Y:S09]  /*3a820*/  @!UPT UIADD3 URZ, URZ, URZ, URZ ;  /* 0x0000003f3f3ff290 */ /* 0x000ff2000fffe03f */
[----:B------:R0:W-:Y:S01]  /*3a830*/  STL.64 [R1+0x3e0], R16 ;  /* 0x0003e01001007387 */ /* 0x0001e20000100a00 */
[----:B------:R-:W-:Y:S02]  /*3a840*/  STL.64 [R1+0x3e8], R18 ;  /* 0x0003e81201007387 */ /* 0x000fe40000100a00 */
[----:B------:R-:W2:Y:S02]  /*3a850*/  LDL.LU.64 R4, [R1+0xc60] ;  /* 0x000c600001047983 */ /* 0x000ea40000300a00 */
[----:B------:R-:W2:Y:S01]  /*3a860*/  LDL.LU.64 R6, [R1+0xc68] ;  /* 0x000c680001067983 */ /* 0x000ea20000300a00 */
[----:B0-----:R-:W3:Y:S01]  /*3a870*/  LDL.LU.64 R16, [R1+0xd0] ;  /* 0x0000d00001107983 */ /* 0x001ee20000300a00 */
[----:B------:R-:W-:Y:S02]  /*3a880*/  STL.64 [R1+0x3d0], R12 ;  /* 0x0003d00c01007387 */ /* 0x000fe40000100a00 */
[----:B------:R0:W-:Y:S02]  /*3a890*/  STL.64 [R1+0x3d8], R14 ;  /* 0x0003d80e01007387 */ /* 0x0001e40000100a00 */
[----:B0-----:R-:W2:Y:S01]  /*3a8a0*/  LDL.LU.64 R14, [R1+0x3e80] ;  /* 0x003e8000010e7983 */ /* 0x001ea20000300a00 */
[----:B------:R-:W2:Y:S02]  /*3a8b0*/  LDL.LU.64 R12, [R1+0x3e78] ;  /* 0x003e7800010c7983 */ /* 0x000ea40000300a00 */
[----:B------:R-:W2:Y:S02]  /*3a8c0*/  LDL.LU.64 R8, [R1+0x3e70] ;  /* 0x003e700001087983 */ /* 0x000ea40000300a00 */
[C---:B--2---:R-:W-:Y:S11]  /*3a8d0*/  HMMA.16816.F32 R12, R24.reuse, R8, R12 ;  /* 0x00000008180c723c */ /* 0x044ff6000000180c */
[----:B------:R-:W-:Y:S11]  /*3a8e0*/  @!UPT UIADD3 URZ, URZ, URZ, URZ ;  /* 0x0000003f3f3ff290 */ /* 0x000ff6000fffe03f */
[----:B------:R-:W-:Y:S01]  /*3a8f0*/  @!UPT UIADD3 URZ, URZ, URZ, URZ ;  /* 0x0000003f3f3ff290 */ /* 0x000fe2000fffe03f */
[----:B------:R0:W-:Y:S01]  /*3a900*/  STL.64 [R1+0x3c0], R12 ;  /* 0x0003c00c01007387 */ /* 0x0001e20000100a00 */
[----:B------:R1:W-:Y:S03]  /*3a910*/  STL.64 [R1+0x3c8], R14 ;  /* 0x0003c80e01007387 */ /* 0x0003e60000100a00 */
[----:B0-----:R-:W2:Y:S01]  /*3a920*/  LDL.LU R12, [R1+0x3e68] ;  /* 0x003e6800010c7983 */ /* 0x001ea20000300800 */
[----:B-1----:R-:W-:Y:S02]  /*3a930*/  IMAD.MOV.U32 R15, RZ, RZ, R8 ;  /* 0x000000ffff0f7224 */ /* 0x002fe400078e0008 */
[----:B------:R-:W-:Y:S02]  /*3a940*/  IMAD.MOV.U32 R14, RZ, RZ, R9 ;  /* 0x000000ffff0e7224 */ /* 0x000fe400078e0009 */
[----:B------:R-:W4:Y:S02]  /*3a950*/  LDL.LU.64 R8, [R1+0x3e60] ;  /* 0x003e600001087983 */ /* 0x000f240000300a00 */
[----:B----4-:R-:W-:Y:S01]  /*3a960*/  HMMA.16816.F32 R20, R24, R8, R20 ;  /* 0x000000081814723c */ /* 0x010fe20000001814 */
[----:B------:R-:W-:-:S02]  /*3a970*/  IMAD.MOV.U32 R19, RZ, RZ, R8 ;  /* 0x000000ffff137224 */ /* 0x000fc400078e0008 */
[----:B------:R-:W-:Y:S11]  /*3a980*/  IMAD.MOV.U32 R18, RZ, RZ, R9 ;  /* 0x000000ffff127224 */ /* 0x000ff600078e0009 */
[----:B------:R-:W-:Y:S09]  /*3a990*/  @!UPT UIADD3 URZ, URZ, URZ, URZ ;  /* 0x0000003f3f3ff290 */ /* 0x000ff2000fffe03f */
[----:B------:R-:W-:Y:S01]  /*3a9a0*/  STL.64 [R1+0x3b0], R20 ;  /* 0x0003b01401007387 */ /* 0x000fe20000100a00 */
[----:B------:R0:W-:Y:S03]  /*3a9b0*/  STL.64 [R1+0x3b8], R22 ;  /* 0x0003b81601007387 */ /* 0x0001e60000100a00 */
[----:B0-----:R-:W4:Y:S01]  /*3a9c0*/  LDL.LU R23, [R1+0x3e58] ;  /* 0x003e580001177983 */ /* 0x001f220000300800 */
[----:B------:R-:W2:Y:S02]  /*3a9d0*/  LDL.LU.64 R8, [R1+0x3e50] ;  /* 0x003e500001087983 */ /* 0x000ea40000300a00 */
[----:B------:R-:W-:Y:S02]  /*3a9e0*/  STL.64 [R1+0x3e20], R18 ;  /* 0x003e201201007387 */ /* 0x000fe40000100a00 */
[----:B---3--:R0:W-:Y:S02]  /*3a9f0*/  STL.64 [R1+0x3e18], R16 ;  /* 0x003e181001007387 */ /* 0x0081e40000100a00 */
[----:B0-----:R-:W3:Y:S01]  /*3aa00*/  LDL.LU.64 R16, [R1+0xc80] ;  /* 0x000c800001107983 */ /* 0x001ee20000300a00 */
[----:B------:R-:W3:Y:S03]  /*3aa10*/  LDL.LU.64 R18, [R1+0xc88] ;  /* 0x000c880001127983 */ /* 0x000ee60000300a00 */
[----:B----4-:R-:W0:Y:S01]  /*3aa20*/  LDSM.16.MT88.4 R20, [R23+0x9000] ;  /* 0x009000001714783b */ /* 0x010e220000004200 */
[----:B--2---:R-:W-:Y:S11]  /*3aa30*/  HMMA.16816.F32 R4, R24, R8, R4 ;  /* 0x000000081804723c */ /* 0x004ff60000001804 */
[----:B------:R-:W-:Y:S11]  /*3aa40*/  @!UPT UIADD3 URZ, URZ, URZ, URZ ;  /* 0x0000003f3f3ff290 */ /* 0x000ff6000fffe03f */
[----:B------:R-:W-:Y:S01]  /*3aa50*/  @!UPT UIADD3 URZ, URZ, URZ, URZ ;  /* 0x0000003f3f3ff290 */ /* 0x000fe2000fffe03f */
[----:B------:R-:W-:Y:S01]  /*3aa60*/  STL.64 [R1+0x3a0], R4 ;  /* 0x0003a00401007387 */ /* 0x000fe20000100a00 */
[----:B------:R1:W-:Y:S03]  /*3aa70*/  STL.64 [R1+0x3a8], R6 ;  /* 0x0003a80601007387 */ /* 0x0003e60000100a00 */
[----:B-1----:R-:W2:Y:S01]  /*3aa80*/  LDL.LU R7, [R1+0x3e48] ;  /* 0x003e480001077983 */ /* 0x002ea20000300800 */
[----:B------:R-:W4:Y:S02]  /*3aa90*/  LDL.LU.64 R4, [R1+0x3e40] ;  /* 0x003e400001047983 */ /* 0x000f240000300a00 */
[----:B------:R-:W2:Y:S02]  /*3aaa0*/  LDL.LU.64 R10, [R1+0x3e38] ;  /* 0x003e3800010a7983 */ /* 0x000ea40000300a00 */
[----:B------:R-:W-:Y:S02]  /*3aab0*/  IMAD.MOV.U32 R6, RZ, RZ, R8 ;  /* 0x000000ffff067224 */ /* 0x000fe400078e0008 */
[----:B------:R-:W-:-:S02]  /*3aac0*/  IMAD.MOV.U32 R13, RZ, RZ, R9 ;  /* 0x000000ffff0d7224 */ /* 0x000fc400078e0009 */
[----:B------:R-:W3:Y:S01]  /*3aad0*/  LDL.LU.64 R8, [R1+0x3e30] ;  /* 0x003e300001087983 */ /* 0x000ee20000300a00 */
[----:B0-----:R-:W-:Y:S02]  /*3aae0*/  STL.64 [R1+0x3cc0], R22 ;  /* 0x003cc01601007387 */ /* 0x001fe40000100a00 */
[----:B------:R2:W-:Y:S02]  /*3aaf0*/  STL.64 [R1+0x3cb8], R20 ;  /* 0x003cb81401007387 */ /* 0x0005e40000100a00 */
[----:B--2---:R-:W-:Y:S02]  /*3ab00*/  IMAD.MOV.U32 R20, RZ, RZ, R10 ;  /* 0x000000ffff147224 */ /* 0x004fe400078e000a */
[----:B------:R-:W2:Y:S01]  /*3ab10*/  LDL.LU R10, [R1+0x3e2c] ;  /* 0x003e2c00010a7983 */ /* 0x000ea20000300800 */
[----:B---3--:R-:W-:Y:S01]  /*3ab20*/  HMMA.16816.F32 R16, R24, R8, R16 ;  /* 0x000000081810723c */ /* 0x008fe20000001810 */
[----:B------:R-:W-:Y:S02]  /*3ab30*/  IMAD.MOV.U32 R21, RZ, RZ, R7 ;  /* 0x000000ffff157224 */ /* 0x000fe400078e0007 */
[----:B------:R-:W3:Y:S03]  /*3ab40*/  LDL.LU R7, [R1+0x3e28] ;  /* 0x003e280001077983 */ /* 0x000ee60000300800 */
[----:B------:R0:W-:Y:S02]  /*3ab50*/  STL.64 [R1+0x3e08], R20 ;  /* 0x003e081401007387 */ /* 0x0001e40000100a00 */
[----:B0-----:R-:W3:Y:S01]  /*3ab60*/  LDL.LU.64 R20, [R1+0xac0] ;  /* 0x000ac00001147983 */ /* 0x001ee20000300a00 */
[----:B------:R-:W3:Y:S11]  /*3ab70*/  LDL.LU.64 R22, [R1+0xac8] ;  /* 0x000ac80001167983 */ /* 0x000ef60000300a00 */
[----:B------:R-:W-:Y:S03]  /*3ab80*/  @!UPT UIADD3 URZ, URZ, URZ, URZ ;  /* 0x0000003f3f3ff290 */ /* 0x000fe6000fffe03f */
[----:B------:R-:W-:Y:S01]  /*3ab90*/  STL.64 [R1+0x390], R16 ;  /* 0x0003901001007387 */ /* 0x000fe20000100a00 */
[----:B------:R0:W-:Y:S03]  /*3aba0*/  STL.64 [R1+0x398], R18 ;  /* 0x0003981201007387 */ /* 0x0001e60000100a00 */
[----:B0-----:R-:W3:Y:S01]  /*3abb0*/  LDL.LU.64 R18, [R1+0x3e20] ;  /* 0x003e200001127983 */ /* 0x001ee20000300a00 */
[----:B------:R-:W3:Y:S03]  /*3abc0*/  LDL.LU.64 R16, [R1+0x3e18] ;  /* 0x003e180001107983 */ /* 0x000ee60000300a00 */
[----:B--2---:R-:W-:Y:S01]  /*3abd0*/  STL.64 [R1+0x3d30], R10 ;  /* 0x003d300a01007387 */ /* 0x004fe20000100a00 */
[----:B------:R0:W-:Y:S02]  /*3abe0*/  STL.64 [R1+0x3d28], R8 ;  /* 0x003d280801007387 */ /* 0x0001e40000100a00 */
[----:B0-----:R-:W-:-:S02]  /*3abf0*/  IMAD.MOV.U32 R8, RZ, RZ, R6 ;  /* 0x000000ffff087224 */ /* 0x001fc400078e0006 */
[----:B------:R-:W-:Y:S01]  /*3ac00*/  IMAD.MOV.U32 R9, RZ, RZ, R13 ;  /* 0x000000ffff097224 */ /* 0x000fe200078e000d */
[----:B------:R-:W2:Y:S01]  /*3ac10*/  LDL.LU R6, [R1+0x3e14] ;  /* 0x003e140001067983 */ /* 0x000ea20000300800 */
[----:B------:R-:W2:Y:S03]  /*3ac20*/  LDL.LU R13, [R1+0x3e10] ;  /* 0x003e1000010d7983 */ /* 0x000ea60000300800 */
[----:B------:R0:W-:Y:S04]  /*3ac30*/  STL.64 [R1+0x3d48], R8 ;  /* 0x003d480801007387 */ /* 0x0001e80000100a00 */
[----:B0-----:R-:W4:Y:S01]  /*3ac40*/  LDL.LU.64 R8, [R1+0xad0] ;  /* 0x000ad00001087983 */ /* 0x001f220000300a00 */
[----:B------:R-:W4:Y:S02]  /*3ac50*/  LDL.LU.64 R10, [R1+0xad8] ;  /* 0x000ad800010a7983 */ /* 0x000f240000300a00 */
[----:B----4-:R-:W-:Y:S11]  /*3ac60*/  HMMA.16816.F32 R8, R24, R4, R8 ;  /* 0x000000041808723c */ /* 0x010ff60000001808 */
[----:B------:R-:W-:Y:S11]  /*3ac70*/  @!UPT UIADD3 URZ, URZ, URZ, URZ ;  /* 0x0000003f3f3ff290 */ /* 0x000ff6000fffe03f */
[----:B------:R-:W-:Y:S01]  /*3ac80*/  @!UPT UIADD3 URZ, URZ, URZ, URZ ;  /* 0x0000003f3f3ff290 */ /* 0x000fe2000fffe03f */
[----:B------:R3:W-:Y:S01]  /*3ac90*/  STL.64 [R1+0x380], R8 ;  /* 0x0003800801007387 */ /* 0x0007e20000100a00 */
[----:B------:R-:W-:Y:S02]  /*3aca0*/  STL.64 [R1+0x388], R10 ;  /* 0x0003880a01007387 */ /* 0x000fe40000100a00 */
[----:B---3--:R-:W-:Y:S02]  /*3acb0*/  IMAD.MOV.U32 R8, RZ, RZ, R19 ;  /* 0x000000ffff087224 */ /* 0x008fe400078e0013 */
[----:B------:R-:W-:-:S05]  /*3acc0*/  IMAD.MOV.U32 R9, RZ, RZ, R18 ;  /* 0x000000ffff097224 */ /* 0x000fca00078e0012 */
[----:B------:R2:W-:Y:S02]  /*3acd0*/  STL.64 [R1+0x3d60], R8 ;  /* 0x003d600801007387 */ /* 0x0005e40000100a00 */
[----:B--2---:R-:W-:Y:S02]  /*3ace0*/  HMMA.16816.F32 R8, R24, R12, R20 ;  /* 0x0000000c1808723c */ /* 0x004fe40000001814 */
[----:B------:R-:W-:Y:S01]  /*3acf0*/  STL.64 [R1+0x3d20], R6 ;  /* 0x003d200601007387 */ /* 0x000fe20000100a00 */
[----:B------:R0:W-:Y:S03]  /*3ad00*/  STL.64 [R1+0x3d18], R4 ;  /* 0x003d180401007387 */ /* 0x0001e60000100a00 */
[----:B0-----:R-:W2:Y:S01]  /*3ad10*/  LDL.LU.64 R4, [R1+0x100] ;  /* 0x0001000001047983 */ /* 0x001ea20000300a00 */
[----:B------:R-:W3:Y:S02]  /*3ad20*/  LDL.LU.64 R20, [R1+0xaa0] ;  /* 0x000aa00001147983 */ /* 0x000ee40000300a00 */
[----:B------:R-:W3:Y:S11]  /*3ad30*/  LDL.LU.64 R22, [R1+0xaa8] ;  /* 0x000aa80001167983 */ /* 0x000ef60000300a00 */
[----:B------:R-:W-:Y:S03]  /*3ad40*/  @!UPT UIADD3 URZ, URZ, URZ, URZ ;  /* 0x0000003f3f3ff290 */ /* 0x000fe6000fffe03f */
[----:B------:R0:W-:Y:S01]  /*3ad50*/  STL.64 [R1+0x370], R8 ;  /* 0x0003700801007387 */ /* 0x0001e20000100a00 */
[----:B------:R-:W-:Y:S02]  /*3ad60*/  STL.64 [R1+0x378], R10 ;  /* 0x0003780a01007387 */ /* 0x000fe40000100a00 */
[----:B0-----:R-:W-:Y:S02]  /*3ad70*/  IMAD.MOV.U32 R8, RZ, RZ, R15 ;  /* 0x000000ffff087224 */ /* 0x001fe400078e000f */
[----:B------:R-:W-:-:S05]  /*3ad80*/  IMAD.MOV.U32 R9, RZ, RZ, R14 ;  /* 0x000000ffff097224 */ /* 0x000fca00078e000e */
[----:B------:R0:W-:Y:S04]  /*3ad90*/  STL.64 [R1+0x3d78], R8 ;  /* 0x003d780801007387 */ /* 0x0001e80000100a00 */
[----:B0-----:R-:W4:Y:S01]  /*3ada0*/  LDL.LU.64 R8, [R1+0xab0] ;  /* 0x000ab00001087983 */ /* 0x001f220000300a00 */
[----:B------:R-:W4:Y:S02]  /*3adb0*/  LDL.LU.64 R10, [R1+0xab8] ;  /* 0x000ab800010a7983 */ /* 0x000f240000300a00 */
[----:B------:R-:W-:Y:S02]  /*3adc0*/  IMAD.MOV.U32 R14, RZ, RZ, R16 ;  /* 0x000000ffff0e7224 */ /* 0x000fe400078e0010 */
[----:B------:R-:W-:Y:S01]  /*3add0*/  IMAD.MOV.U32 R15, RZ, RZ, R17 ;  /* 0x000000ffff0f7224 */ /* 0x000fe200078e0011 */
[----:B----4-:R-:W-:Y:S11]  /*3ade0*/  HMMA.16816.F32 R8, R24, R16, R8 ;  /* 0x000000101808723c */ /* 0x010ff60000001808 */
[----:B------:R-:W-:Y:S11]  /*3adf0*/  @!UPT UIADD3 URZ, URZ, URZ, URZ ;  /* 0x0000003f3f3ff290 */ /* 0x000ff6000fffe03f */
[----:B------:R-:W-:Y:S01]  /*3ae00*/  @!UPT UIADD3 URZ, URZ, URZ, URZ ;  /* 0x0000003f3f3ff290 */ /* 0x000fe2000fffe03f */
[----:B------:R0:W-:Y:S01]  /*3ae10*/  STL.64 [R1+0x360], R8 ;  /* 0x0003600801007387 */ /* 0x0001e20000100a00 */
[----:B------:R-:W-:Y:S02]  /*3ae20*/  STL.64 [R1+0x368], R10 ;  /* 0x0003680a01007387 */ /* 0x000fe40000100a00 */
[----:B------:R-:W4:Y:S02]  /*3ae30*/  LDL.LU.64 R16, [R1+0xa90] ;  /* 0x000a900001107983 */ /* 0x000f240000300a00 */
[----:B------:R-:W4:Y:S02]  /*3ae40*/  LDL.LU.64 R18, [R1+0xa98] ;  /* 0x000a980001127983 */ /* 0x000f240000300a00 */
[----:B0-----:R-:W-:Y:S02]  /*3ae50*/  IMAD.MOV.U32 R8, RZ, RZ, R2 ;  /* 0x000000ffff087224 */ /* 0x001fe400078e0002 */
[----:B------:R-:W-:-:S05]  /*3ae60*/  IMAD.MOV.U32 R9, RZ, RZ, R0 ;  /* 0x000000ffff097224 */ /* 0x000fca00078e0000 */
[----:B------:R0:W-:Y:S04]  /*3ae70*/  STL.64 [R1+0x3d90], R8 ;  /* 0x003d900801007387 */ /* 0x0001e80000100a00 */
[----:B0-----:R-:W3:Y:S01]  /*3ae80*/  LDL.LU.64 R8, [R1+0x120] ;  /* 0x0001200001087983 */ /* 0x001ee20000300a00 */
[----:B------:R-:W-:Y:S02]  /*3ae90*/  STL.64 [R1+0x3d40], R14 ;  /* 0x003d400e01007387 */ /* 0x000fe40000100a00 */
[----:B------:R0:W-:Y:S02]  /*3aea0*/  STL.64 [R1+0x3d38], R12 ;  /* 0x003d380c01007387 */ /* 0x0001e40000100a00 */
[----:B0-----:R-:W2:Y:S01]  /*3aeb0*/  LDL.LU.64 R12, [R1+0xa80] ;  /* 0x000a8000010c7983 */ /* 0x001ea20000300a00 */
[----:B------:R-:W2:Y:S01]  /*3aec0*/  LDL.LU.64 R14, [R1+0xa88] ;  /* 0x000a8800010e7983 */ /* 0x000ea20000300a00 */
[----:B---3--:R-:W-:Y:S01]  /*3aed0*/  HMMA.16816.F32 R20, R24, R8, R20 ;  /* 0x000000081814723c */ /* 0x008fe20000001814 */
[----:B------:R-:W-:-:S02]  /*3aee0*/  IMAD.MOV.U32 R2, RZ, RZ, R8 ;  /* 0x000000ffff027224 */ /* 0x000fc400078e0008 */
[----:B------:R-:W-:-:S04]  /*3aef0*/  IMAD.MOV.U32 R0, RZ, RZ, R9 ;  /* 0x000000ffff007224 */ /* 0x000fc800078e0009 */
[----:B------:R-:W-:Y:S02]  /*3af00*/  IMAD.MOV.U32 R8, RZ, RZ, R29 ;  /* 0x000000ffff087224 */ /* 0x000fe400078e001d */
[----:B------:R-:W-:Y:S11]  /*3af10*/  IMAD.MOV.U32 R9, RZ, RZ, R28 ;  /* 0x000000ffff097224 */ /* 0x000ff600078e001c */
[----:B------:R-:W-:Y:S03]  /*3af20*/  @!UPT UIADD3 URZ, URZ, URZ, URZ ;  /* 0x0000003f3f3ff290 */ /* 0x000fe6000fffe03f */
[----:B------:R0:W-:Y:S01]  /*3af30*/  STL.64 [R1+0x350], R20 ;  /* 0x0003501401007387 */ /* 0x0001e20000100a00 */
[----:B------:R-:W-:Y:S03]  /*3af40*/  STL.64 [R1+0x358], R22 ;  /* 0x0003581601007387 */ /* 0x000fe60000100a00 */
[----:B0-----:R-:W3:Y:S01]  /*3af50*/  LDL.LU.64 R20, [R1+0x3e08] ;  /* 0x003e080001147983 */ /* 0x001ee20000300a00 */
[----:B------:R0:W-:Y:S03]  /*3af60*/  STL.64 [R1+0x3da8], R8 ;  /* 0x003da80801007387 */ /* 0x0001e60000100a00 */
[----:B0-----:R-:W4:Y:S02]  /*3af70*/  LDL.LU.64 R8, [R1+0x110] ;  /* 0x0001100001087983 */ /* 0x001f240000300a00 */
[----:B----4-:R-:W-:Y:S11]  /*3af80*/  HMMA.16816.F32 R16, R24, R8, R16 ;  /* 0x000000081810723c */ /* 0x010ff60000001810 */
[----:B------:R-:W-:Y:S11]  /*3af90*/  @!UPT UIADD3 URZ, URZ, URZ, URZ ;  /* 0x0000003f3f3ff290 */ /* 0x000ff6000fffe03f */
[----:B------:R-:W-:Y:S01]  /*3afa0*/  @!UPT UIADD3 URZ, URZ, URZ, URZ ;  /* 0x0000003f3f3ff290 */ /* 0x000fe2000fffe03f */
[----:B------:R-:W-:Y:S01]  /*3afb0*/  STL.64 [R1+0x340], R16 ;  /* 0x0003401001007387 */ /* 0x000fe20000100a00 */
[----:B------:R0:W-:Y:S03]  /*3afc0*/  STL.64 [R1+0x348], R18 ;  /* 0x0003481201007387 */ /* 0x0001e60000100a00 */
[----:B0-----:R-:W4:Y:S01]  /*3afd0*/  LDL.LU.64 R18, [R1+0x3e00] ;  /* 0x003e000001127983 */ /* 0x001f220000300a00 */
[----:B------:R-:W3:Y:S02]  /*3afe0*/  LDL.LU.64 R16, [R1+0x3df8] ;  /* 0x003df80001107983 */ /* 0x000ee40000300a00 */
[----:B------:R-:W-:Y:S02]  /*3aff0*/  IMAD.MOV.U32 R28, RZ, RZ, R8 ;  /* 0x000000ffff1c7224 */ /* 0x000fe400078e0008 */
[----:B------:R-:W-:Y:S02]  /*3b000*/  IMAD.MOV.U32 R29, RZ, RZ, R9 ;  /* 0x000000ffff1d7224 */ /* 0x000fe400078e0009 */
[----:B------:R-:W-:-:S02]  /*3b010*/  IMAD.MOV.U32 R9, RZ, RZ, R3 ;  /* 0x000000ffff097224 */ /* 0x000fc400078e0003 */
[----:B--2---:R-:W-:Y:S02]  /*3b020*/  IMAD.MOV.U32 R23, RZ, RZ, R4 ;  /* 0x000000ffff177224 */ /* 0x004fe400078e0004 */
[----:B------:R-:W-:Y:S02]  /*3b030*/  IMAD.MOV.U32 R22, RZ, RZ, R5 ;  /* 0x000000ffff167224 */ /* 0x000fe400078e0005 */
[----:B---3--:R-:W-:Y:S02]  /*3b040*/  IMAD.MOV.U32 R8, RZ, RZ, R17 ;  /* 0x000000ffff087224 */ /* 0x008fe400078e0011 */
[----:B------:R-:W2:Y:S01]  /*3b050*/  LDL.LU R17, [R1+0x3df4] ;  /* 0x003df40001117983 */ /* 0x000ea20000300800 */
[----:B------:R-:W3:Y:S02]  /*3b060*/  LDL.LU R3, [R1+0x3df0] ;  /* 0x003df00001037983 */ /* 0x000ee40000300800 */
[----:B------:R0:W-:Y:S02]  /*3b070*/  STL.64 [R1+0x3dc0], R8 ;  /* 0x003dc00801007387 */ /* 0x0001e40000100a00 */
[----:B0-----:R-:W-:Y:S11]  /*3b080*/  HMMA.16816.F32 R8, R24, R4, R12 ;  /* 0x000000041808723c */ /* 0x001ff6000000180c */
[----:B------:R-:W-:Y:S11]  /*3b090*/  @!UPT UIADD3 URZ, URZ, URZ, URZ ;  /* 0x0000003f3f3ff290 */ /* 0x000ff6000fffe03f */
[----:B------:R-:W-:Y:S01]  /*3b0a0*/  @!UPT UIADD3 URZ, URZ, URZ, URZ ;  /* 0x0000003f3f3ff290 */ /* 0x000fe2000fffe03f */
[----:B------:R4:W-:Y:S01]  /*3b0b0*/  STL.64 [R1+0x330], R8 ;  /* 0x0003300801007387 */ /* 0x0009e20000100a00 */
[----:B------:R-:W-:Y:S02]  /*3b0c0*/  STL.64 [R1+0x338], R10 ;  /* 0x0003380a01007387 */ /* 0x000fe40000100a00 */
[----:B------:R-:W2:Y:S02]  /*3b0d0*/  LDL.LU.64 R4, [R1+0xa70] ;  /* 0x000a700001047983 */ /* 0x000ea40000300a00 */
[----:B------:R-:W2:Y:S02]  /*3b0e0*/  LDL.LU.64 R6, [R1+0xa78] ;  /* 0x000a780001067983 */ /* 0x000ea40000300a00 */
[----:B----4-:R-:W-:Y:S02]  /*3b0f0*/  IMAD.MOV.U32 R8, RZ, RZ, R19 ;  /* 0x000000ffff087224 */ /* 0x010fe400078e0013 */
[----:B------:R-:W-:-:S05]  /*3b100*/  IMAD.MOV.U32 R9, RZ, RZ, R18 ;  /* 0x000000ffff097224 */ /* 0x000fca00078e0012 */
        /* <DEDUP_REMOVED lines=21> */
[C---:B------:R-:W-:Y:S08]  /*3b260*/  HMMA.16816.F32 R4, R24.reuse, R20, R4 ;  /* 0x000000141804723c */ /* 0x040ff00000001804 */
[----:B----4-:R-:W-:Y:S01]  /*3b270*/  HMMA.16816.F32 R24, R24, R16, R8 ;  /* 0x000000101818723c */ /* 0x010fe20000001808 */
        /* <DEDUP_REMOVED lines=9> */
[----:B------:R1:W-:Y:S01]  /*3b310*/  STL.64 [R1+0x328], R6 ;  /* 0x0003280601007387 */ /* 0x0003e20000100a00 */
[----:B0-----:R-:W4:Y:S01]  /*3b320*/  LDL.LU.64 R4, [R1+0xa0] ;  /* 0x0000a00001047983 */ /* 0x001f220000300a00 */
[----:B-1----:R-:W4:Y:S02]  /*3b330*/  LDL.LU.64 R6, [R1+0xa8] ;  /* 0x0000a80001067983 */ /* 0x002f240000300a00 */
[----:B------:R0:W-:Y:S02]  /*3b340*/  STL.64 [R1+0x3cd0], R20 ;  /* 0x003cd01401007387 */ /* 0x0001e40000100a00 */
[----:B------:R-:W2:Y:S01]  /*3b350*/  LDL.LU.64 R8, [R1+0x3de8] ;  /* 0x003de80001087983 */ /* 0x000ea20000300a00 */
[----:B------:R-:W-:Y:S01]  /*3b360*/  STL.64 [R1+0x180], R24 ;  /* 0x0001801801007387 */ /* 0x000fe20000100a00 */
[----:B------:R1:W-:Y:S02]  /*3b370*/  STL.64 [R1+0x188], R26 ;  /* 0x0001881a01007387 */ /* 0x0003e40000100a00 */
[----:B------:R-:W2:Y:S02]  /*3b380*/  LDL.LU.64 R18, [R1+0x3de0] ;  /* 0x003de00001127983 */ /* 0x000ea40000300a00 */
[----:B0-----:R-:W-:-:S02]  /*3b390*/  IMAD.MOV.U32 R21, RZ, RZ, R16 ;  /* 0x000000ffff157224 */ /* 0x001fc400078e0010 */
[----:B------:R-:W-:Y:S02]  /*3b3a0*/  IMAD.MOV.U32 R20, RZ, RZ, R17 ;  /* 0x000000ffff147224 */ /* 0x000fe400078e0011 */
[----:B------:R-:W2:Y:S01]  /*3b3b0*/  LDL.LU.64 R16, [R1+0x3dd8] ;  /* 0x003dd80001107983 */ /* 0x000ea20000300a00 */
[----:B-1----:R-:W3:Y:S01]  /*3b3c0*/  LDL R27, [R1+0xf70] ;  /* 0x000f7000011b7983 */ /* 0x002ee20000100800 */
[C---:B--2---:R-:W-:Y:S02]  /*3b3d0*/  HMMA.16816.F32 R8, R16.reuse, R8, R12 ;  /* 0x000000081008723c */ /* 0x044fe4000000180c */
[----:B------:R-:W2:Y:S01]  /*3b3e0*/  LDL.LU.64 R14, [R1+0x3dd0] ;  /* 0x003dd000010e7983 */ /* 0x000ea20000300a00 */
[----:B------:R-:W2:Y:S03]  /*3b3f0*/  LDL.LU.64 R12, [R1+0x3dc8] ;  /* 0x003dc800010c7983 */ /* 0x000ea60000300a00 */
[----:B---3--:R-:W0:Y:S11]  /*3b400*/  LDSM.16.MT88.4 R24, [R27+0x9080] ;  /* 0x009080001b18783b */ /* 0x008e360000004200 */
[----:B------:R-:W-:Y:S06]  /*3b410*/  @!UPT UIADD3 URZ, URZ, URZ, URZ ;  /* 0x0000003f3f3ff290 */ /* 0x000fec000fffe03f */
[----:B------:R1:W-:Y:S01]  /*3b420*/  STL.64 [R1+0x170], R8 ;  /* 0x0001700801007387 */ /* 0x0003e20000100a00 */
[----:B------:R2:W-:Y:S03]  /*3b430*/  STL.64 [R1+0x178], R10 ;  /* 0x0001780a01007387 */ /* 0x0005e60000100a00 */
[----:B-1----:R-:W2:Y:S02]  /*3b440*/  LDL.LU.64 R8, [R1+0x3dc0] ;  /* 0x003dc00001087983 */ /* 0x002ea40000300a00 */
[C---:B--2---:R-:W-:Y:S02]  /*3b450*/  HMMA.16816.F32 R8, R16.reuse, R8, R12 ;  /* 0x000000081008723c */ /* 0x044fe4000000180c */
[----:B------:R-:W2:Y:S01]  /*3b460*/  LDL.LU.64 R14, [R1+0x3db8] ;  /* 0x003db800010e7983 */ /* 0x000ea20000300a00 */
[----:B------:R-:W2:Y:S11]  /*3b470*/  LDL.LU.64 R12, [R1+0x3db0] ;  /* 0x003db000010c7983 */ /* 0x000eb60000300a00 */
[----:B------:R-:W-:Y:S09]  /*3b480*/  @!UPT UIADD3 URZ, URZ, URZ, URZ ;  /* 0x0000003f3f3ff290 */ /* 0x000ff2000fffe03f */
        /* <DEDUP_REMOVED lines=33> */
[----:B------:R-:W3:Y:S11]  /*3b6a0*/  LDL.LU.64 R12, [R1+0x3d38] ;  /* 0x003d3800010c7983 */ /* 0x000ef60000300a00 */
[----:B------:R-:W-:Y:S09]  /*3b6b0*/  @!UPT UIADD3 URZ, URZ, URZ, URZ ;  /* 0x0000003f3f3ff290 */ /* 0x000ff2000fffe03f */
[----:B------:R-:W-:Y:S01]  /*3b6c0*/  STL.64 [R1+0xb0], R8 ;  /* 0x0000b00801007387 */ /* 0x000fe20000100a00 */
[----:B------:R1:W-:Y:S03]  /*3b6d0*/  STL.64 [R1+0xb8], R10 ;  /* 0x0000b80a01007387 */ /* 0x0003e60000100a00 */
[----:B-1----:R-:W2:Y:S01]  /*3b6e0*/  LDL.LU.64 R10, [R1+0x3d30] ;  /* 0x003d3000010a7983 */ /* 0x002ea20000300a00 */
[----:B------:R-:W4:Y:S02]  /*3b6f0*/  LDL.LU.64 R8, [R1+0x3d28] ;  /* 0x003d280001087983 */ /* 0x000f240000300a00 */
[----:B0-----:R-:W-:Y:S02]  /*3b700*/  STL [R1+0x3b94], R26 ;  /* 0x003b941a01007387 */ /* 0x001fe40000100800 */
[----:B------:R-:W-:Y:S01]  /*3b710*/  STL [R1+0x3b90], R27 ;  /* 0x003b901b01007387 */ /* 0x000fe20000100800 */
[----:B------:R0:W-:Y:S04]  /*3b720*/  STL.64 [R1+0x3c50], R24 ;  /* 0x003c501801007387 */ /* 0x0001e80000100a00 */
[----:B0-----:R-:W3:Y:S01]  /*3b730*/  LDL.LU.64 R24, [R1+0x80] ;  /* 0x0000800001187983 */ /* 0x001ee20000300a00 */
[----:B------:R-:W3:Y:S01]  /*3b740*/  LDL.LU.64 R26, [R1+0x88] ;  /* 0x00008800011a7983 */ /* 0x000ee20000300a00 */
[C---:B----4-:R-:W-:Y:S11]  /*3b750*/  HMMA.16816.F32 R4, R16.reuse, R8, R4 ;  /* 0x000000081004723c */ /* 0x050ff60000001804 */
[----:B------:R-:W-:Y:S11]  /*3b760*/  @!UPT UIADD3 URZ, URZ, URZ, URZ ;  /* 0x0000003f3f3ff290 */ /* 0x000ff6000fffe03f */
[----:B------:R-:W-:Y:S01]  /*3b770*/  @!UPT UIADD3 URZ, URZ, URZ, URZ ;  /* 0x0000003f3f3ff290 */ /* 0x000fe2000fffe03f */
[----:B------:R-:W-:Y:S01]  /*3b780*/  STL.64 [R1+0xa0], R4 ;  /* 0x0000a00401007387 */ /* 0x000fe20000100a00 */
[----:B------:R0:W-:Y:S03]  /*3b790*/  STL.64 [R1+0xa8], R6 ;  /* 0x0000a80601007387 */ /* 0x0001e60000100a00 */
[----:B0-----:R-:W4:Y:S01]  /*3b7a0*/  LDL.LU.64 R6, [R1+0x3d20] ;  /* 0x003d200001067983 */ /* 0x001f220000300a00 */
[----:B------:R-:W3:Y:S02]  /*3b7b0*/  LDL.LU.64 R4, [R1+0x3d18] ;  /* 0x003d180001047983 */ /* 0x000ee40000300a00 */
[----:B--2---:R0:W-:Y:S02]  /*3b7c0*/  STL.64 [R1+0x3ce8], R10 ;  /* 0x003ce80a01007387 */ /* 0x0041e40000100a00 */
[----:B------:R-:W3:Y:S01]  /*3b7d0*/  LDL.LU.64 R8, [R1+0x90] ;  /* 0x0000900001087983 */ /* 0x000ee20000300a00 */
[----:B0-----:R-:W3:Y:S02]  /*3b7e0*/  LDL.LU.64 R10, [R1+0x98] ;  /* 0x00009800010a7983 */ /* 0x001ee40000300a00 */
[----:B---3--:R-:W-:Y:S02]  /*3b7f0*/  HMMA.16816.F32 R8, R16, R4, R8 ;  /* 0x000000041008723c */ /* 0x008fe40000001808 */
[----:B----4-:R-:W-:Y:S05]  /*3b800*/  STL.64 [R1+0x3ca0], R6 ;  /* 0x003ca00601007387 */ /* 0x010fea0000100a00 */
[----:B------:R-:W-:-:S02]  /*3b810*/  IMAD.MOV.U32 R4, RZ, RZ, R28 ;  /* 0x000000ffff047224 */ /* 0x000fc400078e001c */
[----:B------:R-:W-:Y:S11]  /*3b820*/  IMAD.MOV.U32 R5, RZ, RZ, R29 ;  /* 0x000000ffff057224 */ /* 0x000ff600078e001d */
[----:B------:R-:W-:Y:S03]  /*3b830*/  @!UPT UIADD3 URZ, URZ, URZ, URZ ;  /* 0x0000003f3f3ff290 */ /* 0x000fe6000fffe03f */
[----:B------:R-:W-:Y:S01]  /*3b840*/  STL.64 [R1+0x90], R8 ;  /* 0x0000900801007387 */ /* 0x000fe20000100a00 */
[----:B------:R-:W-:Y:S02]  /*3b850*/  STL.64 [R1+0x98], R10 ;  /* 0x0000980a01007387 */ /* 0x000fe40000100a00 */
[----:B------:R-:W2:Y:S02]  /*3b860*/  LDL.LU R28, [R1+0x3d14] ;  /* 0x003d1400011c7983 */ /* 0x000ea40000300800 */
[----:B------:R-:W3:Y:S01]  /*3b870*/  LDL.LU R29, [R1+0x3d10] ;  /* 0x003d1000011d7983 */ /* 0x000ee20000300800 */
[----:B------:R0:W-:Y:S02]  /*3b880*/  STL.64 [R1+0x3cf0], R4 ;  /* 0x003cf00401007387 */ /* 0x0001e40000100a00 */
[----:B0-----:R-:W-:Y:S02]  /*3b890*/  IMAD.MOV.U32 R4, RZ, RZ, R14 ;  /* 0x000000ffff047224 */ /* 0x001fe400078e000e */
[----:B------:R-:W-:Y:S01]  /*3b8a0*/  IMAD.MOV.U32 R5, RZ, RZ, R15 ;  /* 0x000000ffff057224 */ /* 0x000fe200078e000f */
[----:B------:R-:W4:Y:S01]  /*3b8b0*/  LDL.LU R14, [R1+0x3d0c] ;  /* 0x003d0c00010e7983 */ /* 0x000f220000300800 */
[----:B------:R-:W4:Y:S02]  /*3b8c0*/  LDL.LU R15, [R1+0x3d08] ;  /* 0x003d0800010f7983 */ /* 0x000f240000300800 */
[----:B------:R-:W2:Y:S02]  /*3b8d0*/  LDL.LU.64 R8, [R1+0x6f0] ;  /* 0x0006f00001087983 */ /* 0x000ea40000300a00 */
[----:B------:R-:W2:Y:S01]  /*3b8e0*/  LDL.LU.64 R10, [R1+0x6f8] ;  /* 0x0006f800010a7983 */ /* 0x000ea20000300a00 */
[----:B------:R-:W-:Y:S01]  /*3b8f0*/  HMMA.16816.F32 R24, R16, R12, R24 ;  /* 0x0000000c1018723c */ /* 0x000fe20000001818 */
[----:B--2---:R-:W-:Y:S01]  /*3b900*/  STL.64 [R1+0x3d00], R10 ;  /* 0x003d000a01007387 */ /* 0x004fe20000100a00 */
[----:B------:R0:W-:Y:S03]  /*3b910*/  STL.64 [R1+0x3cf8], R8 ;  /* 0x003cf80801007387 */ /* 0x0001e60000100a00 */
[----:B0-----:R-:W2:Y:S01]  /*3b920*/  LDL.LU.64 R8, [R1+0x8c0] ;  /* 0x0008c00001087983 */ /* 0x001ea20000300a00 */
[----:B------:R-:W2:Y:S11]  /*3b930*/  LDL.LU.64 R10, [R1+0x8c8] ;  /* 0x0008c800010a7983 */ /* 0x000eb60000300a00 */
[----:B------:R-:W-:Y:S06]  /*3b940*/  @!UPT UIADD3 URZ, URZ, URZ, URZ ;  /* 0x0000003f3f3ff290 */ /* 0x000fec000fffe03f */
[----:B------:R0:W-:Y:S02]  /*3b950*/  STL.64 [R1+0x80], R24 ;  /* 0x0000801801007387 */ /* 0x0001e40000100a00 */
[----:B------:R-:W-:Y:S02]  /*3b960*/  STL.64 [R1+0x88], R26 ;  /* 0x0000881a01007387 */ /* 0x000fe40000100a00 */
[----:B0-----:R-:W-:Y:S02]  /*3b970*/  IMAD.MOV.U32 R24, RZ, RZ, R21 ;  /* 0x000000ffff187224 */ /* 0x001fe400078e0015 */
[----:B------:R-:W-:-:S05]  /*3b980*/  IMAD.MOV.U32 R25, RZ, RZ, R20 ;  /* 0x000000ffff197224 */ /* 0x000fca00078e0014 */
[----:B------:R0:W-:Y:S04]  /*3b990*/  STL.64 [R1+0x3cc8], R24 ;  /* 0x003cc81801007387 */ /* 0x0001e80000100a00 */
[----:B0-----:R-:W3:Y:S01]  /*3b9a0*/  LDL.LU.64 R24, [R1+0x500] ;  /* 0x0005000001187983 */ /* 0x001ee20000300a00 */
[----:B------:R-:W3:Y:S02]  /*3b9b0*/  LDL.LU.64 R26, [R1+0x508] ;  /* 0x00050800011a7983 */ /* 0x000ee40000300a00 */
[----:B----4-:R-:W-:Y:S01]  /*3b9c0*/  STL.64 [R1+0x3c88], R14 ;  /* 0x003c880e01007387 */ /* 0x010fe20000100a00 */
[----:B--2---:R-:W-:Y:S01]  /*3b9d0*/  HMMA.16816.F32 R4, R16, R4, R8 ;  /* 0x000000041004723c */ /* 0x004fe20000001808 */
[----:B------:R-:W2:Y:S01]  /*3b9e0*/  LDL.LU.64 R10, [R1+0x3d00] ;  /* 0x003d0000010a7983 */ /* 0x000ea20000300a00 */
[----:B------:R-:W2:Y:S02]  /*3b9f0*/  LDL.LU.64 R8, [R1+0x3cf8] ;  /* 0x003cf80001087983 */ /* 0x000ea40000300a00 */
[----:B------:R-:W-:-:S02]  /*3ba00*/  IMAD.MOV.U32 R12, RZ, RZ, R2 ;  /* 0x000000ffff0c7224 */ /* 0x000fc400078e0002 */
[----:B------:R-:W-:Y:S11]  /*3ba10*/  IMAD.MOV.U32 R13, RZ, RZ, R0 ;  /* 0x000000ffff0d7224 */ /* 0x000ff600078e0000 */
[----:B------:R-:W-:Y:S07]  /*3ba20*/  @!UPT UIADD3 URZ, URZ, URZ, URZ ;  /* 0x0000003f3f3ff290 */ /* 0x000fee000fffe03f */
[----:B------:R-:W-:Y:S02]  /*3ba30*/  IMAD.MOV.U32 R0, RZ, RZ, R7 ;  /* 0x000000ffff007224 */ /* 0x000fe400078e0007 */
[----:B------:R-:W-:Y:S01]  /*3ba40*/  IMAD.MOV.U32 R2, RZ, RZ, R6 ;  /* 0x000000ffff027224 */ /* 0x000fe200078e0006 */
[----:B------:R0:W-:Y:S04]  /*3ba50*/  STL.64 [R1+0x8c0], R4 ;  /* 0x0008c00401007387 */ /* 0x0001e80000100a00 */
[----:B0-----:R-:W3:Y:S01]  /*3ba60*/  LDL.LU.64 R4, [R1+0x3cf0] ;  /* 0x003cf00001047983 */ /* 0x001ee20000300a00 */
[----:B------:R-:W-:Y:S02]  /*3ba70*/  STL [R1+0x3518], R0 ;  /* 0x0035180001007387 */ /* 0x000fe40000100800 */
[----:B------:R-:W-:Y:S01]  /*3ba80*/  STL [R1+0x3500], R2 ;  /* 0x0035000201007387 */ /* 0x000fe20000100800 */
[C---:B--2---:R-:W-:Y:S01]  /*3ba90*/  HMMA.16816.F32 R12, R16.reuse, R12, R8 ;  /* 0x0000000c100c723c */ /* 0x044fe20000001808 */
[----:B------:R-:W2:Y:S11]  /*3baa0*/  LDL.LU.64 R10, [R1+0x3ce8] ;  /* 0x003ce800010a7983 */ /* 0x000eb60000300a00 */
[----:B------:R-:W-:Y:S11]  /*3bab0*/  @!UPT UIADD3 URZ, URZ, URZ, URZ ;  /* 0x0000003f3f3ff290 */ /* 0x000ff6000fffe03f */
[----:B------:R-:W-:Y:S01]  /*3bac0*/  @!UPT UIADD3 URZ, URZ, URZ, URZ ;  /* 0x0000003f3f3ff290 */ /* 0x000fe2000fffe03f */
[----:B------:R-:W-:Y:S01]  /*3bad0*/  IMAD.MOV.U32 R9, RZ, RZ, R15 ;  /* 0x000000ffff097224 */ /* 0x000fe200078e000f */
[----:B------:R-:W-:Y:S01]  /*3bae0*/  STL.64 [R1+0xa00], R12 ;  /* 0x000a000c01007387 */ /* 0x000fe20000100a00 */
[----:B------:R-:W-:Y:S03]  /*3baf0*/  STL [R1+0xa08], R14 ;  /* 0x000a080e01007387 */ /* 0x000fe60000100800 */
[----:B------:R-:W-:Y:S01]  /*3bb00*/  STL [R1+0x37e8], R9 ;  /* 0x0037e80901007387 */ /* 0x000fe20000100800 */
[----:B---3--:R-:W-:Y:S03]  /*3bb10*/  HMMA.16816.F32 R4, R16, R4, R24 ;  /* 0x000000041004723c */ /* 0x008fe60000001818 */
[----:B--2---:R-:W-:Y:S01]  /*3bb20*/  STL.64 [R1+0x3c48], R10 ;  /* 0x003c480a01007387 */ /* 0x004fe20000100a00 */
[----:B------:R-:W2:Y:S02]  /*3bb30*/  LDL.LU.64 R24, [R1+0x2b0] ;  /* 0x0002b00001187983 */ /* 0x000ea40000300a00 */
[----:B------:R-:W3:Y:S11]  /*3bb40*/  LDL.LU.64 R26, [R1+0x2b8] ;  /* 0x0002b800011a7983 */ /* 0x000ef60000300a00 */
[----:B------:R-:W-:Y:S06]  /*3bb50*/  @!UPT UIADD3 URZ, URZ, URZ, URZ ;  /* 0x0000003f3f3ff290 */ /* 0x000fec000fffe03f */
[----:B------:R-:W-:Y:S01]  /*3bb60*/  STL.64 [R1+0x9f0], R4 ;  /* 0x0009f00401007387 */ /* 0x000fe20000100a00 */
[----:B------:R-:W-:Y:S04]  /*3bb70*/  STL.64 [R1+0x9f8], R6 ;  /* 0x0009f80601007387 */ /* 0x000fe80000100a00 */
[----:B---3--:R-:W-:Y:S01]  /*3bb80*/  STL.64 [R1+0x3ce0], R26 ;  /* 0x003ce01a01007387 */ /* 0x008fe20000100a00 */
[----:B--2---:R0:W-:Y:S03]  /*3bb90*/  STL.64 [R1+0x3cd8], R24 ;  /* 0x003cd81801007387 */ /* 0x0041e60000100a00 */
[----:B0-----:R-:W2:Y:S01]  /*3bba0*/  LDL.LU.64 R24, [R1+0x300] ;  /* 0x0003000001187983 */ /* 0x001ea20000300a00 */
[----:B------:R-:W2:Y:S02]  /*3bbb0*/  LDL.LU.64 R26, [R1+0x308] ;  /* 0x00030800011a7983 */ /* 0x000ea40000300a00 */
[----:B------:R-:W3:Y:S02]  /*3bbc0*/  LDL.LU.64 R8, [R1+0x70] ;  /* 0x0000700001087983 */ /* 0x000ee40000300a00 */
[----:B------:R-:W3:Y:S01]  /*3bbd0*/  LDL.LU.64 R10, [R1+0x78] ;  /* 0x00007800010a7983 */ /* 0x000ee20000300a00 */
[----:B------:R-:W4:Y:S01]  /*3bbe0*/  LDL.LU R4, [R1+0x560] ;  /* 0x0005600001047983 */ /* 0x000f220000300800 */
[----:B------:R-:W4:Y:S02]  /*3bbf0*/  LDL.LU R5, [R1+0x564] ;  /* 0x0005640001057983 */ /* 0x000f240000300800 */
[----:B------:R-:W2:Y:S02]  /*3bc00*/  LDL.LU R6, [R1+0x568] ;  /* 0x0005680001067983 */ /* 0x000ea40000300800 */
[----:B------:R-:W2:Y:S02]  /*3bc10*/  LDL.LU R7, [R1+0x56c] ;  /* 0x00056c0001077983 */ /* 0x000ea40000300800 */
[----:B------:R-:W-:-:S02]  /*3bc20*/  IMAD.MOV.U32 R20, RZ, RZ, R23 ;  /* 0x000000ffff147224 */ /* 0x000fc400078e0017 */
[----:B------:R-:W-:Y:S01]  /*3bc30*/  IMAD.MOV.U32 R21, RZ, RZ, R22 ;  /* 0x000000ffff157224 */ /* 0x000fe200078e0016 */
[----:B--2---:R-:W-:Y:S01]  /*3bc40*/  STL.64 [R1+0x3cb0], R6 ;  /* 0x003cb00601007387 */ /* 0x004fe20000100a00 */
[----:B----4-:R0:W-:Y:S03]  /*3bc50*/  STL.64 [R1+0x3ca8], R4 ;  /* 0x003ca80401007387 */ /* 0x0101e60000100a00 */
[----:B0-----:R-:W2:Y:S01]  /*3bc60*/  LDL.LU R4, [R1+0x570] ;  /* 0x0005700001047983 */ /* 0x001ea20000300800 */
[----:B------:R-:W2:Y:S02]  /*3bc70*/  LDL.LU R5, [R1+0x574] ;  /* 0x0005740001057983 */ /* 0x000ea40000300800 */
[----:B------:R-:W2:Y:S02]  /*3bc80*/  LDL.LU R6, [R1+0x578] ;  /* 0x0005780001067983 */ /* 0x000ea40000300800 */
[----:B------:R-:W2:Y:S01]  /*3bc90*/  LDL.LU R7, [R1+0x57c] ;  /* 0x00057c0001077983 */ /* 0x000ea20000300800 */
[----:B------:R-:W4:Y:S01]  /*3bca0*/  LDL.LU R12, [R1+0x550] ;  /* 0x00055000010c7983 */ /* 0x000f220000300800 */
[----:B------:R-:W4:Y:S02]  /*3bcb0*/  LDL.LU R13, [R1+0x554] ;  /* 0x00055400010d7983 */ /* 0x000f240000300800 */
[----:B------:R-:W2:Y:S02]  /*3bcc0*/  LDL.LU R14, [R1+0x558] ;  /* 0x00055800010e7983 */ /* 0x000ea40000300800 */
[----:B------:R-:W2:Y:S01]  /*3bcd0*/  LDL.LU R15, [R1+0x55c] ;  /* 0x00055c00010f7983 */ /* 0x000ea20000300800 */
[C---:B------:R-:W-:Y:S01]  /*3bce0*/  HMMA.16816.F32 R20, R16.reuse, R20, R24 ;  /* 0x000000141014723c */ /* 0x040fe20000001818 */
[----:B--2---:R0:W-:Y:S01]  /*3bcf0*/  STL.64 [R1+0x3c98], R14 ;  /* 0x003c980e01007387 */ /* 0x0041e20000100a00 */
[----:B----4-:R-:W-:Y:S03]  /*3bd00*/  STL.64 [R1+0x3c90], R12 ;  /* 0x003c900c01007387 */ /* 0x010fe60000100a00 */
[----:B0-----:R-:W2:Y:S01]  /*3bd10*/  LDL.64 R14, [R1+0x58] ;  /* 0x00005800010e7983 */ /* 0x001ea20000100a00 */
[----:B------:R-:W4:Y:S02]  /*3bd20*/  LDL.LU.64 R26, [R1+0x3ce0] ;  /* 0x003ce000011a7983 */ /* 0x000f240000300a00 */
[----:B------:R-:W4:Y:S11]  /*3bd30*/  LDL.LU.64 R24, [R1+0x3cd8] ;  /* 0x003cd80001187983 */ /* 0x000f360000300a00 */
[----:B------:R-:W-:Y:S04]  /*3bd40*/  @!UPT UIADD3 URZ, URZ, URZ, URZ ;  /* 0x0000003f3f3ff290 */ /* 0x000fe8000fffe03f */
[----:B------:R0:W-:Y:S01]  /*3bd50*/  STL.64 [R1+0x9e0], R20 ;  /* 0x0009e01401007387 */ /* 0x0001e20000100a00 */
[----:B------:R4:W-:Y:S04]  /*3bd60*/  STL.64 [R1+0x9e8], R22 ;  /* 0x0009e81601007387 */ /* 0x0009e80000100a00 */
[----:B0-----:R-:W4:Y:S02]  /*3bd70*/  LDL.LU.64 R20, [R1+0x3cd0] ;  /* 0x003cd00001147983 */ /* 0x001f240000300a00 */
[C---:B----4-:R-:W-:Y:S02]  /*3bd80*/  HMMA.16816.F32 R20, R16.reuse, R20, R24 ;  /* 0x000000141014723c */ /* 0x050fe40000001818 */
[----:B------:R-:W3:Y:S11]  /*3bd90*/  LDL.LU.64 R24, [R1+0x3cc8] ;  /* 0x003cc80001187983 */ /* 0x000ef60000300a00 */
[----:B------:R-:W-:Y:S10]  /*3bda0*/  @!UPT UIADD3 URZ, URZ, URZ, URZ ;  /* 0x0000003f3f3ff290 */ /* 0x000ff4000fffe03f */
[----:B------:R-:W-:Y:S01]  /*3bdb0*/  STL.64 [R1+0x9d0], R20 ;  /* 0x0009d01401007387 */ /* 0x000fe20000100a00 */
[----:B------:R0:W-:Y:S03]  /*3bdc0*/  STL.64 [R1+0x9d8], R22 ;  /* 0x0009d81601007387 */ /* 0x0001e60000100a00 */
[----:B0-----:R-:W4:Y:S01]  /*3bdd0*/  LDL.LU.64 R22, [R1+0x3cc0] ;  /* 0x003cc00001167983 */ /* 0x001f220000300a00 */
[----:B------:R-:W4:Y:S01]  /*3bde0*/  LDL.LU.64 R20, [R1+0x3cb8] ;  /* 0x003cb80001147983 */ /* 0x000f220000300a00 */
[----:B---3--:R-:W-:Y:S02]  /*3bdf0*/  HMMA.16816.F32 R8, R16, R24, R8 ;  /* 0x000000181008723c */ /* 0x008fe40000001808 */
[----:B------:R-:W4:Y:S01]  /*3be00*/  LDL.64 R18, [R1+0x68] ;  /* 0x0000680001127983 */ /* 0x000f220000100a00 */
[----:B------:R-:W3:Y:S11]  /*3be10*/  LDL.LU R24, [R1+0x530] ;  /* 0x0005300001187983 */ /* 0x000ef60000300800 */
[----:B------:R-:W-:Y:S09]  /*3be20*/  @!UPT UIADD3 URZ, URZ, URZ, URZ ;  /* 0x0000003f3f3ff290 */ /* 0x000ff2000fffe03f */
[----:B------:R-:W-:Y:S01]  /*3be30*/  STL.64 [R1+0x6f0], R8 ;  /* 0x0006f00801007387 */ /* 0x000fe20000100a00 */
[----:B------:R-:W-:Y:S02]  /*3be40*/  STL.64 [R1+0x6f8], R10 ;  /* 0x0006f80a01007387 */ /* 0x000fe40000100a00 */
[----:B------:R-:W3:Y:S02]  /*3be50*/  LDL.LU R25, [R1+0x534] ;  /* 0x0005340001197983 */ /* 0x000ee40000300800 */
[----:B------:R-:W2:Y:S01]  /*3be60*/  LDL.LU R26, [R1+0x538] ;  /* 0x00053800011a7983 */ /* 0x000ea20000300800 */
[----:B------:R-:W2:Y:S04]  /*3be70*/  LDL.LU R27, [R1+0x53c] ;  /* 0x00053c00011b7983 */ /* 0x000ea80000300800 */
[----:B--2---:R-:W-:Y:S01]  /*3be80*/  STL.64 [R1+0x3c60], R26 ;  /* 0x003c601a01007387 */ /* 0x004fe20000100a00 */
[----:B---3--:R0:W-:Y:S03]  /*3be90*/  STL.64 [R1+0x3c58], R24 ;  /* 0x003c581801007387 */ /* 0x0081e60000100a00 */
[----:B0-----:R-:W2:Y:S01]  /*3bea0*/  LDL.LU R24, [R1+0x540] ;  /* 0x0005400001187983 */ /* 0x001ea20000300800 */
[----:B------:R-:W2:Y:S02]  /*3beb0*/  LDL.LU R25, [R1+0x544] ;  /* 0x0005440001197983 */ /* 0x000ea40000300800 */
[----:B------:R-:W3:Y:S02]  /*3bec0*/  LDL.LU R26, [R1+0x548] ;  /* 0x00054800011a7983 */ /* 0x000ee40000300800 */
[----:B------:R-:W3:Y:S01]  /*3bed0*/  LDL.LU R27, [R1+0x54c] ;  /* 0x00054c00011b7983 */ /* 0x000ee20000300800 */
[----:B----4-:R-:W-:Y:S01]  /*3bee0*/  HMMA.16816.F32 R4, R20, R18, R4 ;  /* 0x000000121404723c */ /* 0x010fe20000001804 */
[----:B---3--:R0:W-:Y:S01]  /*3bef0*/  STL.64 [R1+0x3c80], R26 ;  /* 0x003c801a01007387 */ /* 0x0081e20000100a00 */
[----:B--2---:R-:W-:Y:S02]  /*3bf00*/  STL.64 [R1+0x3c78], R24 ;  /* 0x003c781801007387 */ /* 0x004fe40000100a00 */
[----:B------:R-:W2:Y:S01]  /*3bf10*/  LDL.64 R10, [R1+0x28] ;  /* 0x00002800010a7983 */ /* 0x000ea20000100a00 */
[----:B0-----:R-:W3:Y:S04]  /*3bf20*/  LDL.64 R26, [R1+0x48] ;  /* 0x00004800011a7983 */ /* 0x001ee80000100a00 */
[----:B--2---:R0:W-:Y:S04]  /*3bf30*/  STL.64 [R1+0x3c68], R10 ;  /* 0x003c680a01007387 */ /* 0x0041e80000100a00 */
[----:B0-----:R-:W2:Y:S10]  /*3bf40*/  LDL.64 R10, [R1+0x38] ;  /* 0x00003800010a7983 */ /* 0x001eb40000100a00 */
[----:B------:R-:W-:Y:S02]  /*3bf50*/  STL.64 [R1+0x570], R4 ;  /* 0x0005700401007387 */ /* 0x000fe40000100a00 */
[----:B------:R0:W-:Y:S02]  /*3bf60*/  STL.64 [R1+0x578], R6 ;  /* 0x0005780601007387 */ /* 0x0001e40000100a00 */
[----:B0-----:R-:W4:Y:S01]  /*3bf70*/  LDL.LU.64 R6, [R1+0x3cb0] ;  /* 0x003cb00001067983 */ /* 0x001f220000300a00 */
[----:B------:R-:W4:Y:S02]  /*3bf80*/  LDL.LU.64 R4, [R1+0x3ca8] ;  /* 0x003ca80001047983 */ /* 0x000f240000300a00 */
[----:B------:R-:W-:-:S02]  /*3bf90*/  IMAD.MOV.U32 R0, RZ, RZ, R19 ;  /* 0x000000ffff007224 */ /* 0x000fc400078e0013 */
[----:B------:R-:W-:Y:S02]  /*3bfa0*/  IMAD.MOV.U32 R2, RZ, RZ, R18 ;  /* 0x000000ffff027224 */ /* 0x000fe400078e0012 */
[----:B------:R-:W2:Y:S01]  /*3bfb0*/  LDL.64 R18, [R1+0x18] ;  /* 0x0000180001127983 */ /* 0x000ea20000100a00 */
[----:B------:R-:W-:Y:S02]  /*3bfc0*/  STL [R1+0x3be4], R0 ;  /* 0x003be40001007387 */ /* 0x000fe40000100800 */
[----:B------:R-:W-:Y:S01]  /*3bfd0*/  STL [R1+0x3be0], R2 ;  /* 0x003be00201007387 */ /* 0x000fe20000100800 */
[C---:B----4-:R-:W-:Y:S11]  /*3bfe0*/  HMMA.16816.F32 R4, R20.reuse, R14, R4 ;  /* 0x0000000e1404723c */ /* 0x050ff60000001804 */
[----:B------:R-:W-:Y:S11]  /*3bff0*/  @!UPT UIADD3 URZ, URZ, URZ, URZ ;  /* 0x0000003f3f3ff290 */ /* 0x000ff6000fffe03f */
[----:B------:R-:W-:Y:S01]  /*3c000*/  @!UPT UIADD3 URZ, URZ, URZ, URZ ;  /* 0x0000003f3f3ff290 */ /* 0x000fe2000fffe03f */
[----:B------:R0:W-:Y:S01]  /*3c010*/  STL.64 [R1+0x560], R4 ;  /* 0x0005600401007387 */ /* 0x0001e20000100a00 */
[----:B------:R1:W-:Y:S02]  /*3c020*/  STL.64 [R1+0x568], R6 ;  /* 0x0005680601007387 */ /* 0x0003e40000100a00 */
[----:B0-----:R-:W-:Y:S01]  /*3c030*/  IMAD.MOV.U32 R5, RZ, RZ, R14 ;  /* 0x000000ffff057224 */ /* 0x001fe200078e000e */
[----:B-1----:R-:W4:Y:S01]  /*3c040*/  LDL.LU.64 R6, [R1+0x3ca0] ;  /* 0x003ca00001067983 */ /* 0x002f220000300a00 */
[----:B------:R-:W-:Y:S02]  /*3c050*/  IMAD.MOV.U32 R4, RZ, RZ, R15 ;  /* 0x000000ffff047224 */ /* 0x000fe400078e000f */
[----:B------:R-:W3:Y:S02]  /*3c060*/  LDL.LU.64 R14, [R1+0x3c98] ;  /* 0x003c9800010e7983 */ /* 0x000ee40000300a00 */
[----:B------:R-:W3:Y:S01]  /*3c070*/  LDL.LU.64 R12, [R1+0x3c90] ;  /* 0x003c9000010c7983 */ /* 0x000ee20000300a00 */
[----:B------:R-:W-:Y:S01]  /*3c080*/  STL [R1+0x3bec], R4 ;  /* 0x003bec0401007387 */ /* 0x000fe20000100800 */
[----:B------:R-:W-:Y:S01]  /*3c090*/  STL [R1+0x3be8], R5 ;  /* 0x003be80501007387 */ /* 0x000fe20000100800 */
[----:B---3--:R-:W-:Y:S11]  /*3c0a0*/  HMMA.16816.F32 R12, R20, R26, R12 ;  /* 0x0000001a140c723c */ /* 0x008ff6000000180c */
[----:B------:R-:W-:Y:S11]  /*3c0b0*/  @!UPT UIADD3 URZ, URZ, URZ, URZ ;  /* 0x0000003f3f3ff290 */ /* 0x000ff6000fffe03f */
[----:B------:R-:W-:Y:S01]  /*3c0c0*/  @!UPT UIADD3 URZ, URZ, URZ, URZ ;  /* 0x0000003f3f3ff290 */ /* 0x000fe2000fffe03f */
[----:B------:R0:W-:Y:S01]  /*3c0d0*/  STL.64 [R1+0x550], R12 ;  /* 0x0005500c01007387 */ /* 0x0001e20000100a00 */
[----:B------:R1:W-:Y:S02]  /*3c0e0*/  STL.64 [R1+0x558], R14 ;  /* 0x0005580e01007387 */ /* 0x0003e40000100a00 */
[----:B0-----:R-:W-:Y:S01]  /*3c0f0*/  IMAD.MOV.U32 R13, RZ, RZ, R26 ;  /* 0x000000ffff0d7224 */ /* 0x001fe200078e001a */
[----:B-1----:R-:W3:Y:S01]  /*3c100*/  LDL.LU.64 R14, [R1+0x3c88] ;  /* 0x003c8800010e7983 */ /* 0x002ee20000300a00 */
[----:B------:R-:W-:Y:S02]  /*3c110*/  IMAD.MOV.U32 R12, RZ, RZ, R27 ;  /* 0x000000ffff0c7224 */ /* 0x000fe400078e001b */
[----:B------:R-:W3:Y:S02]  /*3c120*/  LDL.LU.64 R26, [R1+0x3c80] ;  /* 0x003c8000011a7983 */ /* 0x000ee40000300a00 */
[----:B------:R-:W3:Y:S02]  /*3c130*/  LDL.LU.64 R24, [R1+0x3c78] ;  /* 0x003c780001187983 */ /* 0x000ee40000300a00 */
[----:B--2---:R-:W-:-:S02]  /*3c140*/  IMAD.MOV.U32 R0, RZ, RZ, R10 ;  /* 0x000000ffff007224 */ /* 0x004fc400078e000a */
[----:B------:R-:W-:Y:S01]  /*3c150*/  IMAD.MOV.U32 R2, RZ, RZ, R11 ;  /* 0x000000ffff027224 */ /* 0x000fe200078e000b */
[----:B---3--:R-:W-:Y:S01]  /*3c160*/  HMMA.16816.F32 R24, R20, R10, R24 ;  /* 0x0000000a1418723c */ /* 0x008fe20000001818 */
[----:B------:R-:W-:Y:S01]  /*3c170*/  STL.64 [R1+0x3c28], R14 ;  /* 0x003c280e01007387 */ /* 0x000fe20000100a00 */
[----:B------:R4:W-:Y:S02]  /*3c180*/  STL.64 [R1+0x3c20], R12 ;  /* 0x003c200c01007387 */ /* 0x0009e40000100a00 */
[----:B----4-:R-:W-:Y:S02]  /*3c190*/  IMAD.MOV.U32 R12, RZ, RZ, R7 ;  /* 0x000000ffff0c7224 */ /* 0x010fe400078e0007 */
[----:B------:R-:W-:Y:S01]  /*3c1a0*/  IMAD.MOV.U32 R14, RZ, RZ, R28 ;  /* 0x000000ffff0e7224 */ /* 0x000fe200078e001c */
[----:B------:R-:W2:Y:S01]  /*3c1b0*/  LDL.LU R7, [R1+0x3c70] ;  /* 0x003c700001077983 */ /* 0x000ea20000300800 */
[----:B------:R-:W-:Y:S02]  /*3c1c0*/  IMAD.MOV.U32 R15, RZ, RZ, R3 ;  /* 0x000000ffff0f7224 */ /* 0x000fe400078e0003 */
[----:B------:R-:W3:Y:S02]  /*3c1d0*/  LDL.LU.64 R10, [R1+0x3c68] ;  /* 0x003c6800010a7983 */ /* 0x000ee40000300a00 */
[----:B------:R-:W-:-:S11]  /*3c1e0*/  IMAD.MOV.U32 R13, RZ, RZ, R29 ;  /* 0x000000ffff0d7224 */ /* 0x000fd600078e001d */
[----:B------:R0:W-:Y:S01]  /*3c1f0*/  STL [R1+0x540], R24 ;  /* 0x0005401801007387 */ /* 0x0001e20000100800 */
[----:B------:R-:W-:Y:S02]  /*3c200*/  IMAD.MOV.U32 R28, RZ, RZ, R26 ;  /* 0x000000ffff1c7224 */ /* 0x000fe400078e001a */
[----:B------:R-:W-:Y:S02]  /*3c210*/  IMAD.MOV.U32 R3, RZ, RZ, R27 ;  /* 0x000000ffff037224 */ /* 0x000fe400078e001b */
[----:B------:R-:W-:Y:S01]  /*3c220*/  IMAD.MOV.U32 R29, RZ, RZ, R25 ;  /* 0x000000ffff1d7224 */ /* 0x000fe200078e0019 */
[----:B------:R-:W3:Y:S04]  /*3c230*/  LDL.LU.64 R26, [R1+0x3c60] ;  /* 0x003c6000011a7983 */ /* 0x000ee80000300a00 */
[----:B0-----:R-:W3:Y:S01]  /*3c240*/  LDL.LU.64 R24, [R1+0x3c58] ;  /* 0x003c580001187983 */ /* 0x001ee20000300a00 */
[----:B------:R0:W-:Y:S03]  /*3c250*/  STL [R1+0x33b8], R28 ;  /* 0x0033b81c01007387 */ /* 0x0001e60000100800 */
[----:B0-----:R-:W4:Y:S01]  /*3c260*/  LDL R28, [R1+0x1ba0] ;  /* 0x001ba000011c7983 */ /* 0x001f220000100800 */
[----:B------:R-:W-:Y:S02]  /*3c270*/  STL [R1+0x33b4], R29 ;  /* 0x0033b41d01007387 */ /* 0x000fe40000100800 */
[----:B------:R-:W-:Y:S01]  /*3c280*/  STL [R1+0x33b0], R3 ;  /* 0x0033b00301007387 */ /* 0x000fe20000100800 */
[C---:B---3--:R-:W-:Y:S11]  /*3c290*/  HMMA.16816.F32 R24, R20.reuse, R10, R24 ;  /* 0x0000000a1418723c */ /* 0x048ff60000001818 */
[----:B------:R-:W-:Y:S11]  /*3c2a0*/  @!UPT UIADD3 URZ, URZ, URZ, URZ ;  /* 0x0000003f3f3ff290 */ /* 0x000ff6000fffe03f */
[----:B------:R-:W-:Y:S01]  /*3c2b0*/  @!UPT UIADD3 URZ, URZ, URZ, URZ ;  /* 0x0000003f3f3ff290 */ /* 0x000fe2000fffe03f */
[----:B------:R0:W-:Y:S01]  /*3c2c0*/  STL.64 [R1+0x530], R24 ;  /* 0x0005301801007387 */ /* 0x0001e20000100a00 */
[----:B------:R1:W-:Y:S03]  /*3c2d0*/  STL.64 [R1+0x538], R26 ;  /* 0x0005381a01007387 */ /* 0x0003e60000100a00 */
[----:B0-----:R-:W3:Y:S01]  /*3c2e0*/  LDL.LU.64 R24, [R1+0x3c50] ;  /* 0x003c500001187983 */ /* 0x001ee20000300a00 */
[----:B------:R-:W-:Y:S01]  /*3c2f0*/  HMMA.16816.F32 R12, R20, R18, R12 ;  /* 0x00000012140c723c */ /* 0x000fe2000000180c */
[----:B------:R-:W-:Y:S02]  /*3c300*/  IMAD.MOV.U32 R4, RZ, RZ, R10 ;  /* 0x000000ffff047224 */ /* 0x000fe400078e000a */
[----:B------:R-:W-:Y:S01]  /*3c310*/  IMAD.MOV.U32 R5, RZ, RZ, R11 ;  /* 0x000000ffff057224 */ /* 0x000fe200078e000b */
[----:B------:R-:W3:Y:S01]  /*3c320*/  LDL.LU R8, [R1+0x8b0] ;  /* 0x0008b00001087983 */ /* 0x000ee20000300800 */
[----:B------:R-:W3:Y:S02]  /*3c330*/  LDL.LU R9, [R1+0x8b4] ;  /* 0x0008b40001097983 */ /* 0x000ee40000300800 */
[----:B------:R-:W3:Y:S02]  /*3c340*/  LDL.LU R10, [R1+0x8b8] ;  /* 0x0008b800010a7983 */ /* 0x000ee40000300800 */
[----:B------:R-:W3:Y:S01]  /*3c350*/  LDL.LU R11, [R1+0x8bc] ;  /* 0x0008bc00010b7983 */ /* 0x000ee20000300800 */
[----:B--2---:R-:W-:Y:S01]  /*3c360*/  STL.64 [R1+0x3c38], R6 ;  /* 0x003c380601007387 */ /* 0x004fe20000100a00 */
[----:B------:R-:W-:Y:S02]  /*3c370*/  STL.64 [R1+0x3c30], R4 ;  /* 0x003c300401007387 */ /* 0x000fe40000100a00 */
[----:B-1----:R-:W-:-:S02]  /*3c380*/  IMAD.MOV.U32 R26, RZ, RZ, R18 ;  /* 0x000000ffff1a7224 */ /* 0x002fc400078e0012 */
[----:B------:R-:W-:Y:S02]  /*3c390*/  IMAD.MOV.U32 R27, RZ, RZ, R19 ;  /* 0x000000ffff1b7224 */ /* 0x000fe400078e0013 */
[----:B----4-:R-:W0:Y:S06]  /*3c3a0*/  LDSM.16.MT88.4 R16, [R28+0x9000] ;  /* 0x009000001c10783b */ /* 0x010e2c0000004200 */
[----:B------:R1:W-:Y:S01]  /*3c3b0*/  STL.64 [R1+0x528], R14 ;  /* 0x0005280e01007387 */ /* 0x0003e20000100a00 */
[----:B------:R-:W-:Y:S02]  /*3c3c0*/  IMAD.MOV.U32 R29, RZ, RZ, R12 ;  /* 0x000000ffff1d7224 */ /* 0x000fe400078e000c */
[----:B------:R-:W-:-:S02]  /*3c3d0*/  IMAD.MOV.U32 R3, RZ, RZ, R13 ;  /* 0x000000ffff037224 */ /* 0x000fc400078e000d */
[----:B------:R-:W2:Y:S01]  /*3c3e0*/  LDL.LU R12, [R1+0x890] ;  /* 0x00089000010c7983 */ /* 0x000ea20000300800 */
[----:B------:R-:W2:Y:S04]  /*3c3f0*/  LDL.LU R13, [R1+0x894] ;  /* 0x00089400010d7983 */ /* 0x000ea80000300800 */
[----:B-1----:R-:W2:Y:S01]  /*3c400*/  LDL.LU R14, [R1+0x898] ;  /* 0x00089800010e7983 */ /* 0x002ea20000300800 */
[----:B------:R-:W2:Y:S02]  /*3c410*/  LDL.LU R15, [R1+0x89c] ;  /* 0x00089c00010f7983 */ /* 0x000ea40000300800 */
[----:B------:R-:W4:Y:S02]  /*3c420*/  LDL.LU R4, [R1+0x8a0] ;  /* 0x0008a00001047983 */ /* 0x000f240000300800 */
[----:B------:R-:W4:Y:S01]  /*3c430*/  LDL.LU R5, [R1+0x8a4] ;  /* 0x0008a40001057983 */ /* 0x000f220000300800 */
[----:B------:R-:W4:Y:S01]  /*3c440*/  LDL.LU R6, [R1+0x8a8] ;  /* 0x0008a80001067983 */ /* 0x000f220000300800 */
[----:B------:R-:W4:Y:S02]  /*3c450*/  LDL.LU R7, [R1+0x8ac] ;  /* 0x0008ac0001077983 */ /* 0x000f240000300800 */
[----:B------:R1:W-:Y:S01]  /*3c460*/  STL.64 [R1+0x3ba0], R26 ;  /* 0x003ba01a01007387 */ /* 0x0003e20000100a00 */
[----:B---3--:R-:W-:Y:S01]  /*3c470*/  STL.64 [R1+0x3b98], R24 ;  /* 0x003b981801007387 */ /* 0x008fe20000100a00 */
[----:B-1----:R-:W3:Y:S03]  /*3c480*/  LDL.64 R26, [R1+0x118] ;  /* 0x00011800011a7983 */ /* 0x002ee60000100a00 */
[----:B---3--:R1:W-:Y:S04]  /*3c490*/  STL.64 [R1+0x3bf0], R26 ;  /* 0x003bf01a01007387 */ /* 0x0083e80000100a00 */
[----:B-1----:R-:W3:Y:S04]  /*3c4a0*/  LDL.64 R26, [R1+0x128] ;  /* 0x00012800011a7983 */ /* 0x002ee80000100a00 */
[----:B---3--:R1:W-:Y:S04]  /*3c4b0*/  STL.64 [R1+0x3c00], R26 ;  /* 0x003c001a01007387 */ /* 0x0083e80000100a00 */
[----:B-1----:R-:W3:Y:S04]  /*3c4c0*/  LDL R26, [R1+0xd8] ;  /* 0x0000d800011a7983 */ /* 0x002ee80000100800 */
[----:B------:R-:W3:Y:S04]  /*3c4d0*/  LDL R27, [R1+0xdc] ;  /* 0x0000dc00011b7983 */ /* 0x000ee80000100800 */
[----:B---3--:R1:W-:Y:S01]  /*3c4e0*/  STL.64 [R1+0x3c18], R26 ;  /* 0x003c181a01007387 */ /* 0x0083e20000100a00 */
[----:B------:R-:W3:Y:S02]  /*3c4f0*/  LDL.LU R24, [R1+0x880] ;  /* 0x0008800001187983 */ /* 0x000ee40000300800 */
[----:B------:R-:W3:Y:S01]  /*3c500*/  LDL.LU R25, [R1+0x884] ;  /* 0x0008840001197983 */ /* 0x000ee20000300800 */
[----:B-1----:R-:W3:Y:S01]  /*3c510*/  LDL.LU R26, [R1+0x888] ;  /* 0x00088800011a7983 */ /* 0x002ee20000300800 */
[----:B------:R-:W3:Y:S02]  /*3c520*/  LDL.LU R27, [R1+0x88c] ;  /* 0x00088c00011b7983 */ /* 0x000ee40000300800 */
[----:B------:R-:W-:Y:S02]  /*3c530*/  STL [R1+0x33c0], R3 ;  /* 0x0033c00301007387 */ /* 0x000fe40000100800 */
[----:B------:R-:W-:Y:S01]  /*3c540*/  STL [R1+0x33bc], R29 ;  /* 0x0033bc1d01007387 */ /* 0x000fe20000100800 */
[----:B0-----:R0:W-:Y:S01]  /*3c550*/  STL.64 [R1+0x3a90], R18 ;  /* 0x003a901201007387 */ /* 0x0011e20000100a00 */
[----:B------:R-:W-:Y:S03]  /*3c560*/  STL.64 [R1+0x3a88], R16 ;  /* 0x003a881001007387 */ /* 0x000fe60000100a00 */
[----:B0-----:R-:W2:Y:S04]  /*3c570*/  LDL R18, [R1+0x8] ;  /* 0x0000080001127983 */ /* 0x001ea80000100800 */
[----:B------:R-:W2:Y:S02]  /*3c580*/  LDL R19, [R1+0xc] ;  /* 0x00000c0001137983 */ /* 0x000ea40000100800 */
[----:B--2---:R-:W-:Y:S11]  /*3c590*/  HMMA.16816.F32 R8, R20, R18, R8 ;  /* 0x000000121408723c */ /* 0x004ff60000001808 */
[----:B------:R-:W-:Y:S11]  /*3c5a0*/  @!UPT UIADD3 URZ, URZ, URZ, URZ ;  /* 0x0000003f3f3ff290 */ /* 0x000ff6000fffe03f */
[----:B------:R-:W-:Y:S01]  /*3c5b0*/  @!UPT UIADD3 URZ, URZ, URZ, URZ ;  /* 0x0000003f3f3ff290 */ /* 0x000fe2000fffe03f */
[----:B------:R-:W-:Y:S01]  /*3c5c0*/  STL.64 [R1+0x900], R8 ;  /* 0x0009000801007387 */ /* 0x000fe20000100a00 */
[----:B------:R0:W-:Y:S03]  /*3c5d0*/  STL.64 [R1+0x908], R10 ;  /* 0x0009080a01007387 */ /* 0x0001e60000100a00 */
[----:B0-----:R-:W2:Y:S01]  /*3c5e0*/  LDL.LU.64 R10, [R1+0x3c48] ;  /* 0x003c4800010a7983 */ /* 0x001ea20000300a00 */
[----:B------:R2:W-:Y:S02]  /*3c5f0*/  STL.64 [R1+0x3bf8], R18 ;  /* 0x003bf81201007387 */ /* 0x0005e40000100a00 */
[----:B------:R-:W3:Y:S02]  /*3c600*/  LDL.LU R16, [R1+0x860] ;  /* 0x0008600001107983 */ /* 0x000ee40000300800 */
[----:B------:R-:W3:Y:S02]  /*3c610*/  LDL.LU R17, [R1+0x864] ;  /* 0x0008640001117983 */ /* 0x000ee40000300800 */
[----:B--2---:R-:W-:-:S02]  /*3c620*/  IMAD.MOV.U32 R18, RZ, RZ, R10 ;  /* 0x000000ffff127224 */ /* 0x004fc400078e000a */
[----:B------:R-:W-:Y:S01]  /*3c630*/  IMAD.MOV.U32 R19, RZ, RZ, R11 ;  /* 0x000000ffff137224 */ /* 0x000fe200078e000b */
[----:B------:R-:W4:Y:S01]  /*3c640*/  LDL.LU R10, [R1+0x3c44] ;  /* 0x003c4400010a7983 */ /* 0x000f220000300800 */
[----:B------:R-:W4:Y:S03]  /*3c650*/  LDL.LU R11, [R1+0x3c40] ;  /* 0x003c4000010b7983 */ /* 0x000f260000300800 */
[----:B------:R-:W-:Y:S01]  /*3c660*/  STL.64 [R1+0x3c10], R18 ;  /* 0x003c101201007387 */ /* 0x000fe20000100a00 */
[----:B---3--:R0:W-:Y:S03]  /*3c670*/  STL.64 [R1+0x3c08], R16 ;  /* 0x003c081001007387 */ /* 0x0081e60000100a00 */
[----:B0-----:R-:W2:Y:S01]  /*3c680*/  LDL.LU R16, [R1+0x870] ;  /* 0x0008700001107983 */ /* 0x001ea20000300800 */
[----:B------:R-:W2:Y:S02]  /*3c690*/  LDL.LU R17, [R1+0x874] ;  /* 0x0008740001117983 */ /* 0x000ea40000300800 */
[----:B------:R-:W2:Y:S02]  /*3c6a0*/  LDL.LU R18, [R1+0x878] ;  /* 0x0008780001127983 */ /* 0x000ea40000300800 */
[----:B------:R-:W2:Y:S01]  /*3c6b0*/  LDL.LU R19, [R1+0x87c] ;  /* 0x00087c0001137983 */ /* 0x000ea20000300800 */
[C---:B----4-:R-:W-:Y:S11]  /*3c6c0*/  HMMA.16816.F32 R4, R20.reuse, R10, R4 ;  /* 0x0000000a1404723c */ /* 0x050ff60000001804 */
[----:B------:R-:W-:Y:S11]  /*3c6d0*/  @!UPT UIADD3 URZ, URZ, URZ, URZ ;  /* 0x0000003f3f3ff290 */ /* 0x000ff6000fffe03f */
[----:B------:R-:W-:Y:S01]  /*3c6e0*/  @!UPT UIADD3 URZ, URZ, URZ, URZ ;  /* 0x0000003f3f3ff290 */ /* 0x000fe2000fffe03f */
[----:B------:R-:W-:Y:S01]  /*3c6f0*/  STL.64 [R1+0x8f0], R4 ;  /* 0x0008f00401007387 */ /* 0x000fe20000100a00 */
[----:B------:R0:W-:Y:S03]  /*3c700*/  STL.64 [R1+0x8f8], R6 ;  /* 0x0008f80601007387 */ /* 0x0001e60000100a00 */
[----:B0-----:R-:W3:Y:S01]  /*3c710*/  LDL.LU.64 R6, [R1+0x3c38] ;  /* 0x003c380001067983 */ /* 0x001ee20000300a00 */
[----:B------:R-:W4:Y:S01]  /*3c720*/  LDL.LU.64 R4, [R1+0x3c30] ;  /* 0x003c300001047983 */ /* 0x000f220000300a00 */
[C---:B---3--:R-:W-:Y:S11]  /*3c730*/  HMMA.16816.F32 R12, R20.reuse, R6, R12 ;  /* 0x00000006140c723c */ /* 0x048ff6000000180c */
[----:B------:R-:W-:Y:S11]  /*3c740*/  @!UPT UIADD3 URZ, URZ, URZ, URZ ;  /* 0x0000003f3f3ff290 */ /* 0x000ff6000fffe03f */
[----:B------:R-:W-:Y:S01]  /*3c750*/  @!UPT UIADD3 URZ, URZ, URZ, URZ ;  /* 0x0000003f3f3ff290 */ /* 0x000fe2000fffe03f */
[----:B------:R-:W-:Y:S01]  /*3c760*/  STL.64 [R1+0x8e0], R12 ;  /* 0x0008e00c01007387 */ /* 0x000fe20000100a00 */
[----:B------:R0:W-:Y:S03]  /*3c770*/  STL.64 [R1+0x8e8], R14 ;  /* 0x0008e80e01007387 */ /* 0x0001e60000100a00 */
[----:B0-----:R-:W3:Y:S01]  /*3c780*/  LDL.LU.64 R14, [R1+0x3c28] ;  /* 0x003c2800010e7983 */ /* 0x001ee20000300a00 */
[----:B------:R-:W2:Y:S02]  /*3c790*/  LDL.LU.64 R12, [R1+0x3c20] ;  /* 0x003c2000010c7983 */ /* 0x000ea40000300a00 */
[----:B------:R-:W-:Y:S02]  /*3c7a0*/  STL.64 [R1+0x3b08], R6 ;  /* 0x003b080601007387 */ /* 0x000fe40000100a00 */
[----:B------:R-:W2:Y:S01]  /*3c7b0*/  LDL R8, [R1+0x1b9c] ;  /* 0x001b9c0001087983 */ /* 0x000ea20000100800 */
[C---:B---3--:R-:W-:Y:S11]  /*3c7c0*/  HMMA.16816.F32 R24, R20.reuse, R14, R24 ;  /* 0x0000000e1418723c */ /* 0x048ff60000001818 */
[----:B------:R-:W-:Y:S11]  /*3c7d0*/  @!UPT UIADD3 URZ, URZ, URZ, URZ ;  /* 0x0000003f3f3ff290 */ /* 0x000ff6000fffe03f */
[----:B------:R-:W-:Y:S01]  /*3c7e0*/  @!UPT UIADD3 URZ, URZ, URZ, URZ ;  /* 0x0000003f3f3ff290 */ /* 0x000fe2000fffe03f */
[----:B------:R-:W-:Y:S01]  /*3c7f0*/  STL.64 [R1+0x8d0], R24 ;  /* 0x0008d01801007387 */ /* 0x000fe20000100a00 */
[----:B------:R0:W-:Y:S03]  /*3c800*/  STL.64 [R1+0x8d8], R26 ;  /* 0x0008d81a01007387 */ /* 0x0001e60000100a00 */
[----:B0-----:R-:W2:Y:S01]  /*3c810*/  LDL.LU.64 R26, [R1+0x3c18] ;  /* 0x003c1800011a7983 */ /* 0x001ea20000300a00 */
[----:B------:R-:W-:Y:S01]  /*3c820*/  STL.64 [R1+0x3ba8], R14 ;  /* 0x003ba80e01007387 */ /* 0x000fe20000100a00 */
[C---:B--2---:R-:W-:Y:S02]  /*3c830*/  HMMA.16816.F32 R24, R20.reuse, R26, R16 ;  /* 0x0000001a1418723c */ /* 0x044fe40000001810 */
[----:B------:R-:W2:Y:S01]  /*3c840*/  LDL.LU.64 R18, [R1+0x3c10] ;  /* 0x003c100001127983 */ /* 0x000ea20000300a00 */
[----:B------:R-:W2:Y:S11]  /*3c850*/  LDL.LU.64 R16, [R1+0x3c08] ;  /* 0x003c080001107983 */ /* 0x000eb60000300a00 */
[----:B------:R-:W-:Y:S09]  /*3c860*/  @!UPT UIADD3 URZ, URZ, URZ, URZ ;  /* 0x0000003f3f3ff290 */ /* 0x000ff2000fffe03f */
[----:B------:R-:W-:Y:S01]  /*3c870*/  STL.64 [R1+0x9c0], R24 ;  /* 0x0009c01801007387 */ /* 0x000fe20000100a00 */
[----:B------:R0:W-:Y:S03]  /*3c880*/  STL.64 [R1+0x9c8], R26 ;  /* 0x0009c81a01007387 */ /* 0x0001e60000100a00 */
[----:B0-----:R-:W2:Y:S02]  /*3c890*/  LDL.LU.64 R26, [R1+0x3c00] ;  /* 0x003c0000011a7983 */ /* 0x001ea40000300a00 */
[----:B--2---:R-:W-:Y:S01]  /*3c8a0*/  HMMA.16816.F32 R16, R20, R26, R16 ;  /* 0x0000001a1410723c */ /* 0x004fe20000001810 */
[----:B------:R-:W-:Y:S02]  /*3c8b0*/  IMAD.MOV.U32 R9, RZ, RZ, R26 ;  /* 0x000000ffff097224 */ /* 0x000fe400078e001a */
[----:B------:R-:W-:Y:S11]  /*3c8c0*/  IMAD.MOV.U32 R3, RZ, RZ, R27 ;  /* 0x000000ffff037224 */ /* 0x000ff600078e001b */
[----:B------:R-:W-:Y:S09]  /*3c8d0*/  @!UPT UIADD3 URZ, URZ, URZ, URZ ;  /* 0x0000003f3f3ff290 */ /* 0x000ff2000fffe03f */
[----:B------:R-:W-:Y:S01]  /*3c8e0*/  STL.64 [R1+0x8b0], R16 ;  /* 0x0008b01001007387 */ /* 0x000fe20000100a00 */
[----:B------:R0:W-:Y:S03]  /*3c8f0*/  STL.64 [R1+0x8b8], R18 ;  /* 0x0008b81201007387 */ /* 0x0001e60000100a00 */
[----:B0-----:R-:W2:Y:S01]  /*3c900*/  LDL.LU.64 R18, [R1+0x3bf8] ;  /* 0x003bf80001127983 */ /* 0x001ea20000300a00 */
[----:B------:R-:W3:Y:S02]  /*3c910*/  LDL.LU.64 R26, [R1+0x3bf0] ;  /* 0x003bf000011a7983 */ /* 0x000ee40000300a00 */
[----:B------:R4:W-:Y:S02]  /*3c920*/  STL.64 [R1+0x3b18], R10 ;  /* 0x003b180a01007387 */ /* 0x0009e40000100a00 */
[----:B------:R-:W-:Y:S02]  /*3c930*/  STL.64 [R1+0x3b10], R8 ;  /* 0x003b100801007387 */ /* 0x000fe40000100a00 */
[----:B----4-:R-:W-:-:S02]  /*3c940*/  IMAD.MOV.U32 R10, RZ, RZ, R4 ;  /* 0x000000ffff0a7224 */ /* 0x010fc400078e0004 */
[----:B------:R-:W-:Y:S01]  /*3c950*/  IMAD.MOV.U32 R11, RZ, RZ, R5 ;  /* 0x000000ffff0b7224 */ /* 0x000fe200078e0005 */
[----:B------:R-:W4:Y:S01]  /*3c960*/  LDL.LU R4, [R1+0x3bec] ;  /* 0x003bec0001047983 */ /* 0x000f220000300800 */
[----:B------:R-:W2:Y:S03]  /*3c970*/  LDL.LU R5, [R1+0x3be8] ;  /* 0x003be80001057983 */ /* 0x000ea60000300800 */
[----:B------:R0:W-:Y:S02]  /*3c980*/  STL.64 [R1+0x3b30], R10 ;  /* 0x003b300a01007387 */ /* 0x0001e40000100a00 */
[----:B0-----:R-:W-:Y:S02]  /*3c990*/  IMAD.MOV.U32 R10, RZ, RZ, R0 ;  /* 0x000000ffff0a7224 */ /* 0x001fe400078e0000 */
[----:B------:R-:W-:Y:S01]  /*3c9a0*/  IMAD.MOV.U32 R11, RZ, RZ, R2 ;  /* 0x000000ffff0b7224 */ /* 0x000fe200078e0002 */
[----:B------:R-:W2:Y:S01]  /*3c9b0*/  LDL.LU R0, [R1+0x3be4] ;  /* 0x003be40001007983 */ /* 0x000ea20000300800 */
[----:B------:R-:W2:Y:S03]  /*3c9c0*/  LDL.LU R2, [R1+0x3be0] ;  /* 0x003be00001027983 */ /* 0x000ea60000300800 */
[----:B------:R0:W-:Y:S01]  /*3c9d0*/  STL.64 [R1+0x3b48], R10 ;  /* 0x003b480a01007387 */ /* 0x0001e20000100a00 */
[----:B------:R-:W2:Y:S02]  /*3c9e0*/  LDL.LU R8, [R1+0x850] ;  /* 0x0008500001087983 */ /* 0x000ea40000300800 */
[----:B------:R-:W2:Y:S01]  /*3c9f0*/  LDL.LU R9, [R1+0x854] ;  /* 0x0008540001097983 */ /* 0x000ea20000300800 */
[----:B0-----:R-:W2:Y:S01]  /*3ca00*/  LDL.LU R10, [R1+0x858] ;  /* 0x00085800010a7983 */ /* 0x001ea20000300800 */
[----:B------:R-:W2:Y:S02]  /*3ca10*/  LDL.LU R11, [R1+0x85c] ;  /* 0x00085c00010b7983 */ /* 0x000ea40000300800 */
[----:B---3--:R-:W-:-:S02]  /*3ca20*/  IMAD.MOV.U32 R17, RZ, RZ, R26 ;  /* 0x000000ffff117224 */ /* 0x008fc400078e001a */
[----:B------:R-:W-:Y:S01]  /*3ca30*/  IMAD.MOV.U32 R16, RZ, RZ, R27 ;  /* 0x000000ffff107224 */ /* 0x000fe200078e001b */
[----:B--2---:R-:W-:Y:S11]  /*3ca40*/  HMMA.16816.F32 R8, R20, R26, R8 ;  /* 0x0000001a1408723c */ /* 0x004ff60000001808 */
[----:B------:R-:W-:Y:S11]  /*3ca50*/  @!UPT UIADD3 URZ, URZ, URZ, URZ ;  /* 0x0000003f3f3ff290 */ /* 0x000ff6000fffe03f */
[----:B------:R-:W-:Y:S01]  /*3ca60*/  @!UPT UIADD3 URZ, URZ, URZ, URZ ;  /* 0x0000003f3f3ff290 */ /* 0x000fe2000fffe03f */
[----:B------:R-:W-:Y:S01]  /*3ca70*/  STL.64 [R1+0x8a0], R8 ;  /* 0x0008a00801007387 */ /* 0x000fe20000100a00 */
[----:B------:R0:W-:Y:S02]  /*3ca80*/  STL.64 [R1+0x8a8], R10 ;  /* 0x0008a80a01007387 */ /* 0x0001e40000100a00 */
[----:B0-----:R-:W-:Y:S02]  /*3ca90*/  IMAD.MOV.U32 R10, RZ, RZ, R13 ;  /* 0x000000ffff0a7224 */ /* 0x001fe400078e000d */
[----:B------:R-:W-:-:S05]  /*3caa0*/  IMAD.MOV.U32 R11, RZ, RZ, R12 ;  /* 0x000000ffff0b7224 */ /* 0x000fca00078e000c */
[----:B------:R-:W-:Y:S01]  /*3cab0*/  STL.64 [R1+0x3b60], R10 ;  /* 0x003b600a01007387 */ /* 0x000fe20000100a00 */
[----:B------:R-:W-:Y:S02]  /*3cac0*/  STL.64 [R1+0x3b28], R18 ;  /* 0x003b281201007387 */ /* 0x000fe40000100a00 */
[----:B------:R0:W-:Y:S02]  /*3cad0*/  STL.64 [R1+0x3b20], R16 ;  /* 0x003b201001007387 */ /* 0x0001e40000100a00 */
[----:B0-----:R-:W2:Y:S01]  /*3cae0*/  LDL.LU R16, [R1+0x2c0] ;  /* 0x0002c00001107983 */ /* 0x001ea20000300800 */
[----:B------:R-:W2:Y:S02]  /*3caf0*/  LDL.LU R17, [R1+0x2c4] ;  /* 0x0002c40001117983 */ /* 0x000ea40000300800 */
[----:B------:R-:W3:Y:S02]  /*3cb00*/  LDL.LU R18, [R1+0x2c8] ;  /* 0x0002c80001127983 */ /* 0x000ee40000300800 */
[----:B------:R-:W3:Y:S01]  /*3cb10*/  LDL.LU R19, [R1+0x2cc] ;  /* 0x0002cc0001137983 */ /* 0x000ee20000300800 */
[----:B------:R-:W2:Y:S01]  /*3cb20*/  LDL.LU R12, [R1+0x510] ;  /* 0x00051000010c7983 */ /* 0x000ea20000300800 */
[----:B------:R-:W2:Y:S02]  /*3cb30*/  LDL.LU R13, [R1+0x514] ;  /* 0x00051400010d7983 */ /* 0x000ea40000300800 */
[----:B------:R-:W2:Y:S02]  /*3cb40*/  LDL.LU R14, [R1+0x518] ;  /* 0x00051800010e7983 */ /* 0x000ea40000300800 */
[----:B------:R-:W2:Y:S02]  /*3cb50*/  LDL.LU R15, [R1+0x51c] ;  /* 0x00051c00010f7983 */ /* 0x000ea40000300800 */
[----:B--2---:R0:W-:Y:S01]  /*3cb60*/  STL.64 [R1+0x3bb8], R14 ;  /* 0x003bb80e01007387 */ /* 0x0041e20000100a00 */
[----:B------:R-:W-:Y:S03]  /*3cb70*/  STL.64 [R1+0x3bb0], R12 ;  /* 0x003bb00c01007387 */ /* 0x000fe60000100a00 */
[----:B0-----:R-:W2:Y:S04]  /*3cb80*/  LDL.64 R14, [R1+0xf8] ;  /* 0x0000f800010e7983 */ /* 0x001ea80000100a00 */
[----:B--2---:R-:W-:Y:S01]  /*3cb90*/  STL.64 [R1+0x3bc8], R14 ;  /* 0x003bc80e01007387 */ /* 0x004fe20000100a00 */
[----:B------:R-:W2:Y:S03]  /*3cba0*/  LDL.64 R26, [R1+0xe8] ;  /* 0x0000e800011a7983 */ /* 0x000ea60000100a00 */
[----:B--2---:R0:W-:Y:S01]  /*3cbb0*/  STL.64 [R1+0x3bc0], R26 ;  /* 0x003bc01a01007387 */ /* 0x0041e20000100a00 */
[----:B------:R-:W2:Y:S02]  /*3cbc0*/  LDL.LU R24, [R1+0x830] ;  /* 0x0008300001187983 */ /* 0x000ea40000300800 */
[----:B------:R-:W2:Y:S01]  /*3cbd0*/  LDL.LU R25, [R1+0x834] ;  /* 0x0008340001197983 */ /* 0x000ea20000300800 */
[----:B0-----:R-:W2:Y:S01]  /*3cbe0*/  LDL.LU R26, [R1+0x838] ;  /* 0x00083800011a7983 */ /* 0x001ea20000300800 */
[----:B------:R-:W2:Y:S02]  /*3cbf0*/  LDL.LU R27, [R1+0x83c] ;  /* 0x00083c00011b7983 */ /* 0x000ea40000300800 */
[----:B------:R-:W-:-:S02]  /*3cc00*/  IMAD.MOV.U32 R10, RZ, RZ, R5 ;  /* 0x000000ffff0a7224 */ /* 0x000fc400078e0005 */
[----:B----4-:R-:W-:Y:S01]  /*3cc10*/  IMAD.MOV.U32 R11, RZ, RZ, R4 ;  /* 0x000000ffff0b7224 */ /* 0x010fe200078e0004 */
[----:B--2---:R-:W-:Y:S01]  /*3cc20*/  STL.64 [R1+0x3bd8], R26 ;  /* 0x003bd81a01007387 */ /* 0x004fe20000100a00 */
[----:B------:R0:W-:Y:S02]  /*3cc30*/  STL.64 [R1+0x3bd0], R24 ;  /* 0x003bd01801007387 */ /* 0x0001e40000100a00 */
[----:B------:R-:W2:Y:S02]  /*3cc40*/  LDL R14, [R1+0x108] ;  /* 0x00010800010e7983 */ /* 0x000ea40000100800 */
[----:B------:R-:W2:Y:S01]  /*3cc50*/  LDL R15, [R1+0x10c] ;  /* 0x00010c00010f7983 */ /* 0x000ea20000100800 */
[----:B0-----:R-:W2:Y:S01]  /*3cc60*/  LDL.LU R24, [R1+0x840] ;  /* 0x0008400001187983 */ /* 0x001ea20000300800 */
[----:B------:R-:W2:Y:S02]  /*3cc70*/  LDL.LU R25, [R1+0x844] ;  /* 0x0008440001197983 */ /* 0x000ea40000300800 */
[----:B------:R-:W2:Y:S02]  /*3cc80*/  LDL.LU R26, [R1+0x848] ;  /* 0x00084800011a7983 */ /* 0x000ea40000300800 */
[----:B------:R-:W2:Y:S01]  /*3cc90*/  LDL.LU R27, [R1+0x84c] ;  /* 0x00084c00011b7983 */ /* 0x000ea20000300800 */
[----:B------:R-:W-:Y:S01]  /*3cca0*/  STL.64 [R1+0x3b78], R10 ;  /* 0x003b780a01007387 */ /* 0x000fe20000100a00 */
[----:B---3--:R-:W-:Y:S02]  /*3ccb0*/  STL.64 [R1+0x3b40], R18 ;  /* 0x003b401201007387 */ /* 0x008fe40000100a00 */
[----:B------:R0:W-:Y:S02]  /*3ccc0*/  STL.64 [R1+0x3b38], R16 ;  /* 0x003b381001007387 */ /* 0x0001e40000100a00 */
[----:B0-----:R-:W3:Y:S01]  /*3ccd0*/  LDL.LU R16, [R1+0x2d0] ;  /* 0x0002d00001107983 */ /* 0x001ee20000300800 */
[----:B------:R-:W3:Y:S02]  /*3cce0*/  LDL.LU R17, [R1+0x2d4] ;  /* 0x0002d40001117983 */ /* 0x000ee40000300800 */
[----:B------:R-:W4:Y:S02]  /*3ccf0*/  LDL.LU R18, [R1+0x2d8] ;  /* 0x0002d80001127983 */ /* 0x000f240000300800 */
[----:B------:R-:W4:Y:S02]  /*3cd00*/  LDL.LU R19, [R1+0x2dc] ;  /* 0x0002dc0001137983 */ /* 0x000f240000300800 */
[----:B----4-:R-:W-:Y:S01]  /*3cd10*/  STL.64 [R1+0x3b58], R18 ;  /* 0x003b581201007387 */ /* 0x010fe20000100a00 */
[----:B---3--:R0:W-:Y:S03]  /*3cd20*/  STL.64 [R1+0x3b50], R16 ;  /* 0x003b501001007387 */ /* 0x0081e60000100a00 */
[----:B0-----:R-:W3:Y:S01]  /*3cd30*/  LDL.LU R16, [R1+0x2e0] ;  /* 0x0002e00001107983 */ /* 0x001ee20000300800 */
[----:B------:R-:W3:Y:S02]  /*3cd40*/  LDL.LU R17, [R1+0x2e4] ;  /* 0x0002e40001117983 */ /* 0x000ee40000300800 */
[----:B------:R-:W4:Y:S02]  /*3cd50*/  LDL.LU R18, [R1+0x2e8] ;  /* 0x0002e80001127983 */ /* 0x000f240000300800 */
[----:B------:R-:W4:Y:S01]  /*3cd60*/  LDL.LU R19, [R1+0x2ec] ;  /* 0x0002ec0001137983 */ /* 0x000f220000300800 */
[----:B--2---:R-:W-:Y:S01]  /*3cd70*/  HMMA.16816.F32 R12, R20, R14, R24 ;  /* 0x0000000e140c723c */ /* 0x004fe20000001818 */
[----:B----4-:R-:W-:Y:S01]  /*3cd80*/  STL.64 [R1+0x3b70], R18 ;  /* 0x003b701201007387 */ /* 0x010fe20000100a00 */
[----:B---3--:R0:W-:Y:S03]  /*3cd90*/  STL.64 [R1+0x3b68], R16 ;  /* 0x003b681001007387 */ /* 0x0081e60000100a00 */
[----:B0-----:R-:W2:Y:S01]  /*3cda0*/  LDL.LU R16, [R1+0x2f0] ;  /* 0x0002f00001107983 */ /* 0x001ea20000300800 */
[----:B------:R-:W2:Y:S02]  /*3cdb0*/  LDL.LU R17, [R1+0x2f4] ;  /* 0x0002f40001117983 */ /* 0x000ea40000300800 */
[----:B------:R-:W3:Y:S02]  /*3cdc0*/  LDL.LU R18, [R1+0x2f8] ;  /* 0x0002f80001127983 */ /* 0x000ee40000300800 */
[----:B------:R-:W3:Y:S02]  /*3cdd0*/  LDL.LU R19, [R1+0x2fc] ;  /* 0x0002fc0001137983 */ /* 0x000ee40000300800 */
[----:B---3--:R-:W-:Y:S01]  /*3cde0*/  STL.64 [R1+0x3b88], R18 ;  /* 0x003b881201007387 */ /* 0x008fe20000100a00 */
[----:B--2---:R0:W-:Y:S03]  /*3cdf0*/  STL.64 [R1+0x3b80], R16 ;  /* 0x003b801001007387 */ /* 0x0041e60000100a00 */
[----:B0-----:R-:W2:Y:S01]  /*3ce00*/  LDL.LU R16, [R1+0x310] ;  /* 0x0003100001107983 */ /* 0x001ea20000300800 */
[----:B------:R-:W2:Y:S02]  /*3ce10*/  LDL.LU R17, [R1+0x314] ;  /* 0x0003140001117983 */ /* 0x000ea40000300800 */
[----:B------:R-:W2:Y:S02]  /*3ce20*/  LDL.LU R18, [R1+0x318] ;  /* 0x0003180001127983 */ /* 0x000ea40000300800 */
[----:B------:R-:W2:Y:S01]  /*3ce30*/  LDL.LU R19, [R1+0x31c] ;  /* 0x00031c0001137983 */ /* 0x000ea20000300800 */
[----:B------:R-:W3:Y:S01]  /*3ce40*/  LDL.LU R4, [R1+0x710] ;  /* 0x0007100001047983 */ /* 0x000ee20000300800 */
[----:B------:R-:W3:Y:S02]  /*3ce50*/  LDL.LU R5, [R1+0x714] ;  /* 0x0007140001057983 */ /* 0x000ee40000300800 */
[----:B------:R-:W3:Y:S02]  /*3ce60*/  LDL.LU R6, [R1+0x718] ;  /* 0x0007180001067983 */ /* 0x000ee40000300800 */
[----:B------:R-:W3:Y:S01]  /*3ce70*/  LDL.LU R7, [R1+0x71c] ;  /* 0x00071c0001077983 */ /* 0x000ee20000300800 */
[----:B------:R-:W4:Y:S01]  /*3ce80*/  LDL.LU.64 R26, [R1+0x3bd8] ;  /* 0x003bd800011a7983 */ /* 0x000f220000300a00 */
[----:B------:R-:W4:Y:S02]  /*3ce90*/  LDL.LU.64 R24, [R1+0x3bd0] ;  /* 0x003bd00001187983 */ /* 0x000f240000300a00 */
[----:B------:R-:W-:Y:S02]  /*3cea0*/  STL.64 [R1+0x890], R12 ;  /* 0x0008900c01007387 */ /* 0x000fe40000100a00 */
[----:B------:R0:W-:Y:S02]  /*3ceb0*/  STL.64 [R1+0x898], R14 ;  /* 0x0008980e01007387 */ /* 0x0001e40000100a00 */
[----:B0-----:R-:W4:Y:S01]  /*3cec0*/  LDL.LU.64 R14, [R1+0x3bc8] ;  /* 0x003bc800010e7983 */ /* 0x001f220000300a00 */
[----:B------:R-:W-:-:S02]  /*3ced0*/  IMAD.MOV.U32 R10, RZ, RZ, R2 ;  /* 0x000000ffff0a7224 */ /* 0x000fc400078e0002 */
[----:B------:R-:W-:Y:S01]  /*3cee0*/  IMAD.MOV.U32 R11, RZ, RZ, R0 ;  /* 0x000000ffff0b7224 */ /* 0x000fe200078e0000 */
[C---:B----4-:R-:W-:Y:S01]  /*3cef0*/  HMMA.16816.F32 R24, R20.reuse, R14, R24 ;  /* 0x0000000e1418723c */ /* 0x050fe20000001818 */
[----:B------:R-:W-:Y:S02]  /*3cf00*/  IMAD.MOV.U32 R2, RZ, RZ, R14 ;  /* 0x000000ffff027224 */ /* 0x000fe400078e000e */
[----:B------:R-:W-:Y:S11]  /*3cf10*/  IMAD.MOV.U32 R0, RZ, RZ, R15 ;  /* 0x000000ffff007224 */ /* 0x000ff600078e000f */
[----:B------:R-:W-:Y:S09]  /*3cf20*/  @!UPT UIADD3 URZ, URZ, URZ, URZ ;  /* 0x0000003f3f3ff290 */ /* 0x000ff2000fffe03f */
[----:B------:R-:W-:Y:S01]  /*3cf30*/  STL.64 [R1+0x880], R24 ;  /* 0x0008801801007387 */ /* 0x000fe20000100a00 */
[----:B------:R0:W-:Y:S03]  /*3cf40*/  STL.64 [R1+0x888], R26 ;  /* 0x0008881a01007387 */ /* 0x0001e60000100a00 */
[----:B0-----:R-:W4:Y:S01]  /*3cf50*/  LDL.LU.64 R26, [R1+0x3bc0] ;  /* 0x003bc000011a7983 */ /* 0x001f220000300a00 */
[----:B------:R-:W4:Y:S02]  /*3cf60*/  LDL.LU.64 R14, [R1+0x3bb8] ;  /* 0x003bb800010e7983 */ /* 0x000f240000300a00 */
[----:B------:R-:W4:Y:S02]  /*3cf70*/  LDL.LU.64 R12, [R1+0x3bb0] ;  /* 0x003bb000010c7983 */ /* 0x000f240000300a00 */
[----:B----4-:R-:W-:Y:S01]  /*3cf80*/  HMMA.16816.F32 R20, R20, R26, R12 ;  /* 0x0000001a1414723c */ /* 0x010fe2000000180c */
[----:B------:R-:W4:Y:S06]  /*3cf90*/  LDL.LU.64 R14, [R1+0x3ba8] ;  /* 0x003ba800010e7983 */ /* 0x000f2c0000300a00 */
[----:B------:R-:W-:-:S02]  /*3cfa0*/  IMAD.MOV.U32 R13, RZ, RZ, R26 ;  /* 0x000000ffff0d7224 */ /* 0x000fc400078e001a */
[----:B------:R-:W-:Y:S11]  /*3cfb0*/  IMAD.MOV.U32 R12, RZ, RZ, R27 ;  /* 0x000000ffff0c7224 */ /* 0x000ff600078e001b */
[----:B------:R-:W-:Y:S03]  /*3cfc0*/  @!UPT UIADD3 URZ, URZ, URZ, URZ ;  /* 0x0000003f3f3ff290 */ /* 0x000fe6000fffe03f */
[----:B------:R-:W-:Y:S01]  /*3cfd0*/  STL.64 [R1+0x500], R20 ;  /* 0x0005001401007387 */ /* 0x000fe20000100a00 */
[----:B------:R0:W-:Y:S02]  /*3cfe0*/  STL.64 [R1+0x508], R22 ;  /* 0x0005081601007387 */ /* 0x0001e40000100a00 */
[----:B------:R-:W0:Y:S02]  /*3cff0*/  LDL.LU.64 R26, [R1+0x3ba0] ;  /* 0x003ba000011a7983 */ /* 0x000e240000300a00 */
[----:B------:R-:W2:Y:S02]  /*3d000*/  LDL.LU.64 R24, [R1+0x3b98] ;  /* 0x003b980001187983 */ /* 0x000ea40000300a00 */
[----:B0-----:R-:W-:Y:S02]  /*3d010*/  IMAD.MOV.U32 R22, RZ, RZ, R26 ;  /* 0x000000ffff167224 */ /* 0x001fe400078e001a */
[----:B------:R-:W-:Y:S01]  /*3d020*/  IMAD.MOV.U32 R23, RZ, RZ, R27 ;  /* 0x000000ffff177224 */ /* 0x000fe200078e001b */
[----:B------:R-:W2:Y:S01]  /*3d030*/  LDL.LU R26, [R1+0x3b94] ;  /* 0x003b9400011a7983 */ /* 0x000ea20000300800 */
[----:B------:R-:W2:Y:S02]  /*3d040*/  LDL.LU R27, [R1+0x3b90] ;  /* 0x003b9000011b7983 */ /* 0x000ea40000300800 */
[----:B----4-:R-:W-:Y:S02]  /*3d050*/  STL.64 [R1+0x3b00], R14 ;  /* 0x003b000e01007387 */ /* 0x010fe40000100a00 */
[----:B------:R0:W-:Y:S02]  /*3d060*/  STL.64 [R1+0x3af8], R12 ;  /* 0x003af80c01007387 */ /* 0x0001e40000100a00 */
[----:B0-----:R-:W4:Y:S01]  /*3d070*/  LDL.LU R12, [R1+0x2a0] ;  /* 0x0002a000010c7983 */ /* 0x001f220000300800 */
[----:B------:R-:W4:Y:S02]  /*3d080*/  LDL.LU R13, [R1+0x2a4] ;  /* 0x0002a400010d7983 */ /* 0x000f240000300800 */
[----:B------:R-:W4:Y:S02]  /*3d090*/  LDL.LU R14, [R1+0x2a8] ;  /* 0x0002a800010e7983 */ /* 0x000f240000300800 */
[----:B------:R-:W4:Y:S01]  /*3d0a0*/  LDL.LU R15, [R1+0x2ac] ;  /* 0x0002ac00010f7983 */ /* 0x000f220000300800 */
[C---:B--2---:R-:W-:Y:S01]  /*3d0b0*/  HMMA.16816.F32 R8, R24.reuse, R10, R16 ;  /* 0x0000000a1808723c */ /* 0x044fe20000001810 */
[----:B------:R-:W2:Y:S01]  /*3d0c0*/  LDL.LU.64 R18, [R1+0x3b88] ;  /* 0x003b880001127983 */ /* 0x000ea20000300a00 */
[----:B------:R-:W2:Y:S11]  /*3d0d0*/  LDL.LU.64 R16, [R1+0x3b80] ;  /* 0x003b800001107983 */ /* 0x000eb60000300a00 */
[----:B------:R-:W-:Y:S10]  /*3d0e0*/  @!UPT UIADD3 URZ, URZ, URZ, URZ ;  /* 0x0000003f3f3ff290 */ /* 0x000ff4000fffe03f */
[----:B------:R-:W-:Y:S01]  /*3d0f0*/  STL.64 [R1+0x300], R8 ;  /* 0x0003000801007387 */ /* 0x000fe20000100a00 */
[----:B------:R0:W-:Y:S03]  /*3d100*/  STL.64 [R1+0x308], R10 ;  /* 0x0003080a01007387 */ /* 0x0001e60000100a00 */
[----:B0-----:R-:W2:Y:S02]  /*3d110*/  LDL.LU.64 R10, [R1+0x3b78] ;  /* 0x003b7800010a7983 */ /* 0x001ea40000300a00 */
[C---:B--2---:R-:W-:Y:S02]  /*3d120*/  HMMA.16816.F32 R8, R24.reuse, R10, R16 ;  /* 0x0000000a1808723c */ /* 0x044fe40000001810 */
[----:B------:R-:W2:Y:S01]  /*3d130*/  LDL.LU.64 R18, [R1+0x3b70] ;  /* 0x003b700001127983 */ /* 0x000ea20000300a00 */
[----:B------:R-:W2:Y:S11]  /*3d140*/  LDL.LU.64 R16, [R1+0x3b68] ;  /* 0x003b680001107983 */ /* 0x000eb60000300a00 */
[----:B------:R-:W-:Y:S09]  /*3d150*/  @!UPT UIADD3 URZ, URZ, URZ, URZ ;  /* 0x0000003f3f3ff290 */ /* 0x000ff2000fffe03f */
        /* <DEDUP_REMOVED lines=16> */
[----:B0-----:R-:W2:Y:S01]  /*3d260*/  LDL.LU.64 R10, [R1+0x3b30] ;  /* 0x003b3000010a7983 */ /* 0x001ea20000300a00 */
[C---:B----4-:R-:W-:Y:S01]  /*3d270*/  HMMA.16816.F32 R12, R24.reuse, R22, R12 ;  /* 0x00000016180c723c */ /* 0x050fe2000000180c */
[----:B------:R-:W0:Y:S07]  /*3d280*/  LDSM.16.MT88.4 R20, [R28+0x9080] ;  /* 0x009080001c14783b */ /* 0x000e2e0000004200 */
[----:B--2---:R-:W-:Y:S01]  /*3d290*/  HMMA.16816.F32 R8, R24, R10, R16 ;  /* 0x0000000a1808723c */ /* 0x004fe20000001810 */
[----:B------:R-:W3:Y:S01]  /*3d2a0*/  LDL.LU.64 R18, [R1+0x3b28] ;  /* 0x003b280001127983 */ /* 0x000ee20000300a00 */
[----:B------:R-:W2:Y:S11]  /*3d2b0*/  LDL.LU.64 R16, [R1+0x3b20] ;  /* 0x003b200001107983 */ /* 0x000eb60000300a00 */
[----:B------:R-:W-:Y:S10]  /*3d2c0*/  @!UPT UIADD3 URZ, URZ, URZ, URZ ;  /* 0x0000003f3f3ff290 */ /* 0x000ff4000fffe03f */
[----:B------:R-:W-:Y:S01]  /*3d2d0*/  STL.64 [R1+0x2b0], R8 ;  /* 0x0002b00801007387 */ /* 0x000fe20000100a00 */
[----:B------:R1:W-:Y:S03]  /*3d2e0*/  STL.64 [R1+0x2b8], R10 ;  /* 0x0002b80a01007387 */ /* 0x0003e60000100a00 */
[----:B-1----:R-:W4:Y:S01]  /*3d2f0*/  LDL.LU.64 R10, [R1+0x3b18] ;  /* 0x003b1800010a7983 */ /* 0x002f220000300a00 */
[----:B------:R-:W2:Y:S02]  /*3d300*/  LDL.LU.64 R8, [R1+0x3b10] ;  /* 0x003b100001087983 */ /* 0x000ea40000300a00 */
[----:B0-----:R-:W-:Y:S02]  /*3d310*/  STL [R1+0x3984], R20 ;  /* 0x0039841401007387 */ /* 0x001fe40000100800 */
[----:B------:R-:W-:Y:S01]  /*3d320*/  STL.64 [R1+0x2a0], R12 ;  /* 0x0002a00c01007387 */ /* 0x000fe20000100a00 */
[----:B------:R-:W-:Y:S01]  /*3d330*/  STL.64 [R1+0x2a8], R14 ;  /* 0x0002a80e01007387 */ /* 0x000fe20000100a00 */
[----:B------:R-:W-:Y:S02]  /*3d340*/  STL [R1+0x3980], R21 ;  /* 0x0039801501007387 */ /* 0x000fe40000100800 */
[----:B------:R-:W-:Y:S02]  /*3d350*/  STL [R1+0x397c], R22 ;  /* 0x00397c1601007387 */ /* 0x000fe40000100800 */
[----:B------:R0:W-:Y:S02]  /*3d360*/  STL [R1+0x3978], R23 ;  /* 0x0039781701007387 */ /* 0x0001e40000100800 */
[----:B0-----:R-:W2:Y:S04]  /*3d370*/  LDL.64 R22, [R1+0x108] ;  /* 0x0001080001167983 */ /* 0x001ea80000100a00 */
[----:B--2---:R0:W-:Y:S02]  /*3d380*/  STL.64 [R1+0x3ab0], R22 ;  /* 0x003ab01601007387 */ /* 0x0041e40000100a00 */
[----:B0-----:R-:W-:-:S02]  /*3d390*/  IMAD.MOV.U32 R22, RZ, RZ, R17 ;  /* 0x000000ffff167224 */ /* 0x001fc400078e0011 */
[----:B------:R-:W-:-:S05]  /*3d3a0*/  IMAD.MOV.U32 R23, RZ, RZ, R16 ;  /* 0x000000ffff177224 */ /* 0x000fca00078e0010 */
[----:B------:R0:W-:Y:S02]  /*3d3b0*/  STL.64 [R1+0x3ac0], R22 ;  /* 0x003ac01601007387 */ /* 0x0001e40000100a00 */
[----:B0-----:R-:W-:Y:S02]  /*3d3c0*/  IMAD.MOV.U32 R22, RZ, RZ, R9 ;  /* 0x000000ffff167224 */ /* 0x001fe400078e0009 */
[----:B------:R-:W-:-:S05]  /*3d3d0*/  IMAD.MOV.U32 R23, RZ, RZ, R3 ;  /* 0x000000ffff177224 */ /* 0x000fca00078e0003 */
[----:B------:R0:W-:Y:S04]  /*3d3e0*/  STL.64 [R1+0x3ad8], R22 ;  /* 0x003ad81601007387 */ /* 0x0001e80000100a00 */
[----:B0-----:R-:W2:Y:S01]  /*3d3f0*/  LDL.64 R22, [R1+0xd8] ;  /* 0x0000d80001167983 */ /* 0x001ea20000100a00 */
[----:B---3--:R-:W-:Y:S03]  /*3d400*/  HMMA.16816.F32 R12, R24, R18, R4 ;  /* 0x00000012180c723c */ /* 0x008fe60000001804 */
[----:B--2---:R-:W-:Y:S01]  /*3d410*/  STL.64 [R1+0x3af0], R22 ;  /* 0x003af01601007387 */ /* 0x004fe20000100a00 */
[----:B------:R-:W4:Y:S11]  /*3d420*/  LDL.LU R4, [R1+0x700] ;  /* 0x0007000001047983 */ /* 0x000f360000300800 */
[----:B------:R-:W-:Y:S08]  /*3d430*/  @!UPT UIADD3 URZ, URZ, URZ, URZ ;  /* 0x0000003f3f3ff290 */ /* 0x000ff0000fffe03f */
[----:B------:R0:W-:Y:S02]  /*3d440*/  STL.64 [R1+0x850], R12 ;  /* 0x0008500c01007387 */ /* 0x0001e40000100a00 */
[----:B------:R1:W-:Y:S01]  /*3d450*/  STL.64 [R1+0x858], R14 ;  /* 0x0008580e01007387 */ /* 0x0003e20000100a00 */
[----:B------:R-:W4:Y:S01]  /*3d460*/  LDL.LU R5, [R1+0x704] ;  /* 0x0007040001057983 */ /* 0x000f220000300800 */
[----:B------:R-:W4:Y:S02]  /*3d470*/  LDL.LU R6, [R1+0x708] ;  /* 0x0007080001067983 */ /* 0x000f240000300800 */
[----:B------:R-:W4:Y:S01]  /*3d480*/  LDL.LU R7, [R1+0x70c] ;  /* 0x00070c0001077983 */ /* 0x000f220000300800 */
[----:B0-----:R-:W2:Y:S01]  /*3d490*/  LDL.LU R12, [R1+0x6e0] ;  /* 0x0006e000010c7983 */ /* 0x001ea20000300800 */
[----:B------:R-:W2:Y:S02]  /*3d4a0*/  LDL.LU R13, [R1+0x6e4] ;  /* 0x0006e400010d7983 */ /* 0x000ea40000300800 */
[----:B-1----:R-:W2:Y:S02]  /*3d4b0*/  LDL.LU R14, [R1+0x6e8] ;  /* 0x0006e800010e7983 */ /* 0x002ea40000300800 */
[----:B------:R-:W2:Y:S01]  /*3d4c0*/  LDL.LU R15, [R1+0x6ec] ;  /* 0x0006ec00010f7983 */ /* 0x000ea20000300800 */
[----:B------:R-:W3:Y:S01]  /*3d4d0*/  LDL.LU R20, [R1+0x6d0] ;  /* 0x0006d00001147983 */ /* 0x000ee20000300800 */
[----:B------:R-:W3:Y:S02]  /*3d4e0*/  LDL.LU R21, [R1+0x6d4] ;  /* 0x0006d40001157983 */ /* 0x000ee40000300800 */
[----:B------:R-:W3:Y:S02]  /*3d4f0*/  LDL.LU R22, [R1+0x6d8] ;  /* 0x0006d80001167983 */ /* 0x000ee40000300800 */
[----:B------:R-:W3:Y:S01]  /*3d500*/  LDL.LU R23, [R1+0x6dc] ;  /* 0x0006dc0001177983 */ /* 0x000ee20000300800 */
[----:B------:R-:W2:Y:S01]  /*3d510*/  LDL.LU R16, [R1+0x290] ;  /* 0x0002900001107983 */ /* 0x000ea20000300800 */
[----:B------:R-:W2:Y:S02]  /*3d520*/  LDL.LU R17, [R1+0x294] ;  /* 0x0002940001117983 */ /* 0x000ea40000300800 */
[----:B------:R-:W2:Y:S02]  /*3d530*/  LDL.LU R18, [R1+0x298] ;  /* 0x0002980001127983 */ /* 0x000ea40000300800 */
[----:B------:R-:W2:Y:S02]  /*3d540*/  LDL.LU R19, [R1+0x29c] ;  /* 0x00029c0001137983 */ /* 0x000ea40000300800 */
[----:B--2---:R0:W-:Y:S01]  /*3d550*/  STL.64 [R1+0x3aa0], R18 ;  /* 0x003aa01201007387 */ /* 0x0041e20000100a00 */
[----:B------:R1:W-:Y:S02]  /*3d560*/  STL.64 [R1+0x3a98], R16 ;  /* 0x003a981001007387 */ /* 0x0003e40000100a00 */
[----:B0-----:R-:W-:-:S02]  /*3d570*/  IMAD.MOV.U32 R18, RZ, RZ, R2 ;  /* 0x000000ffff127224 */ /* 0x001fc400078e0002 */
[----:B------:R-:W-:-:S05]  /*3d580*/  IMAD.MOV.U32 R19, RZ, RZ, R0 ;  /* 0x000000ffff137224 */ /* 0x000fca00078e0000 */
[----:B------:R0:W-:Y:S01]  /*3d590*/  STL.64 [R1+0x3ab8], R18 ;  /* 0x003ab81201007387 */ /* 0x0001e20000100a00 */
[----:B-1----:R-:W2:Y:S02]  /*3d5a0*/  LDL.LU R16, [R1+0x6a0] ;  /* 0x0006a00001107983 */ /* 0x002ea40000300800 */
[----:B------:R-:W2:Y:S01]  /*3d5b0*/  LDL.LU R17, [R1+0x6a4] ;  /* 0x0006a40001117983 */ /* 0x000ea20000300800 */
[----:B0-----:R-:W2:Y:S01]  /*3d5c0*/  LDL.LU R18, [R1+0x6a8] ;  /* 0x0006a80001127983 */ /* 0x001ea20000300800 */
[----:B------:R-:W2:Y:S01]  /*3d5d0*/  LDL.LU R19, [R1+0x6ac] ;  /* 0x0006ac0001137983 */ /* 0x000ea20000300800 */
[C---:B----4-:R-:W-:Y:S02]  /*3d5e0*/  HMMA.16816.F32 R4, R24.reuse, R10, R4 ;  /* 0x0000000a1804723c */ /* 0x050fe40000001804 */
[----:B--2---:R-:W-:Y:S01]  /*3d5f0*/  STL.64 [R1+0x3ad0], R18 ;  /* 0x003ad01201007387 */ /* 0x004fe20000100a00 */
[----:B------:R0:W-:Y:S03]  /*3d600*/  STL.64 [R1+0x3ac8], R16 ;  /* 0x003ac81001007387 */ /* 0x0001e60000100a00 */
[----:B0-----:R-:W2:Y:S01]  /*3d610*/  LDL.LU R16, [R1+0x6b0] ;  /* 0x0006b00001107983 */ /* 0x001ea20000300800 */
[----:B------:R-:W2:Y:S02]  /*3d620*/  LDL.LU R17, [R1+0x6b4] ;  /* 0x0006b40001117983 */ /* 0x000ea40000300800 */
[----:B------:R-:W4:Y:S02]  /*3d630*/  LDL.LU R18, [R1+0x6b8] ;  /* 0x0006b80001127983 */ /* 0x000f240000300800 */
[----:B------:R-:W4:Y:S02]  /*3d640*/  LDL.LU R19, [R1+0x6bc] ;  /* 0x0006bc0001137983 */ /* 0x000f240000300800 */
[----:B----4-:R-:W-:Y:S01]  /*3d650*/  STL.64 [R1+0x3ae8], R18 ;  /* 0x003ae81201007387 */ /* 0x010fe20000100a00 */
[----:B--2---:R0:W-:Y:S03]  /*3d660*/  STL.64 [R1+0x3ae0], R16 ;  /* 0x003ae01001007387 */ /* 0x0041e60000100a00 */
[----:B0-----:R-:W2:Y:S01]  /*3d670*/  LDL.LU R16, [R1+0x6c0] ;  /* 0x0006c00001107983 */ /* 0x001ea20000300800 */
[----:B------:R-:W2:Y:S02]  /*3d680*/  LDL.LU R17, [R1+0x6c4] ;  /* 0x0006c40001117983 */ /* 0x000ea40000300800 */
[----:B------:R-:W2:Y:S02]  /*3d690*/  LDL.LU R18, [R1+0x6c8] ;  /* 0x0006c80001127983 */ /* 0x000ea40000300800 */
[----:B------:R-:W2:Y:S01]  /*3d6a0*/  LDL.LU R19, [R1+0x6cc] ;  /* 0x0006cc0001137983 */ /* 0x000ea20000300800 */
[----:B------:R-:W-:Y:S01]  /*3d6b0*/  STL.64 [R1+0x840], R4 ;  /* 0x0008400401007387 */ /* 0x000fe20000100a00 */
[----:B------:R0:W-:Y:S03]  /*3d6c0*/  STL.64 [R1+0x848], R6 ;  /* 0x0008480601007387 */ /* 0x0001e60000100a00 */
[----:B0-----:R-:W4:Y:S02]  /*3d6d0*/  LDL.LU.64 R6, [R1+0x3b08] ;  /* 0x003b080001067983 */ /* 0x001f240000300a00 */
[C---:B----4-:R-:W-:Y:S11]  /*3d6e0*/  HMMA.16816.F32 R12, R24.reuse, R6, R12 ;  /* 0x00000006180c723c */ /* 0x050ff6000000180c */
[----:B------:R-:W-:Y:S11]  /*3d6f0*/  @!UPT UIADD3 URZ, URZ, URZ, URZ ;  /* 0x0000003f3f3ff290 */ /* 0x000ff6000fffe03f */
[----:B------:R-:W-:Y:S01]  /*3d700*/  @!UPT UIADD3 URZ, URZ, URZ, URZ ;  /* 0x0000003f3f3ff290 */ /* 0x000fe2000fffe03f */
[----:B------:R-:W-:Y:S01]  /*3d710*/  STL.64 [R1+0x830], R12 ;  /* 0x0008300c01007387 */ /* 0x000fe20000100a00 */
[----:B------:R0:W-:Y:S03]  /*3d720*/  STL.64 [R1+0x838], R14 ;  /* 0x0008380e01007387 */ /* 0x0001e60000100a00 */
[----:B0-----:R-:W3:Y:S01]  /*3d730*/  LDL.LU.64 R14, [R1+0x3b00] ;  /* 0x003b0000010e7983 */ /* 0x001ee20000300a00 */
[----:B------:R-:W4:Y:S02]  /*3d740*/  LDL.LU.64 R12, [R1+0x3af8] ;  /* 0x003af800010c7983 */ /* 0x000f240000300a00 */
[----:B------:R0:W-:Y:S02]  /*3d750*/  STL.64 [R1+0x3a70], R6 ;  /* 0x003a700601007387 */ /* 0x0001e40000100a00 */
[----:B------:R-:W2:Y:S01]  /*3d760*/  LDL.LU R4, [R1+0x690] ;  /* 0x0006900001047983 */ /* 0x000ea20000300800 */
[----:B------:R-:W2:Y:S04]  /*3d770*/  LDL.LU R5, [R1+0x694] ;  /* 0x0006940001057983 */ /* 0x000ea80000300800 */
[----:B0-----:R-:W2:Y:S01]  /*3d780*/  LDL.LU R6, [R1+0x698] ;  /* 0x0006980001067983 */ /* 0x001ea20000300800 */
[----:B------:R-:W2:Y:S01]  /*3d790*/  LDL.LU R7, [R1+0x69c] ;  /* 0x00069c0001077983 */ /* 0x000ea20000300800 */
[C---:B---3--:R-:W-:Y:S11]  /*3d7a0*/  HMMA.16816.F32 R20, R24.reuse, R14, R20 ;  /* 0x0000000e1814723c */ /* 0x048ff60000001814 */
[----:B------:R-:W-:Y:S11]  /*3d7b0*/  @!UPT UIADD3 URZ, URZ, URZ, URZ ;  /* 0x0000003f3f3ff290 */ /* 0x000ff6000fffe03f */
[----:B------:R-:W-:Y:S01]  /*3d7c0*/  @!UPT UIADD3 URZ, URZ, URZ, URZ ;  /* 0x0000003f3f3ff290 */ /* 0x000fe2000fffe03f */
[----:B------:R-:W-:Y:S01]  /*3d7d0*/  STL.64 [R1+0x710], R20 ;  /* 0x0007101401007387 */ /* 0x000fe20000100a00 */
[----:B------:R0:W-:Y:S03]  /*3d7e0*/  STL.64 [R1+0x718], R22 ;  /* 0x0007181601007387 */ /* 0x0001e60000100a00 */
[----:B0-----:R-:W2:Y:S01]  /*3d7f0*/  LDL.LU.64 R22, [R1+0x3af0] ;  /* 0x003af00001167983 */ /* 0x001ea20000300a00 */
[----:B------:R-:W-:Y:S01]  /*3d800*/  STL.64 [R1+0x3a18], R14 ;  /* 0x003a180e01007387 */ /* 0x000fe20000100a00 */
[C---:B--2---:R-:W-:Y:S01]  /*3d810*/  HMMA.16816.F32 R16, R24.reuse, R22, R16 ;  /* 0x000000161810723c */ /* 0x044fe20000001810 */
[----:B------:R-:W-:Y:S02]  /*3d820*/  IMAD.MOV.U32 R2, RZ, RZ, R22 ;  /* 0x000000ffff027224 */ /* 0x000fe400078e0016 */
[----:B------:R-:W-:Y:S11]  /*3d830*/  IMAD.MOV.U32 R0, RZ, RZ, R23 ;  /* 0x000000ffff007224 */ /* 0x000ff600078e0017 */
[----:B------:R-:W-:Y:S09]  /*3d840*/  @!UPT UIADD3 URZ, URZ, URZ, URZ ;  /* 0x0000003f3f3ff290 */ /* 0x000ff2000fffe03f */
[----:B------:R-:W-:Y:S01]  /*3d850*/  STL.64 [R1+0x700], R16 ;  /* 0x0007001001007387 */ /* 0x000fe20000100a00 */
[----:B------:R0:W-:Y:S03]  /*3d860*/  STL.64 [R1+0x708], R18 ;  /* 0x0007081201007387 */ /* 0x0001e60000100a00 */
[----:B0-----:R-:W2:Y:S01]  /*3d870*/  LDL.LU.64 R18, [R1+0x3ae8] ;  /* 0x003ae80001127983 */ /* 0x001ea20000300a00 */
[----:B------:R-:W2:Y:S02]  /*3d880*/  LDL.LU.64 R16, [R1+0x3ae0] ;  /* 0x003ae00001107983 */ /* 0x000ea40000300a00 */
[----:B------:R-:W2:Y:S02]  /*3d890*/  LDL.LU.64 R22, [R1+0x3ad8] ;  /* 0x003ad80001167983 */ /* 0x000ea40000300a00 */
        /* <DEDUP_REMOVED lines=8> */
[----:B------:R-:W2:Y:S11]  /*3d920*/  LDL.LU.64 R18, [R1+0x3ab8] ;  /* 0x003ab80001127983 */ /* 0x000eb60000300a00 */
[----:B------:R-:W-:Y:S10]  /*3d930*/  @!UPT UIADD3 URZ, URZ, URZ, URZ ;  /* 0x0000003f3f3ff290 */ /* 0x000ff4000fffe03f */
[----:B------:R-:W-:Y:S01]  /*3d940*/  STL.64 [R1+0x6d0], R20 ;  /* 0x0006d01401007387 */ /* 0x000fe20000100a00 */
[----:B------:R0:W-:Y:S03]  /*3d950*/  STL.64 [R1+0x6d8], R22 ;  /* 0x0006d81601007387 */ /* 0x0001e60000100a00 */
[----:B0-----:R-:W3:Y:S02]  /*3d960*/  LDL.LU.64 R22, [R1+0x3ab0] ;  /* 0x003ab00001167983 */ /* 0x001ee40000300a00 */
[C---:B---3--:R-:W-:Y:S11]  /*3d970*/  HMMA.16816.F32 R4, R24.reuse, R22, R4 ;  /* 0x000000161804723c */ /* 0x048ff60000001804 */
[----:B------:R-:W-:Y:S11]  /*3d980*/  @!UPT UIADD3 URZ, URZ, URZ, URZ ;  /* 0x0000003f3f3ff290 */ /* 0x000ff6000fffe03f */
[----:B------:R-:W-:Y:S01]  /*3d990*/  @!UPT UIADD3 URZ, URZ, URZ, URZ ;  /* 0x0000003f3f3ff290 */ /* 0x000fe2000fffe03f */
[----:B------:R-:W-:Y:S01]  /*3d9a0*/  STL.64 [R1+0x6c0], R4 ;  /* 0x0006c00401007387 */ /* 0x000fe20000100a00 */
[----:B------:R0:W-:Y:S03]  /*3d9b0*/  STL.64 [R1+0x6c8], R6 ;  /* 0x0006c80601007387 */ /* 0x0001e60000100a00 */
[----:B0-----:R-:W3:Y:S01]  /*3d9c0*/  LDL.64 R6, [R1+0x68] ;  /* 0x0000680001067983 */ /* 0x001ee20000100a00 */
[----:B------:R-:W-:Y:S02]  /*3d9d0*/  IMAD.MOV.U32 R9, RZ, RZ, R22 ;  /* 0x000000ffff097224 */ /* 0x000fe400078e0016 */
[----:B------:R-:W-:Y:S01]  /*3d9e0*/  IMAD.MOV.U32 R3, RZ, RZ, R23 ;  /* 0x000000ffff037224 */ /* 0x000fe200078e0017 */
[----:B---3--:R0:W-:Y:S01]  /*3d9f0*/  STL.64 [R1+0x3aa8], R6 ;  /* 0x003aa80601007387 */ /* 0x0081e20000100a00 */
[----:B------:R-:W2:Y:S02]  /*3da00*/  LDL.LU R4, [R1+0x680] ;  /* 0x0006800001047983 */ /* 0x000ea40000300800 */
[----:B------:R-:W2:Y:S01]  /*3da10*/  LDL.LU R5, [R1+0x684] ;  /* 0x0006840001057983 */ /* 0x000ea20000300800 */
[----:B0-----:R-:W2:Y:S01]  /*3da20*/  LDL.LU R6, [R1+0x688] ;  /* 0x0006880001067983 */ /* 0x001ea20000300800 */
[----:B------:R-:W2:Y:S02]  /*3da30*/  LDL.LU R7, [R1+0x68c] ;  /* 0x00068c0001077983 */ /* 0x000ea40000300800 */
[----:B------:R-:W3:Y:S02]  /*3da40*/  LDL.LU R20, [R1+0x4e0] ;  /* 0x0004e00001147983 */ /* 0x000ee40000300800 */
[----:B------:R-:W3:Y:S01]  /*3da50*/  LDL.LU R21, [R1+0x4e4] ;  /* 0x0004e40001157983 */ /* 0x000ee20000300800 */
[----:B------:R-:W3:Y:S01]  /*3da60*/  LDL.LU R22, [R1+0x4e8] ;  /* 0x0004e80001167983 */ /* 0x000ee20000300800 */
[----:B------:R-:W3:Y:S01]  /*3da70*/  LDL.LU R23, [R1+0x4ec] ;  /* 0x0004ec0001177983 */ /* 0x000ee20000300800 */
[----:B--2---:R-:W-:Y:S02]  /*3da80*/  HMMA.16816.F32 R16, R24, R18, R4 ;  /* 0x000000121810723c */ /* 0x004fe40000001804 */
[----:B---3--:R-:W-:Y:S01]  /*3da90*/  STL.64 [R1+0x3a80], R22 ;  /* 0x003a801601007387 */ /* 0x008fe20000100a00 */
[----:B------:R0:W-:Y:S03]  /*3daa0*/  STL.64 [R1+0x3a78], R20 ;  /* 0x003a781401007387 */ /* 0x0001e60000100a00 */
[----:B0-----:R-:W2:Y:S01]  /*3dab0*/  LDL.LU R20, [R1+0x4f0] ;  /* 0x0004f00001147983 */ /* 0x001ea20000300800 */
[----:B------:R-:W2:Y:S02]  /*3dac0*/  LDL.LU R21, [R1+0x4f4] ;  /* 0x0004f40001157983 */ /* 0x000ea40000300800 */
[----:B------:R-:W2:Y:S02]  /*3dad0*/  LDL.LU R22, [R1+0x4f8] ;  /* 0x0004f80001167983 */ /* 0x000ea40000300800 */
[----:B------:R-:W2:Y:S01]  /*3dae0*/  LDL.LU R23, [R1+0x4fc] ;  /* 0x0004fc0001177983 */ /* 0x000ea20000300800 */
[----:B------:R-:W3:Y:S01]  /*3daf0*/  LDL.64 R14, [R1+0x58] ;  /* 0x00005800010e7983 */ /* 0x000ee20000100a00 */
[----:B------:R-:W-:Y:S02]  /*3db00*/  STL.64 [R1+0x3a38], R10 ;  /* 0x003a380a01007387 */ /* 0x000fe40000100a00 */
[----:B------:R-:W-:Y:S02]  /*3db10*/  STL.64 [R1+0x3a30], R8 ;  /* 0x003a300801007387 */ /* 0x000fe40000100a00 */
[----:B------:R-:W2:Y:S06]  /*3db20*/  LDL.LU.64 R6, [R1+0x3aa8] ;  /* 0x003aa80001067983 */ /* 0x000eac0000300a00 */
[----:B------:R-:W-:Y:S01]  /*3db30*/  STL.64 [R1+0x510], R16 ;  /* 0x0005101001007387 */ /* 0x000fe20000100a00 */
[----:B------:R0:W-:Y:S03]  /*3db40*/  STL.64 [R1+0x518], R18 ;  /* 0x0005181201007387 */ /* 0x0001e60000100a00 */
[----:B0-----:R-:W2:Y:S01]  /*3db50*/  LDL.LU.64 R18, [R1+0x3aa0] ;  /* 0x003aa00001127983 */ /* 0x001ea20000300a00 */
[----:B------:R-:W2:Y:S02]  /*3db60*/  LDL.LU.64 R16, [R1+0x3a98] ;  /* 0x003a980001107983 */ /* 0x000ea40000300a00 */
[----:B----4-:R-:W-:-:S02]  /*3db70*/  IMAD.MOV.U32 R10, RZ, RZ, R13 ;  /* 0x000000ffff0a7224 */ /* 0x010fc400078e000d */
[----:B------:R-:W-:-:S07]  /*3db80*/  IMAD.MOV.U32 R11, RZ, RZ, R12 ;  /* 0x000000ffff0b7224 */ /* 0x000fce00078e000c */
[----:B--2---:R-:W-:Y:S01]  /*3db90*/  HMMA.16816.F32 R24, R24, R10, R16 ;  /* 0x0000000a1818723c */ /* 0x004fe20000001810 */
[----:B------:R-:W2:Y:S01]  /*3dba0*/  LDL.LU.64 R18, [R1+0x3a90] ;  /* 0x003a900001127983 */ /* 0x000ea20000300a00 */
[----:B------:R-:W2:Y:S02]  /*3dbb0*/  LDL.LU.64 R16, [R1+0x3a88] ;  /* 0x003a880001107983 */ /* 0x000ea40000300a00 */
[----:B------:R-:W4:Y:S11]  /*3dbc0*/  LDL.LU R8, [R1+0x4a0] ;  /* 0x0004a00001087983 */ /* 0x000f360000300800 */
[----:B------:R-:W-:Y:S08]  /*3dbd0*/  @!UPT UIADD3 URZ, URZ, URZ, URZ ;  /* 0x0000003f3f3ff290 */ /* 0x000ff0000fffe03f */
[----:B------:R-:W-:Y:S01]  /*3dbe0*/  STL.64 [R1+0x290], R24 ;  /* 0x0002901801007387 */ /* 0x000fe20000100a00 */
[----:B------:R-:W-:Y:S02]  /*3dbf0*/  STL.64 [R1+0x298], R26 ;  /* 0x0002981a01007387 */ /* 0x000fe40000100a00 */
[----:B------:R-:W4:Y:S02]  /*3dc00*/  LDL.LU R9, [R1+0x4a4] ;  /* 0x0004a40001097983 */ /* 0x000f240000300800 */
[----:B------:R-:W2:Y:S01]  /*3dc10*/  LDL.LU R10, [R1+0x4a8] ;  /* 0x0004a800010a7983 */ /* 0x000ea20000300800 */
[----:B------:R-:W2:Y:S04]  /*3dc20*/  LDL.LU R11, [R1+0x4ac] ;  /* 0x0004ac00010b7983 */ /* 0x000ea80000300800 */
[----:B--2---:R0:W-:Y:S01]  /*3dc30*/  STL.64 [R1+0x3a48], R10 ;  /* 0x003a480a01007387 */ /* 0x0041e20000100a00 */
[----:B----4-:R1:W-:Y:S03]  /*3dc40*/  STL.64 [R1+0x3a40], R8 ;  /* 0x003a400801007387 */ /* 0x0103e60000100a00 */
[----:B0-----:R-:W2:Y:S04]  /*3dc50*/  LDL.64 R10, [R1+0x28] ;  /* 0x00002800010a7983 */ /* 0x001ea80000100a00 */
[----:B--2---:R0:W-:Y:S01]  /*3dc60*/  STL.64 [R1+0x3a58], R10 ;  /* 0x003a580a01007387 */ /* 0x0041e20000100a00 */
[----:B-1----:R-:W2:Y:S02]  /*3dc70*/  LDL.LU R8, [R1+0x4c0] ;  /* 0x0004c00001087983 */ /* 0x002ea40000300800 */
[----:B------:R-:W2:Y:S01]  /*3dc80*/  LDL.LU R9, [R1+0x4c4] ;  /* 0x0004c40001097983 */ /* 0x000ea20000300800 */
[----:B0-----:R-:W4:Y:S01]  /*3dc90*/  LDL.LU R10, [R1+0x4c8] ;  /* 0x0004c800010a7983 */ /* 0x001f220000300800 */
[----:B------:R-:W4:Y:S01]  /*3dca0*/  LDL.LU R11, [R1+0x4cc] ;  /* 0x0004cc00010b7983 */ /* 0x000f220000300800 */
[----:B------:R-:W-:Y:S02]  /*3dcb0*/  HMMA.16816.F32 R20, R16, R6, R20 ;  /* 0x000000061014723c */ /* 0x000fe40000001814 */
[----:B----4-:R0:W-:Y:S01]  /*3dcc0*/  STL.64 [R1+0x3a68], R10 ;  /* 0x003a680a01007387 */ /* 0x0101e20000100a00 */
[----:B--2---:R-:W-:Y:S02]  /*3dcd0*/  STL.64 [R1+0x3a60], R8 ;  /* 0x003a600801007387 */ /* 0x004fe40000100a00 */
[----:B------:R-:W2:Y:S01]  /*3dce0*/  LDL.64 R26, [R1+0x18] ;  /* 0x00001800011a7983 */ /* 0x000ea20000100a00 */
[----:B0-----:R-:W4:Y:S04]  /*3dcf0*/  LDL.64 R10, [R1+0x48] ;  /* 0x00004800010a7983 */ /* 0x001f280000100a00 */
[----:B--2---:R0:W-:Y:S01]  /*3dd00*/  STL.64 [R1+0x3a50], R26 ;  /* 0x003a501a01007387 */ /* 0x0041e20000100a00 */
[----:B------:R-:W2:Y:S02]  /*3dd10*/  LDL.LU R24, [R1+0x4b0] ;  /* 0x0004b00001187983 */ /* 0x000ea40000300800 */
[----:B------:R-:W2:Y:S01]  /*3dd20*/  LDL.LU R25, [R1+0x4b4] ;  /* 0x0004b40001197983 */ /* 0x000ea20000300800 */
[----:B0-----:R-:W2:Y:S01]  /*3dd30*/  LDL.LU R26, [R1+0x4b8] ;  /* 0x0004b800011a7983 */ /* 0x001ea20000300800 */
[----:B------:R-:W2:Y:S08]  /*3dd40*/  LDL.LU R27, [R1+0x4bc] ;  /* 0x0004bc00011b7983 */ /* 0x000eb00000300800 */
[----:B------:R-:W-:Y:S02]  /*3dd50*/  STL.64 [R1+0x4f0], R20 ;  /* 0x0004f01401007387 */ /* 0x000fe40000100a00 */
[----:B------:R0:W-:Y:S02]  /*3dd60*/  STL.64 [R1+0x4f8], R22 ;  /* 0x0004f81601007387 */ /* 0x0001e40000100a00 */
[----:B0-----:R-:W2:Y:S01]  /*3dd70*/  LDL.LU.64 R22, [R1+0x3a80] ;  /* 0x003a800001167983 */ /* 0x001ea20000300a00 */
[----:B------:R-:W2:Y:S02]  /*3dd80*/  LDL.LU.64 R20, [R1+0x3a78] ;  /* 0x003a780001147983 */ /* 0x000ea40000300a00 */
[----:B------:R-:W-:-:S02]  /*3dd90*/  IMAD.MOV.U32 R5, RZ, RZ, R7 ;  /* 0x000000ffff057224 */ /* 0x000fc400078e0007 */
[----:B------:R-:W-:Y:S02]  /*3dda0*/  IMAD.MOV.U32 R28, RZ, RZ, R6 ;  /* 0x000000ffff1c7224 */ /* 0x000fe400078e0006 */
[----:B------:R-:W4:Y:S01]  /*3ddb0*/  LDL.LU.64 R6, [R1+0x3a70] ;  /* 0x003a700001067983 */ /* 0x000f220000300a00 */
[----:B------:R-:W-:Y:S02]  /*3ddc0*/  STL [R1+0x398c], R5 ;  /* 0x00398c0501007387 */ /* 0x000fe40000100800 */
[----:B------:R-:W-:Y:S02]  /*3ddd0*/  STL [R1+0x3988], R28 ;  /* 0x0039881c01007387 */ /* 0x000fe40000100800 */
[----:B---3--:R-:W-:Y:S01]  /*3dde0*/  IMAD.MOV.U32 R29, RZ, RZ, R15 ;  /* 0x000000ffff1d7224 */ /* 0x008fe200078e000f */
[C---:B--2---:R-:W-:Y:S11]  /*3ddf0*/  HMMA.16816.F32 R20, R16.reuse, R14, R20 ;  /* 0x0000000e1014723c */ /* 0x044ff60000001814 */
[----:B------:R-:W-:Y:S11]  /*3de00*/  @!UPT UIADD3 URZ, URZ, URZ, URZ ;  /* 0x0000003f3f3ff290 */ /* 0x000ff6000fffe03f */
[----:B------:R-:W-:Y:S01]  /*3de10*/  @!UPT UIADD3 URZ, URZ, URZ, URZ ;  /* 0x0000003f3f3ff290 */ /* 0x000fe2000fffe03f */
[----:B------:R-:W-:Y:S01]  /*3de20*/  STL.64 [R1+0x4e0], R20 ;  /* 0x0004e01401007387 */ /* 0x000fe20000100a00 */
[----:B------:R0:W-:Y:S02]  /*3de30*/  STL.64 [R1+0x4e8], R22 ;  /* 0x0004e81601007387 */ /* 0x0001e40000100a00 */
[----:B0-----:R-:W-:Y:S02]  /*3de40*/  IMAD.MOV.U32 R23, RZ, RZ, R14 ;  /* 0x000000ffff177224 */ /* 0x001fe400078e000e */
[----:B------:R-:W2:Y:S01]  /*3de50*/  LDL.64 R14, [R1+0x8] ;  /* 0x00000800010e7983 */ /* 0x000ea20000100a00 */
[----:B------:R-:W-:Y:S02]  /*3de60*/  STL [R1+0x3994], R29 ;  /* 0x0039941d01007387 */ /* 0x000fe40000100800 */
[----:B------:R0:W-:Y:S02]  /*3de70*/  STL [R1+0x3990], R23 ;  /* 0x0039901701007387 */ /* 0x0001e40000100800 */
[----:B------:R-:W4:Y:S01]  /*3de80*/  LDL.LU R20, [R1+0x4d0] ;  /* 0x0004d00001147983 */ /* 0x000f220000300800 */
[----:B------:R-:W4:Y:S01]  /*3de90*/  LDL.LU R21, [R1+0x4d4] ;  /* 0x0004d40001157983 */ /* 0x000f220000300800 */
[----:B------:R-:W4:Y:S03]  /*3dea0*/  LDL.LU R22, [R1+0x4d8] ;  /* 0x0004d80001167983 */ /* 0x000f260000300800 */
[----:B0-----:R-:W4:Y:S02]  /*3deb0*/  LDL.LU R23, [R1+0x4dc] ;  /* 0x0004dc0001177983 */ /* 0x001f240000300800 */
[C---:B----4-:R-:W-:Y:S11]  /*3dec0*/  HMMA.16816.F32 R20, R16.reuse, R10, R20 ;  /* 0x0000000a1014723c */ /* 0x050ff60000001814 */
[----:B------:R-:W-:Y:S11]  /*3ded0*/  @!UPT UIADD3 URZ, URZ, URZ, URZ ;  /* 0x0000003f3f3ff290 */ /* 0x000ff6000fffe03f */
[----:B------:R-:W-:Y:S01]  /*3dee0*/  @!UPT UIADD3 URZ, URZ, URZ, URZ ;  /* 0x0000003f3f3ff290 */ /* 0x000fe2000fffe03f */
[----:B------:R0:W-:Y:S01]  /*3def0*/  STL.64 [R1+0x4d0], R20 ;  /* 0x0004d01401007387 */ /* 0x0001e20000100a00 */
[----:B------:R1:W-:Y:S02]  /*3df00*/  STL.64 [R1+0x4d8], R22 ;  /* 0x0004d81601007387 */ /* 0x0003e40000100a00 */
[----:B0-----:R-:W-:Y:S02]  /*3df10*/  IMAD.MOV.U32 R21, RZ, RZ, R10 ;  /* 0x000000ffff157224 */ /* 0x001fe400078e000a */
[----:B-1----:R-:W-:Y:S02]  /*3df20*/  IMAD.MOV.U32 R22, RZ, RZ, R11 ;  /* 0x000000ffff167224 */ /* 0x002fe400078e000b */
[----:B------:R-:W3:Y:S01]  /*3df30*/  LDL.LU.64 R10, [R1+0x3a68] ;  /* 0x003a6800010a7983 */ /* 0x000ee20000300a00 */
[----:B------:R-:W3:Y:S02]  /*3df40*/  LDL.LU.64 R8, [R1+0x3a60] ;  /* 0x003a600001087983 */ /* 0x000ee40000300a00 */
[----:B------:R0:W-:Y:S02]  /*3df50*/  STL [R1+0x399c], R22 ;  /* 0x00399c1601007387 */ /* 0x0001e40000100800 */
[----:B------:R-:W-:Y:S01]  /*3df60*/  STL [R1+0x3998], R21 ;  /* 0x0039981501007387 */ /* 0x000fe20000100800 */
[----:B0-----:R-:W3:Y:S02]  /*3df70*/  LDL.64 R22, [R1+0x38] ;  /* 0x0000380001167983 */ /* 0x001ee40000100a00 */
[----:B---3--:R-:W-:Y:S11]  /*3df80*/  HMMA.16816.F32 R8, R16, R22, R8 ;  /* 0x000000161008723c */ /* 0x008ff60000001808 */
[----:B------:R-:W-:Y:S11]  /*3df90*/  @!UPT UIADD3 URZ, URZ, URZ, URZ ;  /* 0x0000003f3f3ff290 */ /* 0x000ff6000fffe03f */
[----:B------:R-:W-:Y:S01]  /*3dfa0*/  @!UPT UIADD3 URZ, URZ, URZ, URZ ;  /* 0x0000003f3f3ff290 */ /* 0x000fe2000fffe03f */
[----:B------:R-:W-:Y:S01]  /*3dfb0*/  STL.64 [R1+0x4c0], R8 ;  /* 0x0004c00801007387 */ /* 0x000fe20000100a00 */
[----:B------:R0:W-:Y:S03]  /*3dfc0*/  STL.64 [R1+0x4c8], R10 ;  /* 0x0004c80a01007387 */ /* 0x0001e60000100a00 */
[----:B0-----:R-:W3:Y:S01]  /*3dfd0*/  LDL.LU.64 R10, [R1+0x3a58] ;  /* 0x003a5800010a7983 */ /* 0x001ee20000300a00 */
[----:B------:R-:W-:Y:S02]  /*3dfe0*/  IMAD.MOV.U32 R28, RZ, RZ, R22 ;  /* 0x000000ffff1c7224 */ /* 0x000fe400078e0016 */
[----:B------:R-:W-:-:S03]  /*3dff0*/  IMAD.MOV.U32 R20, RZ, RZ, R23 ;  /* 0x000000ffff147224 */ /* 0x000fc600078e0017 */
[----:B------:R-:W-:Y:S01]  /*3e000*/  STL [R1+0x39a0], R28 ;  /* 0x0039a01c01007387 */ /* 0x000fe20000100800 */
[C---:B---3--:R-:W-:Y:S01]  /*3e010*/  HMMA.16816.F32 R24, R16.reuse, R10, R24 ;  /* 0x0000000a1018723c */ /* 0x048fe20000001818 */
[----:B------:R-:W-:Y:S02]  /*3e020*/  IMAD.MOV.U32 R23, RZ, RZ, R10 ;  /* 0x000000ffff177224 */ /* 0x000fe400078e000a */
[----:B------:R-:W-:Y:S11]  /*3e030*/  IMAD.MOV.U32 R5, RZ, RZ, R11 ;  /* 0x000000ffff057224 */ /* 0x000ff600078e000b */
[----:B------:R-:W-:Y:S09]  /*3e040*/  @!UPT UIADD3 URZ, URZ, URZ, URZ ;  /* 0x0000003f3f3ff290 */ /* 0x000ff2000fffe03f */
[----:B------:R-:W-:Y:S01]  /*3e050*/  STL.64 [R1+0x4b0], R24 ;  /* 0x0004b01801007387 */ /* 0x000fe20000100a00 */
[----:B------:R0:W-:Y:S03]  /*3e060*/  STL.64 [R1+0x4b8], R26 ;  /* 0x0004b81a01007387 */ /* 0x0001e60000100a00 */
[----:B0-----:R-:W3:Y:S01]  /*3e070*/  LDL.LU.64 R26, [R1+0x3a50] ;  /* 0x003a5000011a7983 */ /* 0x001ee20000300a00 */
[----:B------:R-:W3:Y:S02]  /*3e080*/  LDL.LU.64 R10, [R1+0x3a48] ;  /* 0x003a4800010a7983 */ /* 0x000ee40000300a00 */
[----:B------:R-:W3:Y:S02]  /*3e090*/  LDL.LU.64 R8, [R1+0x3a40] ;  /* 0x003a400001087983 */ /* 0x000ee40000300a00 */
[----:B------:R-:W-:Y:S01]  /*3e0a0*/  STL.64 [R1+0x3a28], R6 ;  /* 0x003a280601007387 */ /* 0x000fe20000100a00 */
[----:B------:R0:W-:Y:S01]  /*3e0b0*/  STL [R1+0x3a20], R5 ;  /* 0x003a200501007387 */ /* 0x0001e20000100800 */
[----:B------:R-:W2:Y:S03]  /*3e0c0*/  LDL.LU R4, [R1+0x820] ;  /* 0x0008200001047983 */ /* 0x000ea60000300800 */
[----:B0-----:R-:W2:Y:S01]  /*3e0d0*/  LDL.LU R5, [R1+0x824] ;  /* 0x0008240001057983 */ /* 0x001ea20000300800 */
[----:B------:R-:W2:Y:S02]  /*3e0e0*/  LDL.LU R6, [R1+0x828] ;  /* 0x0008280001067983 */ /* 0x000ea40000300800 */
[----:B------:R-:W2:Y:S01]  /*3e0f0*/  LDL.LU R7, [R1+0x82c] ;  /* 0x00082c0001077983 */ /* 0x000ea20000300800 */
[----:B---3--:R-:W-:Y:S11]  /*3e100*/  HMMA.16816.F32 R8, R16, R26, R8 ;  /* 0x0000001a1008723c */ /* 0x008ff60000001808 */
[----:B------:R-:W-:Y:S11]  /*3e110*/  @!UPT UIADD3 URZ, URZ, URZ, URZ ;  /* 0x0000003f3f3ff290 */ /* 0x000ff6000fffe03f */
[----:B------:R-:W-:Y:S01]  /*3e120*/  @!UPT UIADD3 URZ, URZ, URZ, URZ ;  /* 0x0000003f3f3ff290 */ /* 0x000fe2000fffe03f */
[----:B------:R-:W-:Y:S01]  /*3e130*/  STL.64 [R1+0x4a0], R8 ;  /* 0x0004a00801007387 */ /* 0x000fe20000100a00 */
[----:B------:R0:W-:Y:S03]  /*3e140*/  STL.64 [R1+0x4a8], R10 ;  /* 0x0004a80a01007387 */ /* 0x0001e60000100a00 */
[----:B0-----:R-:W3:Y:S01]  /*3e150*/  LDL.LU.64 R10, [R1+0x3a38] ;  /* 0x003a3800010a7983 */ /* 0x001ee20000300a00 */
[----:B------:R-:W4:Y:S02]  /*3e160*/  LDL.LU.64 R8, [R1+0x3a30] ;  /* 0x003a300001087983 */ /* 0x000f240000300a00 */
[----:B------:R-:W-:Y:S02]  /*3e170*/  IMAD.MOV.U32 R21, RZ, RZ, R26 ;  /* 0x000000ffff157224 */ /* 0x000fe400078e001a */
[----:B------:R-:W-:Y:S02]  /*3e180*/  IMAD.MOV.U32 R29, RZ, RZ, R27 ;  /* 0x000000ffff1d7224 */ /* 0x000fe400078e001b */
[----:B----4-:R-:W0:Y:S04]  /*3e190*/  LDSM.16.MT88.4 R24, [R8+0x9000] ;  /* 0x009000000818783b */ /* 0x010e280000004200 */
[----:B0-----:R0:W-:Y:S01]  /*3e1a0*/  STL.64 [R1+0x3850], R26 ;  /* 0x0038501a01007387 */ /* 0x0011e20000100a00 */
[----:B------:R-:W-:Y:S03]  /*3e1b0*/  STL.64 [R1+0x3848], R24 ;  /* 0x0038481801007387 */ /* 0x000fe60000100a00 */
[----:B0-----:R-:W4:Y:S04]  /*3e1c0*/  LDL.64 R26, [R1+0xe8] ;  /* 0x0000e800011a7983 */ /* 0x001f280000100a00 */
[----:B----4-:R0:W-:Y:S04]  /*3e1d0*/  STL.64 [R1+0x39a8], R26 ;  /* 0x0039a81a01007387 */ /* 0x0101e80000100a00 */
[----:B0-----:R-:W4:Y:S04]  /*3e1e0*/  LDL.64 R26, [R1+0xf8] ;  /* 0x0000f800011a7983 */ /* 0x001f280000100a00 */
[----:B----4-:R0:W-:Y:S02]  /*3e1f0*/  STL.64 [R1+0x39c0], R26 ;  /* 0x0039c01a01007387 */ /* 0x0101e40000100a00 */
[----:B0-----:R-:W-:-:S02]  /*3e200*/  IMAD.MOV.U32 R26, RZ, RZ, R9 ;  /* 0x000000ffff1a7224 */ /* 0x001fc400078e0009 */
[----:B------:R-:W-:-:S05]  /*3e210*/  IMAD.MOV.U32 R27, RZ, RZ, R3 ;  /* 0x000000ffff1b7224 */ /* 0x000fca00078e0003 */
[----:B------:R0:W-:Y:S04]  /*3e220*/  STL.64 [R1+0x39d8], R26 ;  /* 0x0039d81a01007387 */ /* 0x0001e80000100a00 */
[----:B0-----:R-:W4:Y:S01]  /*3e230*/  LDL.64 R26, [R1+0x118] ;  /* 0x00011800011a7983 */ /* 0x001f220000100a00 */
[----:B--2---:R-:W-:Y:S03]  /*3e240*/  HMMA.16816.F32 R4, R16, R14, R4 ;  /* 0x0000000e1004723c */ /* 0x004fe60000001804 */
[----:B----4-:R0:W-:Y:S04]  /*3e250*/  STL.64 [R1+0x39f0], R26 ;  /* 0x0039f01a01007387 */ /* 0x0101e80000100a00 */
[----:B0-----:R-:W2:Y:S01]  /*3e260*/  LDL.64 R26, [R1+0x128] ;  /* 0x00012800011a7983 */ /* 0x001ea20000100a00 */
[----:B------:R-:W-:-:S02]  /*3e270*/  IMAD.MOV.U32 R22, RZ, RZ, R15 ;  /* 0x000000ffff167224 */ /* 0x000fc400078e000f */
[----:B------:R-:W-:Y:S01]  /*3e280*/  IMAD.MOV.U32 R28, RZ, RZ, R14 ;  /* 0x000000ffff1c7224 */ /* 0x000fe200078e000e */
[----:B--2---:R0:W-:Y:S11]  /*3e290*/  STL.64 [R1+0x39f8], R26 ;  /* 0x0039f81a01007387 */ /* 0x0041f60000100a00 */
[----:B------:R-:W-:Y:S01]  /*3e2a0*/  @!UPT UIADD3 URZ, URZ, URZ, URZ ;  /* 0x0000003f3f3ff290 */ /* 0x000fe2000fffe03f */
[----:B------:R1:W-:Y:S02]  /*3e2b0*/  STL.64 [R1+0x870], R4 ;  /* 0x0008700401007387 */ /* 0x0003e40000100a00 */
[----:B------:R2:W-:Y:S02]  /*3e2c0*/  STL.64 [R1+0x878], R6 ;  /* 0x0008780601007387 */ /* 0x0005e40000100a00 */
[----:B0-----:R-:W-:Y:S02]  /*3e2d0*/  IMAD.MOV.U32 R26, RZ, RZ, R2 ;  /* 0x000000ffff1a7224 */ /* 0x001fe400078e0002 */
[----:B------:R-:W-:Y:S01]  /*3e2e0*/  IMAD.MOV.U32 R27, RZ, RZ, R0 ;  /* 0x000000ffff1b7224 */ /* 0x000fe200078e0000 */
[----:B-1----:R-:W3:Y:S01]  /*3e2f0*/  LDL.LU R4, [R1+0x810] ;  /* 0x0008100001047983 */ /* 0x002ee20000300800 */
[----:B------:R-:W3:Y:S02]  /*3e300*/  LDL.LU R5, [R1+0x814] ;  /* 0x0008140001057983 */ /* 0x000ee40000300800 */
[----:B--2---:R-:W3:Y:S02]  /*3e310*/  LDL.LU R6, [R1+0x818] ;  /* 0x0008180001067983 */ /* 0x004ee40000300800 */
[----:B------:R-:W3:Y:S01]  /*3e320*/  LDL.LU R7, [R1+0x81c] ;  /* 0x00081c0001077983 */ /* 0x000ee20000300800 */
[----:B------:R0:W-:Y:S01]  /*3e330*/  STL.64 [R1+0x3a10], R26 ;  /* 0x003a101a01007387 */ /* 0x0001e20000100a00 */
[----:B------:R-:W2:Y:S02]  /*3e340*/  LDL.LU R24, [R1+0x7f0] ;  /* 0x0007f00001187983 */ /* 0x000ea40000300800 */
[----:B------:R-:W2:Y:S01]  /*3e350*/  LDL.LU R25, [R1+0x7f4] ;  /* 0x0007f40001197983 */ /* 0x000ea20000300800 */
[----:B0-----:R-:W2:Y:S01]  /*3e360*/  LDL.LU R26, [R1+0x7f8] ;  /* 0x0007f800011a7983 */ /* 0x001ea20000300800 */
[----:B------:R-:W2:Y:S02]  /*3e370*/  LDL.LU R27, [R1+0x7fc] ;  /* 0x0007fc00011b7983 */ /* 0x000ea40000300800 */
[----:B------:R-:W4:Y:S02]  /*3e380*/  LDL.LU R12, [R1+0x800] ;  /* 0x00080000010c7983 */ /* 0x000f240000300800 */
[----:B------:R-:W4:Y:S01]  /*3e390*/  LDL.LU R13, [R1+0x804] ;  /* 0x00080400010d7983 */ /* 0x000f220000300800 */
[----:B------:R-:W4:Y:S01]  /*3e3a0*/  LDL.LU R14, [R1+0x808] ;  /* 0x00080800010e7983 */ /* 0x000f220000300800 */
[----:B------:R-:W4:Y:S02]  /*3e3b0*/  LDL.LU R15, [R1+0x80c] ;  /* 0x00080c00010f7983 */ /* 0x000f240000300800 */
[----:B------:R-:W-:Y:S02]  /*3e3c0*/  STL.64 [R1+0x39b8], R22 ;  /* 0x0039b81601007387 */ /* 0x000fe40000100a00 */
[----:B------:R0:W-:Y:S02]  /*3e3d0*/  STL.64 [R1+0x39b0], R20 ;  /* 0x0039b01401007387 */ /* 0x0001e40000100a00 */
[----:B0-----:R-:W2:Y:S01]  /*3e3e0*/  LDL.LU R20, [R1+0x7a0] ;  /* 0x0007a00001147983 */ /* 0x001ea20000300800 */
[----:B------:R-:W2:Y:S02]  /*3e3f0*/  LDL.LU R21, [R1+0x7a4] ;  /* 0x0007a40001157983 */ /* 0x000ea40000300800 */
[----:B------:R-:W2:Y:S02]  /*3e400*/  LDL.LU R22, [R1+0x7a8] ;  /* 0x0007a80001167983 */ /* 0x000ea40000300800 */
[----:B------:R-:W2:Y:S02]  /*3e410*/  LDL.LU R23, [R1+0x7ac] ;  /* 0x0007ac0001177983 */ /* 0x000ea40000300800 */
[----:B--2---:R-:W-:Y:S01]  /*3e420*/  STL.64 [R1+0x39d0], R22 ;  /* 0x0039d01601007387 */ /* 0x004fe20000100a00 */
[----:B------:R0:W-:Y:S03]  /*3e430*/  STL.64 [R1+0x39c8], R20 ;  /* 0x0039c81401007387 */ /* 0x0001e60000100a00 */
[----:B0-----:R-:W2:Y:S01]  /*3e440*/  LDL.LU R20, [R1+0x7b0] ;  /* 0x0007b00001147983 */ /* 0x001ea20000300800 */
[----:B------:R-:W2:Y:S02]  /*3e450*/  LDL.LU R21, [R1+0x7b4] ;  /* 0x0007b40001157983 */ /* 0x000ea40000300800 */
[----:B------:R-:W2:Y:S02]  /*3e460*/  LDL.LU R22, [R1+0x7b8] ;  /* 0x0007b80001167983 */ /* 0x000ea40000300800 */
[----:B------:R-:W2:Y:S01]  /*3e470*/  LDL.LU R23, [R1+0x7bc] ;  /* 0x0007bc0001177983 */ /* 0x000ea20000300800 */
[C---:B---3--:R-:W-:Y:S01]  /*3e480*/  HMMA.16816.F32 R4, R16.reuse, R10, R4 ;  /* 0x0000000a1004723c */ /* 0x048fe20000001804 */
[----:B--2---:R-:W-:Y:S01]  /*3e490*/  STL.64 [R1+0x39e8], R22 ;  /* 0x0039e81601007387 */ /* 0x004fe20000100a00 */
[----:B------:R0:W-:Y:S03]  /*3e4a0*/  STL.64 [R1+0x39e0], R20 ;  /* 0x0039e01401007387 */ /* 0x0001e60000100a00 */
        /* <DEDUP_REMOVED lines=9> */
[----:B------:R-:W2:Y:S02]  /*3e540*/  LDL.LU R23, [R1+0x7ec] ;  /* 0x0007ec0001177983 */ /* 0x000ea40000300800 */
[----:B------:R-:W-:Y:S01]  /*3e550*/  STL.64 [R1+0x860], R4 ;  /* 0x0008600401007387 */ /* 0x000fe20000100a00 */
[----:B------:R0:W-:Y:S03]  /*3e560*/  STL.64 [R1+0x868], R6 ;  /* 0x0008680601007387 */ /* 0x0001e60000100a00 */
[----:B0-----:R-:W4:Y:S01]  /*3e570*/  LDL.LU.64 R6, [R1+0x3a28] ;  /* 0x003a280001067983 */ /* 0x001f220000300a00 */
[----:B------:R-:W3:Y:S02]  /*3e580*/  LDL.LU R5, [R1+0x3a20] ;  /* 0x003a200001057983 */ /* 0x000ee40000300800 */
[----:B------:R-:W-:Y:S02]  /*3e590*/  STL.64 [R1+0x38d0], R10 ;  /* 0x0038d00a01007387 */ /* 0x000fe40000100a00 */
[----:B------:R0:W-:Y:S02]  /*3e5a0*/  STL [R1+0x38c8], R8 ;  /* 0x0038c80801007387 */ /* 0x0001e40000100800 */
        /* <DEDUP_REMOVED lines=15> */
[----:B0-----:R-:W2:Y:S01]  /*3e6a0*/  LDL.LU.64 R26, [R1+0x3a10] ;  /* 0x003a1000011a7983 */ /* 0x001ea20000300a00 */
[----:B------:R0:W-:Y:S02]  /*3e6b0*/  STL.64 [R1+0x38b0], R14 ;  /* 0x0038b00e01007387 */ /* 0x0001e40000100a00 */
[----:B------:R-:W4:Y:S02]  /*3e6c0*/  LDL.LU R12, [R1+0x490] ;  /* 0x00049000010c7983 */ /* 0x000f240000300800 */
[----:B------:R-:W4:Y:S01]  /*3e6d0*/  LDL.LU R13, [R1+0x494] ;  /* 0x00049400010d7983 */ /* 0x000f220000300800 */
[----:B0-----:R-:W4:Y:S01]  /*3e6e0*/  LDL.LU R14, [R1+0x498] ;  /* 0x00049800010e7983 */ /* 0x001f220000300800 */
[----:B------:R-:W4:Y:S01]  /*3e6f0*/  LDL.LU R15, [R1+0x49c] ;  /* 0x00049c00010f7983 */ /* 0x000f220000300800 */
[C---:B--2---:R-:W-:Y:S02]  /*3e700*/  HMMA.16816.F32 R24, R16.reuse, R26, R20 ;  /* 0x0000001a1018723c */ /* 0x044fe40000001814 */
[----:B------:R-:W2:Y:S01]  /*3e710*/  LDL.LU.64 R22, [R1+0x3a08] ;  /* 0x003a080001167983 */ /* 0x000ea20000300a00 */
[----:B------:R-:W2:Y:S11]  /*3e720*/  LDL.LU.64 R20, [R1+0x3a00] ;  /* 0x003a000001147983 */ /* 0x000eb60000300a00 */
[----:B------:R-:W-:Y:S09]  /*3e730*/  @!UPT UIADD3 URZ, URZ, URZ, URZ ;  /* 0x0000003f3f3ff290 */ /* 0x000ff2000fffe03f */
[----:B------:R-:W-:Y:S01]  /*3e740*/  STL.64 [R1+0x990], R24 ;  /* 0x0009901801007387 */ /* 0x000fe20000100a00 */
[----:B------:R0:W-:Y:S03]  /*3e750*/  STL.64 [R1+0x998], R26 ;  /* 0x0009981a01007387 */ /* 0x0001e60000100a00 */
[----:B0-----:R-:W2:Y:S02]  /*3e760*/  LDL.LU.64 R26, [R1+0x39f8] ;  /* 0x0039f800011a7983 */ /* 0x001ea40000300a00 */
[C---:B--2---:R-:W-:Y:S11]  /*3e770*/  HMMA.16816.F32 R8, R16.reuse, R26, R8 ;  /* 0x0000001a1008723c */ /* 0x044ff60000001808 */
[----:B------:R-:W-:Y:S11]  /*3e780*/  @!UPT UIADD3 URZ, URZ, URZ, URZ ;  /* 0x0000003f3f3ff290 */ /* 0x000ff6000fffe03f */
[----:B------:R-:W-:Y:S01]  /*3e790*/  @!UPT UIADD3 URZ, URZ, URZ, URZ ;  /* 0x0000003f3f3ff290 */ /* 0x000fe2000fffe03f */
[----:B------:R0:W-:Y:S01]  /*3e7a0*/  STL.64 [R1+0x820], R8 ;  /* 0x0008200801007387 */ /* 0x0001e20000100a00 */
[----:B------:R-:W-:Y:S02]  /*3e7b0*/  STL.64 [R1+0x828], R10 ;  /* 0x0008280a01007387 */ /* 0x000fe40000100a00 */
        /* <DEDUP_REMOVED lines=12> */
[----:B------:R-:W-:Y:S01]  /*3e880*/  STL.64 [R1+0x38c0], R6 ;  /* 0x0038c00601007387 */ /* 0x000fe20000100a00 */
[----:B------:R-:W-:Y:S01]  /*3e890*/  STL [R1+0x38b8], R4 ;  /* 0x0038b80401007387 */ /* 0x000fe20000100800 */
[C---:B--2---:R-:W-:Y:S03]  /*3e8a0*/  HMMA.16816.F32 R24, R16.reuse, R26, R20 ;  /* 0x0000001a1018723c */ /* 0x044fe60000001814 */
[----:B------:R-:W2:Y:S01]  /*3e8b0*/  LDL.LU.64 R22, [R1+0x39d0] ;  /* 0x0039d00001167983 */ /* 0x000ea20000300a00 */
[----:B------:R-:W2:Y:S11]  /*3e8c0*/  LDL.LU.64 R20, [R1+0x39c8] ;  /* 0x0039c80001147983 */ /* 0x000eb60000300a00 */
[----:B------:R-:W-:Y:S08]  /*3e8d0*/  @!UPT UIADD3 URZ, URZ, URZ, URZ ;  /* 0x0000003f3f3ff290 */ /* 0x000ff0000fffe03f */
[----:B------:R-:W-:Y:S01]  /*3e8e0*/  STL.64 [R1+0x800], R24 ;  /* 0x0008001801007387 */ /* 0x000fe20000100a00 */
[----:B------:R0:W-:Y:S03]  /*3e8f0*/  STL.64 [R1+0x808], R26 ;  /* 0x0008081a01007387 */ /* 0x0001e60000100a00 */
[----:B0-----:R-:W2:Y:S02]  /*3e900*/  LDL.LU.64 R26, [R1+0x39c0] ;  /* 0x0039c000011a7983 */ /* 0x001ea40000300a00 */
        /* <DEDUP_REMOVED lines=8> */
[----:B------:R-:W4:Y:S02]  /*3e990*/  LDL.LU.64 R26, [R1+0x39a8] ;  /* 0x0039a800011a7983 */ /* 0x000f240000300a00 */
[----:B----4-:R-:W-:Y:S01]  /*3e9a0*/  HMMA.16816.F32 R12, R16, R26, R12 ;  /* 0x0000001a100c723c */ /* 0x010fe2000000180c */
[----:B------:R0:W-:Y:S01]  /*3e9b0*/  STL.64 [R1+0x3860], R26 ;  /* 0x0038601a01007387 */ /* 0x0001e20000100a00 */
[----:B------:R-:W4:Y:S11]  /*3e9c0*/  LDL.LU R24, [R1+0x1b0] ;  /* 0x0001b00001187983 */ /* 0x000f360000300800 */
[----:B------:R-:W-:Y:S10]  /*3e9d0*/  @!UPT UIADD3 URZ, URZ, URZ, URZ ;  /* 0x0000003f3f3ff290 */ /* 0x000ff4000fffe03f */
[----:B------:R-:W-:Y:S01]  /*3e9e0*/  STL.64 [R1+0x2c0], R12 ;  /* 0x0002c00c01007387 */ /* 0x000fe20000100a00 */
[----:B------:R-:W-:Y:S02]  /*3e9f0*/  STL.64 [R1+0x2c8], R14 ;  /* 0x0002c80e01007387 */ /* 0x000fe40000100a00 */
[----:B------:R-:W4:Y:S02]  /*3ea00*/  LDL.LU R25, [R1+0x1b4] ;  /* 0x0001b40001197983 */ /* 0x000f240000300800 */
[----:B0-----:R-:W2:Y:S01]  /*3ea10*/  LDL.LU R26, [R1+0x1b8] ;  /* 0x0001b800011a7983 */ /* 0x001ea20000300800 */
[----:B------:R-:W2:Y:S04]  /*3ea20*/  LDL.LU R27, [R1+0x1bc] ;  /* 0x0001bc00011b7983 */ /* 0x000ea80000300800 */
[----:B--2---:R-:W-:Y:S01]  /*3ea30*/  STL.64 [R1+0x3870], R26 ;  /* 0x0038701a01007387 */ /* 0x004fe20000100a00 */
[----:B----4-:R0:W-:Y:S03]  /*3ea40*/  STL.64 [R1+0x3868], R24 ;  /* 0x0038681801007387 */ /* 0x0101e60000100a00 */
[----:B0-----:R-:W2:Y:S01]  /*3ea50*/  LDL.LU R24, [R1+0x1c0] ;  /* 0x0001c00001187983 */ /* 0x001ea20000300800 */
[----:B------:R-:W2:Y:S02]  /*3ea60*/  LDL.LU R25, [R1+0x1c4] ;  /* 0x0001c40001197983 */ /* 0x000ea40000300800 */
[----:B------:R-:W4:Y:S02]  /*3ea70*/  LDL.LU R26, [R1+0x1c8] ;  /* 0x0001c800011a7983 */ /* 0x000f240000300800 */
[----:B------:R-:W4:Y:S01]  /*3ea80*/  LDL.LU R27, [R1+0x1cc] ;  /* 0x0001cc00011b7983 */ /* 0x000f220000300800 */
[----:B------:R-:W2:Y:S01]  /*3ea90*/  LDL.LU R12, [R1+0x200] ;  /* 0x00020000010c7983 */ /* 0x000ea20000300800 */
[----:B------:R-:W2:Y:S02]  /*3eaa0*/  LDL.LU R13, [R1+0x204] ;  /* 0x00020400010d7983 */ /* 0x000ea40000300800 */
[----:B------:R-:W2:Y:S02]  /*3eab0*/  LDL.LU R14, [R1+0x208] ;  /* 0x00020800010e7983 */ /* 0x000ea40000300800 */
[----:B------:R-:W2:Y:S02]  /*3eac0*/  LDL.LU R15, [R1+0x20c] ;  /* 0x00020c00010f7983 */ /* 0x000ea40000300800 */
[----:B------:R-:W-:-:S02]  /*3ead0*/  IMAD.MOV.U32 R10, RZ, RZ, R28 ;  /* 0x000000ffff0a7224 */ /* 0x000fc400078e001c */
[----:B------:R-:W-:Y:S01]  /*3eae0*/  IMAD.MOV.U32 R11, RZ, RZ, R22 ;  /* 0x000000ffff0b7224 */ /* 0x000fe200078e0016 */
[----:B--2---:R-:W-:Y:S01]  /*3eaf0*/  STL.64 [R1+0x38e0], R14 ;  /* 0x0038e00e01007387 */ /* 0x004fe20000100a00 */
[----:B------:R0:W-:Y:S02]  /*3eb00*/  STL.64 [R1+0x38d8], R12 ;  /* 0x0038d80c01007387 */ /* 0x0001e40000100a00 */
[----:B------:R-:W2:Y:S02]  /*3eb10*/  LDL.LU R28, [R1+0x39a0] ;  /* 0x0039a000011c7983 */ /* 0x000ea40000300800 */
[----:B------:R-:W2:Y:S01]  /*3eb20*/  LDL.LU R22, [R1+0x399c] ;  /* 0x00399c0001167983 */ /* 0x000ea20000300800 */
[----:B------:R1:W-:Y:S04]  /*3eb30*/  STL.64 [R1+0x38e8], R10 ;  /* 0x0038e80a01007387 */ /* 0x0003e80000100a00 */
[----:B0-----:R-:W2:Y:S01]  /*3eb40*/  LDL.LU R12, [R1+0x220] ;  /* 0x00022000010c7983 */ /* 0x001ea20000300800 */
[----:B------:R-:W2:Y:S02]  /*3eb50*/  LDL.LU R13, [R1+0x224] ;  /* 0x00022400010d7983 */ /* 0x000ea40000300800 */
[----:B------:R-:W2:Y:S02]  /*3eb60*/  LDL.LU R14, [R1+0x228] ;  /* 0x00022800010e7983 */ /* 0x000ea40000300800 */
[----:B------:R-:W2:Y:S02]  /*3eb70*/  LDL.LU R15, [R1+0x22c] ;  /* 0x00022c00010f7983 */ /* 0x000ea40000300800 */
[----:B-1----:R-:W-:-:S02]  /*3eb80*/  IMAD.MOV.U32 R10, RZ, RZ, R21 ;  /* 0x000000ffff0a7224 */ /* 0x002fc400078e0015 */
        /* <DEDUP_REMOVED lines=11> */
[----:B---3--:R-:W-:Y:S01]  /*3ec40*/  IMAD.MOV.U32 R11, RZ, RZ, R5 ;  /* 0x000000ffff0b7224 */ /* 0x008fe200078e0005 */
[----:B--2---:R-:W-:Y:S01]  /*3ec50*/  STL.64 [R1+0x3910], R14 ;  /* 0x0039100e01007387 */ /* 0x004fe20000100a00 */
[----:B------:R0:W-:Y:S02]  /*3ec60*/  STL.64 [R1+0x3908], R12 ;  /* 0x0039080c01007387 */ /* 0x0001e40000100a00 */
[----:B------:R-:W2:Y:S02]  /*3ec70*/  LDL.LU R23, [R1+0x3990] ;  /* 0x0039900001177983 */ /* 0x000ea40000300800 */
[----:B------:R-:W3:Y:S01]  /*3ec80*/  LDL.LU R5, [R1+0x398c] ;  /* 0x00398c0001057983 */ /* 0x000ee20000300800 */
        /* <DEDUP_REMOVED lines=8> */
[----:B------:R-:W-:Y:S02]  /*3ed10*/  STL.64 [R1+0x3920], R12 ;  /* 0x0039200c01007387 */ /* 0x000fe40000100a00 */
[----:B------:R-:W2:Y:S02]  /*3ed20*/  LDL.LU R28, [R1+0x3988] ;  /* 0x00398800011c7983 */ /* 0x000ea40000300800 */
[----:B------:R-:W2:Y:S01]  /*3ed30*/  LDL.LU R20, [R1+0x3984] ;  /* 0x0039840001147983 */ /* 0x000ea20000300800 */
[----:B------:R0:W-:Y:S02]  /*3ed40*/  STL.64 [R1+0x3930], R10 ;  /* 0x0039300a01007387 */ /* 0x0001e40000100a00 */
[----:B0-----:R-:W-:Y:S02]  /*3ed50*/  IMAD.MOV.U32 R10, RZ, RZ, R21 ;  /* 0x000000ffff0a7224 */ /* 0x001fe400078e0015 */
[----:B------:R-:W-:Y:S01]  /*3ed60*/  IMAD.MOV.U32 R11, RZ, RZ, R22 ;  /* 0x000000ffff0b7224 */ /* 0x000fe200078e0016 */
[----:B------:R-:W2:Y:S01]  /*3ed70*/  LDL.LU R21, [R1+0x3980] ;  /* 0x0039800001157983 */ /* 0x000ea20000300800 */
[----:B------:R-:W2:Y:S03]  /*3ed80*/  LDL.LU R22, [R1+0x397c] ;  /* 0x00397c0001167983 */ /* 0x000ea60000300800 */
[----:B------:R0:W-:Y:S01]  /*3ed90*/  STL.64 [R1+0x3948], R10 ;  /* 0x0039480a01007387 */ /* 0x0001e20000100a00 */
[----:B------:R-:W2:Y:S02]  /*3eda0*/  LDL.LU R12, [R1+0x250] ;  /* 0x00025000010c7983 */ /* 0x000ea40000300800 */
[----:B------:R-:W2:Y:S02]  /*3edb0*/  LDL.LU R13, [R1+0x254] ;  /* 0x00025400010d7983 */ /* 0x000ea40000300800 */
[----:B------:R-:W2:Y:S01]  /*3edc0*/  LDL.LU R14, [R1+0x258] ;  /* 0x00025800010e7983 */ /* 0x000ea20000300800 */
[----:B------:R-:W2:Y:S01]  /*3edd0*/  LDL.LU R15, [R1+0x25c] ;  /* 0x00025c00010f7983 */ /* 0x000ea20000300800 */
[----:B0-----:R-:W-:-:S02]  /*3ede0*/  IMAD.MOV.U32 R10, RZ, RZ, R23 ;  /* 0x000000ffff0a7224 */ /* 0x001fc400078e0017 */
[----:B------:R-:W-:Y:S01]  /*3edf0*/  IMAD.MOV.U32 R11, RZ, RZ, R29 ;  /* 0x000000ffff0b7224 */ /* 0x000fe200078e001d */
[----:B------:R-:W3:Y:S04]  /*3ee00*/  LDL.LU R23, [R1+0x3978] ;  /* 0x0039780001177983 */ /* 0x000ee80000300800 */
[----:B------:R-:W-:Y:S04]  /*3ee10*/  STL.64 [R1+0x3960], R10 ;  /* 0x0039600a01007387 */ /* 0x000fe80000100a00 */
[----:B--2---:R-:W-:Y:S01]  /*3ee20*/  STL.64 [R1+0x3940], R14 ;  /* 0x0039400e01007387 */ /* 0x004fe20000100a00 */
[----:B------:R0:W-:Y:S03]  /*3ee30*/  STL.64 [R1+0x3938], R12 ;  /* 0x0039380c01007387 */ /* 0x0001e60000100a00 */
        /* <DEDUP_REMOVED lines=9> */
[----:B------:R-:W2:Y:S02]  /*3eed0*/  LDL.LU R15, [R1+0x27c] ;  /* 0x00027c00010f7983 */ /* 0x000ea40000300800 */
[----:B---3--:R-:W-:Y:S01]  /*3eee0*/  IMAD.MOV.U32 R11, RZ, RZ, R5 ;  /* 0x000000ffff0b7224 */ /* 0x008fe200078e0005 */
[----:B--2---:R-:W-:Y:S01]  /*3eef0*/  STL.64 [R1+0x3970], R14 ;  /* 0x0039700e01007387 */ /* 0x004fe20000100a00 */
[----:B------:R0:W-:Y:S03]  /*3ef00*/  STL.64 [R1+0x3968], R12 ;  /* 0x0039680c01007387 */ /* 0x0001e60000100a00 */
        /* <DEDUP_REMOVED lines=8> */
[----:B----4-:R0:W-:Y:S01]  /*3ef90*/  STL.64 [R1+0x3880], R26 ;  /* 0x0038801a01007387 */ /* 0x0101e20000100a00 */
[----:B------:R-:W-:Y:S02]  /*3efa0*/  STL.64 [R1+0x3878], R24 ;  /* 0x0038781801007387 */ /* 0x000fe40000100a00 */
[----:B0-----:R-:W-:-:S02]  /*3efb0*/  IMAD.MOV.U32 R26, RZ, RZ, R9 ;  /* 0x000000ffff1a7224 */ /* 0x001fc400078e0009 */
[----:B------:R-:W-:-:S05]  /*3efc0*/  IMAD.MOV.U32 R27, RZ, RZ, R8 ;  /* 0x000000ffff1b7224 */ /* 0x000fca00078e0008 */
[----:B------:R0:W-:Y:S04]  /*3efd0*/  STL.64 [R1+0x3890], R26 ;  /* 0x0038901a01007387 */ /* 0x0001e80000100a00 */
[----:B0-----:R-:W4:Y:S04]  /*3efe0*/  LDL.64 R26, [R1+0xd8] ;  /* 0x0000d800011a7983 */ /* 0x001f280000100a00 */
[----:B----4-:R0:W-:Y:S01]  /*3eff0*/  STL.64 [R1+0x38a8], R26 ;  /* 0x0038a81a01007387 */ /* 0x0101e20000100a00 */
[----:B------:R-:W4:Y:S02]  /*3f000*/  LDL.LU R24, [R1+0x1f0] ;  /* 0x0001f00001187983 */ /* 0x000f240000300800 */
[----:B------:R-:W4:Y:S01]  /*3f010*/  LDL.LU R25, [R1+0x1f4] ;  /* 0x0001f40001197983 */ /* 0x000f220000300800 */
[----:B0-----:R-:W4:Y:S01]  /*3f020*/  LDL.LU R26, [R1+0x1f8] ;  /* 0x0001f800011a7983 */ /* 0x001f220000300800 */
[----:B------:R-:W4:Y:S02]  /*3f030*/  LDL.LU R27, [R1+0x1fc] ;  /* 0x0001fc00011b7983 */ /* 0x000f240000300800 */
[----:B------:R-:W3:Y:S02]  /*3f040*/  LDL.64 R18, [R1+0x108] ;  /* 0x0001080001127983 */ /* 0x000ee40000100a00 */
[----:B------:R-:W-:-:S07]  /*3f050*/  IMAD.MOV.U32 R10, RZ, RZ, R28 ;  /* 0x000000ffff0a7224 */ /* 0x000fce00078e001c */
[C---:B--2---:R-:W-:Y:S01]  /*3f060*/  HMMA.16816.F32 R8, R20.reuse, R10, R12 ;  /* 0x0000000a1408723c */ /* 0x044fe2000000180c */
[----:B---3--:R0:W-:Y:S01]  /*3f070*/  STL.64 [R1+0x3888], R18 ;  /* 0x0038881201007387 */ /* 0x0081e20000100a00 */
[----:B------:R-:W2:Y:S02]  /*3f080*/  LDL.LU R16, [R1+0x1d0] ;  /* 0x0001d00001107983 */ /* 0x000ea40000300800 */
[----:B------:R-:W2:Y:S01]  /*3f090*/  LDL.LU R17, [R1+0x1d4] ;  /* 0x0001d40001117983 */ /* 0x000ea20000300800 */
[----:B0-----:R-:W3:Y:S01]  /*3f0a0*/  LDL.LU R18, [R1+0x1d8] ;  /* 0x0001d80001127983 */ /* 0x001ee20000300800 */
[----:B------:R-:W3:Y:S03]  /*3f0b0*/  LDL.LU R19, [R1+0x1dc] ;  /* 0x0001dc0001137983 */ /* 0x000ee60000300800 */
[----:B---3--:R-:W-:Y:S01]  /*3f0c0*/  STL.64 [R1+0x38a0], R18 ;  /* 0x0038a01201007387 */ /* 0x008fe20000100a00 */
[----:B--2---:R0:W-:Y:S03]  /*3f0d0*/  STL.64 [R1+0x3898], R16 ;  /* 0x0038981001007387 */ /* 0x0041e60000100a00 */
[----:B0-----:R-:W2:Y:S01]  /*3f0e0*/  LDL.LU R16, [R1+0x1e0] ;  /* 0x0001e00001107983 */ /* 0x001ea20000300800 */
[----:B------:R-:W2:Y:S02]  /*3f0f0*/  LDL.LU R17, [R1+0x1e4] ;  /* 0x0001e40001117983 */ /* 0x000ea40000300800 */
[----:B------:R-:W2:Y:S02]  /*3f100*/  LDL.LU R18, [R1+0x1e8] ;  /* 0x0001e80001127983 */ /* 0x000ea40000300800 */
[----:B------:R-:W2:Y:S01]  /*3f110*/  LDL.LU R19, [R1+0x1ec] ;  /* 0x0001ec0001137983 */ /* 0x000ea20000300800 */
[----:B------:R-:W3:Y:S01]  /*3f120*/  LDL.LU.64 R14, [R1+0x3970] ;  /* 0x00397000010e7983 */ /* 0x000ee20000300a00 */
[----:B------:R-:W3:Y:S03]  /*3f130*/  LDL.LU.64 R12, [R1+0x3968] ;  /* 0x00396800010c7983 */ /* 0x000ee60000300a00 */
[----:B------:R-:W-:Y:S02]  /*3f140*/  STL.64 [R1+0x280], R8 ;  /* 0x0002800801007387 */ /* 0x000fe40000100a00 */
[----:B------:R0:W-:Y:S02]  /*3f150*/  STL.64 [R1+0x288], R10 ;  /* 0x0002880a01007387 */ /* 0x0001e40000100a00 */
[----:B0-----:R-:W3:Y:S02]  /*3f160*/  LDL.LU.64 R10, [R1+0x3960] ;  /* 0x00396000010a7983 */ /* 0x001ee40000300a00 */
[C---:B---3--:R-:W-:Y:S02]  /*3f170*/  HMMA.16816.F32 R8, R20.reuse, R10, R12 ;  /* 0x0000000a1408723c */ /* 0x048fe4000000180c */
[----:B------:R-:W3:Y:S01]  /*3f180*/  LDL.LU.64 R14, [R1+0x3958] ;  /* 0x00395800010e7983 */ /* 0x000ee20000300a00 */
[----:B------:R-:W3:Y:S11]  /*3f190*/  LDL.LU.64 R12, [R1+0x3950] ;  /* 0x00395000010c7983 */ /* 0x000ef60000300a00 */
[----:B------:R-:W-:Y:S09]  /*3f1a0*/  @!UPT UIADD3 URZ, URZ, URZ, URZ ;  /* 0x0000003f3f3ff290 */ /* 0x000ff2000fffe03f */
[----:B------:R-:W-:Y:S01]  /*3f1b0*/  STL.64 [R1+0x270], R8 ;  /* 0x0002700801007387 */ /* 0x000fe20000100a00 */
[----:B------:R0:W-:Y:S03]  /*3f1c0*/  STL.64 [R1+0x278], R10 ;  /* 0x0002780a01007387 */ /* 0x0001e60000100a00 */
        /* <DEDUP_REMOVED lines=35> */
[----:B0-----:R-:W2:Y:S01]  /*3f400*/  LDL.LU.64 R10, [R1+0x38d0] ;  /* 0x0038d000010a7983 */ /* 0x001ea20000300a00 */
[----:B------:R-:W3:Y:S01]  /*3f410*/  LDL.LU R8, [R1+0x38c8] ;  /* 0x0038c80001087983 */ /* 0x000ee20000300800 */
[C---:B--2---:R-:W-:Y:S11]  /*3f420*/  HMMA.16816.F32 R4, R20.reuse, R10, R4 ;  /* 0x0000000a1404723c */ /* 0x044ff60000001804 */
[----:B------:R-:W-:Y:S11]  /*3f430*/  @!UPT UIADD3 URZ, URZ, URZ, URZ ;  /* 0x0000003f3f3ff290 */ /* 0x000ff6000fffe03f */
[----:B------:R-:W-:Y:S01]  /*3f440*/  @!UPT UIADD3 URZ, URZ, URZ, URZ ;  /* 0x0000003f3f3ff290 */ /* 0x000fe2000fffe03f */
[----:B------:R-:W-:Y:S01]  /*3f450*/  STL.64 [R1+0x6a0], R4 ;  /* 0x0006a00401007387 */ /* 0x000fe20000100a00 */
[----:B------:R0:W-:Y:S03]  /*3f460*/  STL.64 [R1+0x6a8], R6 ;  /* 0x0006a80601007387 */ /* 0x0001e60000100a00 */
[----:B0-----:R-:W3:Y:S01]  /*3f470*/  LDL.LU.64 R6, [R1+0x38c0] ;  /* 0x0038c00001067983 */ /* 0x001ee20000300a00 */
[----:B------:R-:W2:Y:S02]  /*3f480*/  LDL.LU R4, [R1+0x38b8] ;  /* 0x0038b80001047983 */ /* 0x000ea40000300800 */
[----:B------:R-:W-:Y:S01]  /*3f490*/  STL [R1+0x37ec], R11 ;  /* 0x0037ec0b01007387 */ /* 0x000fe20000100800 */
[C---:B---3--:R-:W-:Y:S11]  /*3f4a0*/  HMMA.16816.F32 R12, R20.reuse, R6, R12 ;  /* 0x00000006140c723c */ /* 0x048ff6000000180c */
[----:B------:R-:W-:Y:S11]  /*3f4b0*/  @!UPT UIADD3 URZ, URZ, URZ, URZ ;  /* 0x0000003f3f3ff290 */ /* 0x000ff6000fffe03f */
[----:B------:R-:W-:Y:S01]  /*3f4c0*/  @!UPT UIADD3 URZ, URZ, URZ, URZ ;  /* 0x0000003f3f3ff290 */ /* 0x000fe2000fffe03f */
[----:B------:R-:W-:Y:S01]  /*3f4d0*/  STL.64 [R1+0x690], R12 ;  /* 0x0006900c01007387 */ /* 0x000fe20000100a00 */
[----:B------:R0:W-:Y:S03]  /*3f4e0*/  STL.64 [R1+0x698], R14 ;  /* 0x0006980e01007387 */ /* 0x0001e60000100a00 */
[----:B0-----:R-:W4:Y:S01]  /*3f4f0*/  LDL.LU.64 R14, [R1+0x38b0] ;  /* 0x0038b000010e7983 */ /* 0x001f220000300a00 */
[----:B------:R-:W-:Y:S01]  /*3f500*/  STL.64 [R1+0x37d0], R6 ;  /* 0x0037d00601007387 */ /* 0x000fe20000100a00 */
[C---:B----4-:R-:W-:Y:S11]  /*3f510*/  HMMA.16816.F32 R24, R20.reuse, R14, R24 ;  /* 0x0000000e1418723c */ /* 0x050ff60000001818 */
[----:B------:R-:W-:Y:S11]  /*3f520*/  @!UPT UIADD3 URZ, URZ, URZ, URZ ;  /* 0x0000003f3f3ff290 */ /* 0x000ff6000fffe03f */
[----:B------:R-:W-:Y:S01]  /*3f530*/  @!UPT UIADD3 URZ, URZ, URZ, URZ ;  /* 0x0000003f3f3ff290 */ /* 0x000fe2000fffe03f */
[----:B------:R-:W-:Y:S01]  /*3f540*/  STL.64 [R1+0x680], R24 ;  /* 0x0006801801007387 */ /* 0x000fe20000100a00 */
[----:B------:R0:W-:Y:S03]  /*3f550*/  STL.64 [R1+0x688], R26 ;  /* 0x0006881a01007387 */ /* 0x0001e60000100a00 */
[----:B0-----:R-:W3:Y:S02]  /*3f560*/  LDL.LU.64 R26, [R1+0x38a8] ;  /* 0x0038a800011a7983 */ /* 0x001ee40000300a00 */
        /* <DEDUP_REMOVED lines=10> */
[----:B---3--:R-:W-:Y:S01]  /*3f610*/  HMMA.16816.F32 R24, R20, R26, R16 ;  /* 0x0000001a1418723c */ /* 0x008fe20000001810 */
[----:B------:R-:W3:Y:S11]  /*3f620*/  LDL.LU.64 R18, [R1+0x3888] ;  /* 0x0038880001127983 */ /* 0x000ef60000300a00 */
[----:B------:R-:W-:Y:S11]  /*3f630*/  @!UPT UIADD3 URZ, URZ, URZ, URZ ;  /* 0x0000003f3f3ff290 */ /* 0x000ff6000fffe03f */
[----:B------:R-:W-:Y:S01]  /*3f640*/  STL.64 [R1+0x210], R24 ;  /* 0x0002101801007387 */ /* 0x000fe20000100a00 */
[----:B------:R0:W-:Y:S03]  /*3f650*/  STL.64 [R1+0x218], R26 ;  /* 0x0002181a01007387 */ /* 0x0001e60000100a00 */
[----:B0-----:R-:W4:Y:S01]  /*3f660*/  LDL.LU.64 R26, [R1+0x3880] ;  /* 0x00388000011a7983 */ /* 0x001f220000300a00 */
[----:B------:R-:W4:Y:S02]  /*3f670*/  LDL.LU.64 R24, [R1+0x3878] ;  /* 0x0038780001187983 */ /* 0x000f240000300a00 */
[----:B--2---:R-:W-:Y:S02]  /*3f680*/  IMAD.MOV.U32 R6, RZ, RZ, R4 ;  /* 0x000000ffff067224 */ /* 0x004fe400078e0004 */
[----:B------:R-:W-:-:S07]  /*3f690*/  IMAD.MOV.U32 R7, RZ, RZ, R3 ;  /* 0x000000ffff077224 */ /* 0x000fce00078e0003 */
[C---:B----4-:R-:W-:Y:S01]  /*3f6a0*/  HMMA.16816.F32 R4, R20.reuse, R6, R24 ;  /* 0x000000061404723c */ /* 0x050fe20000001818 */
[----:B------:R-:W2:Y:S01]  /*3f6b0*/  LDL.LU.64 R26, [R1+0x3870] ;  /* 0x00387000011a7983 */ /* 0x000ea20000300a00 */
[----:B------:R-:W2:Y:S02]  /*3f6c0*/  LDL.LU.64 R24, [R1+0x3868] ;  /* 0x0038680001187983 */ /* 0x000ea40000300a00 */
[----:B---3--:R-:W-:Y:S02]  /*3f6d0*/  IMAD.MOV.U32 R11, RZ, RZ, R18 ;  /* 0x000000ffff0b7224 */ /* 0x008fe400078e0012 */
[----:B------:R-:W-:Y:S11]  /*3f6e0*/  IMAD.MOV.U32 R9, RZ, RZ, R19 ;  /* 0x000000ffff097224 */ /* 0x000ff600078e0013 */
[----:B------:R-:W-:Y:S06]  /*3f6f0*/  @!UPT UIADD3 URZ, URZ, URZ, URZ ;  /* 0x0000003f3f3ff290 */ /* 0x000fec000fffe03f */
[----:B------:R0:W-:Y:S01]  /*3f700*/  STL.64 [R1+0x200], R4 ;  /* 0x0002000401007387 */ /* 0x0001e20000100a00 */
[----:B------:R1:W-:Y:S03]  /*3f710*/  STL.64 [R1+0x208], R6 ;  /* 0x0002080601007387 */ /* 0x0003e60000100a00 */
[----:B0-----:R-:W3:Y:S01]  /*3f720*/  LDL.LU R4, [R1+0x1a0] ;  /* 0x0001a00001047983 */ /* 0x001ee20000300800 */
[----:B------:R-:W3:Y:S02]  /*3f730*/  LDL.LU R5, [R1+0x1a4] ;  /* 0x0001a40001057983 */ /* 0x000ee40000300800 */
[----:B-1----:R-:W3:Y:S02]  /*3f740*/  LDL.LU R6, [R1+0x1a8] ;  /* 0x0001a80001067983 */ /* 0x002ee40000300800 */
[----:B------:R-:W3:Y:S01]  /*3f750*/  LDL.LU R7, [R1+0x1ac] ;  /* 0x0001ac0001077983 */ /* 0x000ee20000300800 */
[----:B--2---:R-:W-:Y:S01]  /*3f760*/  HMMA.16816.F32 R24, R20, R18, R24 ;  /* 0x000000121418723c */ /* 0x004fe20000001818 */
[----:B------:R-:W0:Y:S11]  /*3f770*/  LDSM.16.MT88.4 R16, [R8+0x9080] ;  /* 0x009080000810783b */ /* 0x000e360000004200 */
[----:B------:R-:W-:Y:S11]  /*3f780*/  @!UPT UIADD3 URZ, URZ, URZ, URZ ;  /* 0x0000003f3f3ff290 */ /* 0x000ff6000fffe03f */
[----:B------:R-:W-:Y:S01]  /*3f790*/  STL.64 [R1+0x1f0], R24 ;  /* 0x0001f01801007387 */ /* 0x000fe20000100a00 */
[----:B------:R1:W-:Y:S03]  /*3f7a0*/  STL.64 [R1+0x1f8], R26 ;  /* 0x0001f81a01007387 */ /* 0x0003e60000100a00 */
[----:B-1----:R-:W3:Y:S01]  /*3f7b0*/  LDL.LU.64 R26, [R1+0x3860] ;  /* 0x00386000011a7983 */ /* 0x002ee20000300a00 */
[----:B------:R-:W-:Y:S02]  /*3f7c0*/  STL.64 [R1+0x3818], R10 ;  /* 0x0038180a01007387 */ /* 0x000fe40000100a00 */
[----:B------:R-:W-:Y:S02]  /*3f7d0*/  STL [R1+0x3810], R9 ;  /* 0x0038100901007387 */ /* 0x000fe40000100800 */
[----:B------:R-:W2:Y:S01]  /*3f7e0*/  LDL R13, [R1+0x1b98] ;  /* 0x001b9800010d7983 */ /* 0x000ea20000100800 */
[----:B------:R1:W-:Y:S04]  /*3f7f0*/  STL.64 [R1+0x37e0], R14 ;  /* 0x0037e00e01007387 */ /* 0x0003e80000100a00 */
[----:B--2---:R-:W-:Y:S01]  /*3f800*/  STL [R1+0x37d8], R13 ;  /* 0x0037d80d01007387 */ /* 0x004fe20000100800 */
[----:B-1----:R-:W2:Y:S02]  /*3f810*/  LDL.64 R14, [R1+0x68] ;  /* 0x00006800010e7983 */ /* 0x002ea40000100a00 */
[----:B0-----:R0:W-:Y:S02]  /*3f820*/  STL [R1+0x372c], R16 ;  /* 0x00372c1001007387 */ /* 0x0011e40000100800 */
[----:B------:R1:W-:Y:S01]  /*3f830*/  STL [R1+0x3728], R17 ;  /* 0x0037281101007387 */ /* 0x0003e20000100800 */
[----:B------:R4:W-:Y:S01]  /*3f840*/  STL [R1+0x3724], R18 ;  /* 0x0037241201007387 */ /* 0x0009e20000100800 */
[----:B------:R3:W-:Y:S03]  /*3f850*/  STL [R1+0x3720], R19 ;  /* 0x0037201301007387 */ /* 0x0007e60000100800 */
[----:B0-----:R-:W2:Y:S01]  /*3f860*/  LDL.LU R16, [R1+0x670] ;  /* 0x0006700001107983 */ /* 0x001ea20000300800 */
[----:B-1----:R-:W2:Y:S02]  /*3f870*/  LDL.LU R17, [R1+0x674] ;  /* 0x0006740001117983 */ /* 0x002ea40000300800 */
[----:B----4-:R-:W2:Y:S02]  /*3f880*/  LDL.LU R18, [R1+0x678] ;  /* 0x0006780001127983 */ /* 0x010ea40000300800 */
[----:B---3--:R-:W2:Y:S02]  /*3f890*/  LDL.LU R19, [R1+0x67c] ;  /* 0x00067c0001137983 */ /* 0x008ea40000300800 */
[----:B------:R-:W-:-:S02]  /*3f8a0*/  IMAD.MOV.U32 R10, RZ, RZ, R2 ;  /* 0x000000ffff0a7224 */ /* 0x000fc400078e0002 */
[----:B------:R-:W-:-:S07]  /*3f8b0*/  IMAD.MOV.U32 R11, RZ, RZ, R0 ;  /* 0x000000ffff0b7224 */ /* 0x000fce00078e0000 */
[C---:B--2---:R-:W-:Y:S01]  /*3f8c0*/  HMMA.16816.F32 R8, R20.reuse, R10, R16 ;  /* 0x0000000a1408723c */ /* 0x044fe20000001810 */
[----:B------:R-:W2:Y:S11]  /*3f8d0*/  LDL.LU R16, [R1+0x460] ;  /* 0x0004600001107983 */ /* 0x000eb60000300800 */
[----:B------:R-:W-:Y:S11]  /*3f8e0*/  @!UPT UIADD3 URZ, URZ, URZ, URZ ;  /* 0x0000003f3f3ff290 */ /* 0x000ff6000fffe03f */
[----:B------:R-:W-:Y:S01]  /*3f8f0*/  STL.64 [R1+0x670], R8 ;  /* 0x0006700801007387 */ /* 0x000fe20000100a00 */
[----:B------:R0:W-:Y:S02]  /*3f900*/  STL.64 [R1+0x678], R10 ;  /* 0x0006780a01007387 */ /* 0x0001e40000100a00 */
[----:B------:R-:W2:Y:S02]  /*3f910*/  LDL.LU R17, [R1+0x464] ;  /* 0x0004640001117983 */ /* 0x000ea40000300800 */
[----:B------:R-:W3:Y:S01]  /*3f920*/  LDL.LU R18, [R1+0x468] ;  /* 0x0004680001127983 */ /* 0x000ee20000300800 */
[----:B------:R-:W3:Y:S04]  /*3f930*/  LDL.LU R19, [R1+0x46c] ;  /* 0x00046c0001137983 */ /* 0x000ee80000300800 */
[----:B---3--:R1:W-:Y:S01]  /*3f940*/  STL.64 [R1+0x3838], R18 ;  /* 0x0038381201007387 */ /* 0x0083e20000100a00 */
[----:B--2---:R-:W-:Y:S02]  /*3f950*/  STL.64 [R1+0x3830], R16 ;  /* 0x0038301001007387 */ /* 0x004fe40000100a00 */
[----:B0-----:R-:W2:Y:S01]  /*3f960*/  LDL.64 R10, [R1+0x38] ;  /* 0x00003800010a7983 */ /* 0x001ea20000100a00 */
[----:B-1----:R-:W3:Y:S04]  /*3f970*/  LDL.64 R18, [R1+0x58] ;  /* 0x0000580001127983 */ /* 0x002ee80000100a00 */
[----:B--2---:R0:W-:Y:S04]  /*3f980*/  STL.64 [R1+0x3828], R10 ;  /* 0x0038280a01007387 */ /* 0x0041e80000100a00 */
[----:B0-----:R-:W2:Y:S01]  /*3f990*/  LDL.64 R10, [R1+0x48] ;  /* 0x00004800010a7983 */ /* 0x001ea20000100a00 */
[----:B------:R-:W-:Y:S07]  /*3f9a0*/  HMMA.16816.F32 R20, R20, R26, R4 ;  /* 0x0000001a1414723c */ /* 0x000fee0000001804 */
[----:B------:R-:W-:-:S02]  /*3f9b0*/  IMAD.MOV.U32 R5, RZ, RZ, R26 ;  /* 0x000000ffff057224 */ /* 0x000fc400078e001a */
[----:B------:R-:W-:Y:S01]  /*3f9c0*/  IMAD.MOV.U32 R4, RZ, RZ, R27 ;  /* 0x000000ffff047224 */ /* 0x000fe200078e001b */
[----:B--2---:R0:W-:Y:S01]  /*3f9d0*/  STL.64 [R1+0x3840], R10 ;  /* 0x0038400a01007387 */ /* 0x0041e20000100a00 */
[----:B------:R-:W3:Y:S02]  /*3f9e0*/  LDL.LU R8, [R1+0x470] ;  /* 0x0004700001087983 */ /* 0x000ee40000300800 */
[----:B------:R-:W3:Y:S01]  /*3f9f0*/  LDL.LU R9, [R1+0x474] ;  /* 0x0004740001097983 */ /* 0x000ee20000300800 */
[----:B0-----:R-:W3:Y:S01]  /*3fa00*/  LDL.LU R10, [R1+0x478] ;  /* 0x00047800010a7983 */ /* 0x001ee20000300800 */
[----:B------:R-:W3:Y:S02]  /*3fa10*/  LDL.LU R11, [R1+0x47c] ;  /* 0x00047c00010b7983 */ /* 0x000ee40000300800 */
[----:B------:R-:W2:Y:S06]  /*3fa20*/  LDL.LU.64 R6, [R1+0x3858] ;  /* 0x0038580001067983 */ /* 0x000eac0000300a00 */
[----:B------:R0:W-:Y:S01]  /*3fa30*/  STL.64 [R1+0x1e0], R20 ;  /* 0x0001e01401007387 */ /* 0x0001e20000100a00 */
[----:B------:R1:W-:Y:S01]  /*3fa40*/  STL.64 [R1+0x1e8], R22 ;  /* 0x0001e81601007387 */ /* 0x0003e20000100a00 */
[----:B------:R-:W4:Y:S02]  /*3fa50*/  LDL.LU.64 R26, [R1+0x3850] ;  /* 0x00385000011a7983 */ /* 0x000f240000300a00 */
[----:B------:R-:W4:Y:S01]  /*3fa60*/  LDL.LU.64 R24, [R1+0x3848] ;  /* 0x0038480001187983 */ /* 0x000f220000300a00 */
[----:B0-----:R-:W4:Y:S01]  /*3fa70*/  LDL.LU R20, [R1+0x480] ;  /* 0x0004800001147983 */ /* 0x001f220000300800 */
[----:B------:R-:W4:Y:S02]  /*3fa80*/  LDL.LU R21, [R1+0x484] ;  /* 0x0004840001157983 */ /* 0x000f240000300800 */
[----:B-1----:R-:W4:Y:S02]  /*3fa90*/  LDL.LU R22, [R1+0x488] ;  /* 0x0004880001167983 */ /* 0x002f240000300800 */
[----:B------:R-:W4:Y:S01]  /*3faa0*/  LDL.LU R23, [R1+0x48c] ;  /* 0x00048c0001177983 */ /* 0x000f220000300800 */
[----:B--2---:R0:W-:Y:S01]  /*3fab0*/  STL.64 [R1+0x37f8], R6 ;  /* 0x0037f80601007387 */ /* 0x0041e20000100a00 */
[----:B------:R1:W-:Y:S03]  /*3fac0*/  STL.64 [R1+0x37f0], R4 ;  /* 0x0037f00401007387 */ /* 0x0003e60000100a00 */
[----:B0-----:R-:W2:Y:S01]  /*3fad0*/  LDL.64 R6, [R1+0x28] ;  /* 0x0000280001067983 */ /* 0x001ea20000100a00 */
[----:B----4-:R-:W-:Y:S01]  /*3fae0*/  HMMA.16816.F32 R20, R24, R14, R20 ;  /* 0x0000000e1814723c */ /* 0x010fe20000001814 */
[----:B------:R-:W-:-:S02]  /*3faf0*/  IMAD.MOV.U32 R2, RZ, RZ, R14 ;  /* 0x000000ffff027224 */ /* 0x000fc400078e000e */
[----:B------:R-:W-:Y:S01]  /*3fb00*/  IMAD.MOV.U32 R0, RZ, RZ, R15 ;  /* 0x000000ffff007224 */ /* 0x000fe200078e000f */
[----:B--2---:R0:W-:Y:S01]  /*3fb10*/  STL.64 [R1+0x3820], R6 ;  /* 0x0038200601007387 */ /* 0x0041e20000100a00 */
[----:B-1----:R-:W2:Y:S02]  /*3fb20*/  LDL.LU R4, [R1+0x450] ;  /* 0x0004500001047983 */ /* 0x002ea40000300800 */
[----:B------:R-:W2:Y:S01]  /*3fb30*/  LDL.LU R5, [R1+0x454] ;  /* 0x0004540001057983 */ /* 0x000ea20000300800 */
[----:B0-----:R-:W2:Y:S01]  /*3fb40*/  LDL.LU R6, [R1+0x458] ;  /* 0x0004580001067983 */ /* 0x001ea20000300800 */
[----:B------:R-:W2:Y:S11]  /*3fb50*/  LDL.LU R7, [R1+0x45c] ;  /* 0x00045c0001077983 */ /* 0x000eb60000300800 */
[----:B------:R-:W-:Y:S03]  /*3fb60*/  @!UPT UIADD3 URZ, URZ, URZ, URZ ;  /* 0x0000003f3f3ff290 */ /* 0x000fe6000fffe03f */
[----:B------:R-:W-:Y:S02]  /*3fb70*/  STL.64 [R1+0x490], R20 ;  /* 0x0004901401007387 */ /* 0x000fe40000100a00 */
[----:B------:R-:W-:Y:S01]  /*3fb80*/  STL.64 [R1+0x498], R22 ;  /* 0x0004981601007387 */ /* 0x000fe20000100a00 */
[----:B------:R-:W4:Y:S01]  /*3fb90*/  LDL.LU R12, [R1+0x430] ;  /* 0x00043000010c7983 */ /* 0x000f220000300800 */
[----:B------:R-:W4:Y:S02]  /*3fba0*/  LDL.LU R13, [R1+0x434] ;  /* 0x00043400010d7983 */ /* 0x000f240000300800 */
[----:B------:R-:W2:Y:S02]  /*3fbb0*/  LDL.LU R14, [R1+0x438] ;  /* 0x00043800010e7983 */ /* 0x000ea40000300800 */
[----:B------:R-:W2:Y:S01]  /*3fbc0*/  LDL.LU R15, [R1+0x43c] ;  /* 0x00043c00010f7983 */ /* 0x000ea20000300800 */
[----:B---3--:R-:W-:Y:S01]  /*3fbd0*/  HMMA.16816.F32 R8, R24, R18, R8 ;  /* 0x000000121808723c */ /* 0x008fe20000001808 */
        /* <DEDUP_REMOVED lines=8> */
[----:B------:R-:W3:Y:S01]  /*3fc60*/  LDL.64 R22, [R1+0x8] ;  /* 0x0000080001167983 */ /* 0x000ee20000100a00 */
[----:B------:R-:W-:Y:S02]  /*3fc70*/  STL [R1+0x3734], R0 ;  /* 0x0037340001007387 */ /* 0x000fe40000100800 */
[----:B------:R-:W-:Y:S06]  /*3fc80*/  STL [R1+0x3730], R2 ;  /* 0x0037300201007387 */ /* 0x000fec0000100800 */
[----:B------:R-:W-:Y:S01]  /*3fc90*/  STL.64 [R1+0x480], R8 ;  /* 0x0004800801007387 */ /* 0x000fe20000100a00 */
[----:B------:R0:W-:Y:S04]  /*3fca0*/  STL.64 [R1+0x488], R10 ;  /* 0x0004880a01007387 */ /* 0x0001e80000100a00 */
[----:B0-----:R-:W4:Y:S01]  /*3fcb0*/  LDL.LU.64 R10, [R1+0x3840] ;  /* 0x00384000010a7983 */ /* 0x001f220000300a00 */
[----:B------:R-:W4:Y:S02]  /*3fcc0*/  LDL.LU.64 R18, [R1+0x3838] ;  /* 0x0038380001127983 */ /* 0x000f240000300a00 */
[----:B------:R-:W4:Y:S02]  /*3fcd0*/  LDL.LU.64 R16, [R1+0x3830] ;  /* 0x0038300001107983 */ /* 0x000f240000300a00 */
[----:B------:R-:W-:Y:S01]  /*3fce0*/  STL [R1+0x373c], R3 ;  /* 0x00373c0301007387 */ /* 0x000fe20000100800 */
[----:B------:R-:W-:Y:S01]  /*3fcf0*/  STL [R1+0x3738], R28 ;  /* 0x0037381c01007387 */ /* 0x000fe20000100800 */
[C---:B----4-:R-:W-:Y:S01]  /*3fd00*/  HMMA.16816.F32 R16, R24.reuse, R10, R16 ;  /* 0x0000000a1810723c */ /* 0x050fe20000001810 */
[----:B------:R-:W-:Y:S11]  /*3fd10*/  IMAD.MOV.U32 R29, RZ, RZ, R11 ;  /* 0x000000ffff1d7224 */ /* 0x000ff600078e000b */
[----:B------:R-:W-:Y:S11]  /*3fd20*/  @!UPT UIADD3 URZ, URZ, URZ, URZ ;  /* 0x0000003f3f3ff290 */ /* 0x000ff6000fffe03f */
[----:B------:R-:W-:Y:S01]  /*3fd30*/  STL.64 [R1+0x470], R16 ;  /* 0x0004701001007387 */ /* 0x000fe20000100a00 */
[----:B------:R0:W-:Y:S02]  /*3fd40*/  STL.64 [R1+0x478], R18 ;  /* 0x0004781201007387 */ /* 0x0001e40000100a00 */
[----:B0-----:R-:W-:Y:S02]  /*3fd50*/  IMAD.MOV.U32 R19, RZ, RZ, R10 ;  /* 0x000000ffff137224 */ /* 0x001fe400078e000a */
[----:B------:R-:W4:Y:S02]  /*3fd60*/  LDL.LU.64 R10, [R1+0x3828] ;  /* 0x00382800010a7983 */ /* 0x000f240000300a00 */
[C---:B----4-:R-:W-:Y:S11]  /*3fd70*/  HMMA.16816.F32 R4, R24.reuse, R10, R4 ;  /* 0x0000000a1804723c */ /* 0x050ff60000001804 */
[----:B------:R-:W-:Y:S11]  /*3fd80*/  @!UPT UIADD3 URZ, URZ, URZ, URZ ;  /* 0x0000003f3f3ff290 */ /* 0x000ff6000fffe03f */
[----:B------:R-:W-:Y:S01]  /*3fd90*/  @!UPT UIADD3 URZ, URZ, URZ, URZ ;  /* 0x0000003f3f3ff290 */ /* 0x000fe2000fffe03f */
[----:B------:R-:W-:Y:S01]  /*3fda0*/  STL.64 [R1+0x460], R4 ;  /* 0x0004600401007387 */ /* 0x000fe20000100a00 */
[----:B------:R0:W-:Y:S03]  /*3fdb0*/  STL.64 [R1+0x468], R6 ;  /* 0x0004680601007387 */ /* 0x0001e60000100a00 */
[----:B0-----:R-:W2:Y:S01]  /*3fdc0*/  LDL.LU.64 R6, [R1+0x3820] ;  /* 0x0038200001067983 */ /* 0x001ea20000300a00 */
[----:B------:R-:W-:Y:S02]  /*3fdd0*/  IMAD.MOV.U32 R18, RZ, RZ, R10 ;  /* 0x000000ffff127224 */ /* 0x000fe400078e000a */
[----:B------:R-:W-:Y:S02]  /*3fde0*/  IMAD.MOV.U32 R8, RZ, RZ, R11 ;  /* 0x000000ffff087224 */ /* 0x000fe400078e000b */
[----:B------:R-:W4:Y:S01]  /*3fdf0*/  LDL.LU.64 R10, [R1+0x3818] ;  /* 0x00381800010a7983 */ /* 0x000f220000300a00 */
[----:B------:R-:W3:Y:S01]  /*3fe00*/  LDL.LU R9, [R1+0x3810] ;  /* 0x0038100001097983 */ /* 0x000ee20000300800 */
        /* <DEDUP_REMOVED lines=9> */
[----:B------:R-:W2:Y:S01]  /*3fea0*/  LDL.LU.64 R4, [R1+0x37f0] ;  /* 0x0037f00001047983 */ /* 0x000ea20000300a00 */
[----:B------:R-:W-:Y:S01]  /*3feb0*/  STL.64 [R1+0x3748], R18 ;  /* 0x0037481201007387 */ /* 0x000fe20000100a00 */
[----:B------:R0:W-:Y:S03]  /*3fec0*/  STL.64 [R1+0x3740], R16 ;  /* 0x0037401001007387 */ /* 0x0001e60000100a00 */
[----:B0-----:R-:W2:Y:S01]  /*3fed0*/  LDL.LU R16, [R1+0x410] ;  /* 0x0004100001107983 */ /* 0x001ea20000300800 */
[----:B------:R-:W2:Y:S02]  /*3fee0*/  LDL.LU R17, [R1+0x414] ;  /* 0x0004140001117983 */ /* 0x000ea40000300800 */
[----:B------:R-:W2:Y:S02]  /*3fef0*/  LDL.LU R18, [R1+0x418] ;  /* 0x0004180001127983 */ /* 0x000ea40000300800 */
[----:B------:R-:W2:Y:S02]  /*3ff00*/  LDL.LU R19, [R1+0x41c] ;  /* 0x00041c0001137983 */ /* 0x000ea40000300800 */
[----:B--2---:R0:W-:Y:S01]  /*3ff10*/  STL.64 [R1+0x3758], R18 ;  /* 0x0037581201007387 */ /* 0x0041e20000100a00 */
[----:B------:R-:W-:Y:S03]  /*3ff20*/  STL.64 [R1+0x3750], R16 ;  /* 0x0037501001007387 */ /* 0x000fe60000100a00 */
[----:B0-----:R-:W2:Y:S04]  /*3ff30*/  LDL.64 R18, [R1+0xf8] ;  /* 0x0000f80001127983 */ /* 0x001ea80000100a00 */
[----:B--2---:R4:W-:Y:S02]  /*3ff40*/  STL.64 [R1+0x3768], R18 ;  /* 0x0037681201007387 */ /* 0x0049e40000100a00 */
[----:B----4-:R-:W-:-:S02]  /*3ff50*/  IMAD.MOV.U32 R18, RZ, RZ, R11 ;  /* 0x000000ffff127224 */ /* 0x010fc400078e000b */
[----:B---3--:R-:W-:Y:S01]  /*3ff60*/  IMAD.MOV.U32 R19, RZ, RZ, R9 ;  /* 0x000000ffff137224 */ /* 0x008fe200078e0009 */
[----:B------:R-:W2:Y:S01]  /*3ff70*/  LDL.LU R11, [R1+0x37ec] ;  /* 0x0037ec00010b7983 */ /* 0x000ea20000300800 */
[----:B------:R-:W3:Y:S03]  /*3ff80*/  LDL.LU R9, [R1+0x37e8] ;  /* 0x0037e80001097983 */ /* 0x000ee60000300800 */
[----:B------:R0:W-:Y:S04]  /*3ff90*/  STL.64 [R1+0x3780], R18 ;  /* 0x0037801201007387 */ /* 0x0001e80000100a00 */
[----:B0-----:R-:W4:Y:S02]  /*3ffa0*/  LDL.64 R18, [R1+0x18] ;  /* 0x0000180001127983 */ /* 0x001f240000100a00 */
[----:B----4-:R-:W-:Y:S01]  /*3ffb0*/  HMMA.16816.F32 R12, R24, R18, R12 ;  /* 0x00000012180c723c */ /* 0x010fe2000000180c */
[----:B------:R-:W-:-:S02]  /*3ffc0*/  IMAD.MOV.U32 R0, RZ, RZ, R18 ;  /* 0x000000ffff007224 */ /* 0x000fc400078e0012 */
[----:B------:R-:W-:Y:S11]  /*3ffd0*/  IMAD.MOV.U32 R2, RZ, RZ, R19 ;  /* 0x000000ffff027224 */ /* 0x000ff600078e0013 */
[----:B------:R-:W-:Y:S09]  /*3ffe0*/  @!UPT UIADD3 URZ, URZ, URZ, URZ ;  /* 0x0000003f3f3ff290 */ /* 0x000ff2000fffe03f */
[----:B------:R-:W-:Y:S01]  /*3fff0*/  STL.64 [R1+0x440], R12 ;  /* 0x0004400c01007387 */ /* 0x000fe20000100a00 */
[----:B------:R0:W-:Y:S03]  /*40000*/  STL.64 [R1+0x448], R14 ;  /* 0x0004480e01007387 */ /* 0x0001e60000100a00 */
[----:B0-----:R-:W4:Y:S01]  /*40010*/  LDL.LU.64 R14, [R1+0x37e0] ;  /* 0x0037e000010e7983 */ /* 0x001f220000300a00 */
[----:B------:R-:W2:Y:S02]  /*40020*/  LDL.LU R13, [R1+0x37d8] ;  /* 0x0037d800010d7983 */ /* 0x000ea40000300800 */
[----:B------:R-:W2:Y:S02]  /*40030*/  LDL.64 R18, [R1+0x118] ;  /* 0x0001180001127983 */ /* 0x000ea40000100a00 */
[----:B--2---:R0:W-:Y:S01]  /*40040*/  STL.64 [R1+0x3798], R18 ;  /* 0x0037981201007387 */ /* 0x0041e20000100a00 */
[----:B------:R-:W2:Y:S02]  /*40050*/  LDL.LU R16, [R1+0x420] ;  /* 0x0004200001107983 */ /* 0x000ea40000300800 */
[----:B------:R-:W2:Y:S01]  /*40060*/  LDL.LU R17, [R1+0x424] ;  /* 0x0004240001117983 */ /* 0x000ea20000300800 */
[----:B0-----:R-:W2:Y:S01]  /*40070*/  LDL.LU R18, [R1+0x428] ;  /* 0x0004280001127983 */ /* 0x001ea20000300800 */
[----:B------:R-:W2:Y:S02]  /*40080*/  LDL.LU R19, [R1+0x42c] ;  /* 0x00042c0001137983 */ /* 0x000ea40000300800 */
[----:B------:R-:W-:-:S02]  /*40090*/  IMAD.MOV.U32 R3, RZ, RZ, R22 ;  /* 0x000000ffff037224 */ /* 0x000fc400078e0016 */
[----:B------:R-:W-:Y:S01]  /*400a0*/  IMAD.MOV.U32 R28, RZ, RZ, R23 ;  /* 0x000000ffff1c7224 */ /* 0x000fe200078e0017 */
[----:B--2---:R-:W-:Y:S01]  /*400b0*/  HMMA.16816.F32 R16, R24, R22, R16 ;  /* 0x000000161810723c */ /* 0x004fe20000001810 */
[----:B------:R-:W0:Y:S11]  /*400c0*/  LDSM.16.MT88.4 R20, [R13+0x9000] ;  /* 0x009000000d14783b */ /* 0x000e360000004200 */
[----:B------:R-:W-:Y:S11]  /*400d0*/  @!UPT UIADD3 URZ, URZ, URZ, URZ ;  /* 0x0000003f3f3ff290 */ /* 0x000ff6000fffe03f */
[----:B------:R-:W-:Y:S01]  /*400e0*/  STL.64 [R1+0x980], R16 ;  /* 0x0009801001007387 */ /* 0x000fe20000100a00 */
[----:B------:R1:W-:Y:S03]  /*400f0*/  STL.64 [R1+0x988], R18 ;  /* 0x0009881201007387 */ /* 0x0003e60000100a00 */
[----:B-1----:R-:W2:Y:S04]  /*40100*/  LDL.64 R18, [R1+0x128] ;  /* 0x0001280001127983 */ /* 0x002ea80000100a00 */
[----:B--2---:R1:W-:Y:S02]  /*40110*/  STL.64 [R1+0x37a0], R18 ;  /* 0x0037a01201007387 */ /* 0x0043e40000100a00 */
[----:B-1----:R-:W-:-:S02]  /*40120*/  IMAD.MOV.U32 R18, RZ, RZ, R7 ;  /* 0x000000ffff127224 */ /* 0x002fc400078e0007 */
[----:B------:R-:W-:-:S05]  /*40130*/  IMAD.MOV.U32 R19, RZ, RZ, R6 ;  /* 0x000000ffff137224 */ /* 0x000fca00078e0006 */
[----:B------:R-:W-:Y:S01]  /*40140*/  STL.64 [R1+0x37b8], R18 ;  /* 0x0037b81201007387 */ /* 0x000fe20000100a00 */
[----:B----4-:R-:W-:Y:S02]  /*40150*/  STL.64 [R1+0x37c8], R14 ;  /* 0x0037c80e01007387 */ /* 0x010fe40000100a00 */
[----:B------:R-:W-:Y:S02]  /*40160*/  STL [R1+0x37c0], R13 ;  /* 0x0037c00d01007387 */ /* 0x000fe40000100800 */
[----:B0-----:R0:W-:Y:S01]  /*40170*/  STL.64 [R1+0x35d8], R22 ;  /* 0x0035d81601007387 */ /* 0x0011e20000100a00 */
[----:B------:R1:W-:Y:S01]  /*40180*/  STL.64 [R1+0x35d0], R20 ;  /* 0x0035d01401007387 */ /* 0x0003e20000100a00 */
[----:B0-----:R-:W-:Y:S02]  /*40190*/  IMAD.MOV.U32 R23, RZ, RZ, R4 ;  /* 0x000000ffff177224 */ /* 0x001fe400078e0004 */
[----:B------:R-:W-:Y:S01]  /*401a0*/  IMAD.MOV.U32 R22, RZ, RZ, R5 ;  /* 0x000000ffff167224 */ /* 0x000fe200078e0005 */
[----:B------:R-:W2:Y:S01]  /*401b0*/  LDL.LU R4, [R1+0x790] ;  /* 0x0007900001047983 */ /* 0x000ea20000300800 */
[----:B------:R-:W2:Y:S02]  /*401c0*/  LDL.LU R5, [R1+0x794] ;  /* 0x0007940001057983 */ /* 0x000ea40000300800 */
[----:B------:R-:W2:Y:S02]  /*401d0*/  LDL.LU R6, [R1+0x798] ;  /* 0x0007980001067983 */ /* 0x000ea40000300800 */
[----:B------:R-:W2:Y:S01]  /*401e0*/  LDL.LU R7, [R1+0x79c] ;  /* 0x00079c0001077983 */ /* 0x000ea20000300800 */
[----:B------:R-:W4:Y:S01]  /*401f0*/  LDL.LU R12, [R1+0x780] ;  /* 0x00078000010c7983 */ /* 0x000f220000300800 */
[----:B------:R-:W4:Y:S02]  /*40200*/  LDL.LU R13, [R1+0x784] ;  /* 0x00078400010d7983 */ /* 0x000f240000300800 */
[----:B------:R-:W4:Y:S02]  /*40210*/  LDL.LU R14, [R1+0x788] ;  /* 0x00078800010e7983 */ /* 0x000f240000300800 */
[----:B------:R-:W4:Y:S01]  /*40220*/  LDL.LU R15, [R1+0x78c] ;  /* 0x00078c00010f7983 */ /* 0x000f220000300800 */
[----:B------:R-:W2:Y:S01]  /*40230*/  LDL.LU R16, [R1+0x770] ;  /* 0x0007700001107983 */ /* 0x000ea20000300800 */
[----:B------:R-:W2:Y:S02]  /*40240*/  LDL.LU R17, [R1+0x774] ;  /* 0x0007740001117983 */ /* 0x000ea40000300800 */
[----:B------:R-:W2:Y:S02]  /*40250*/  LDL.LU R18, [R1+0x778] ;  /* 0x0007780001127983 */ /* 0x000ea40000300800 */
[----:B------:R-:W2:Y:S01]  /*40260*/  LDL.LU R19, [R1+0x77c] ;  /* 0x00077c0001137983 */ /* 0x000ea20000300800 */
[----:B------:R0:W-:Y:S01]  /*40270*/  STL.64 [R1+0x3760], R22 ;  /* 0x0037601601007387 */ /* 0x0001e20000100a00 */
[----:B-1----:R-:W2:Y:S02]  /*40280*/  LDL.LU R20, [R1+0x720] ;  /* 0x0007200001147983 */ /* 0x002ea40000300800 */
[----:B------:R-:W2:Y:S01]  /*40290*/  LDL.LU R21, [R1+0x724] ;  /* 0x0007240001157983 */ /* 0x000ea20000300800 */
[----:B0-----:R-:W2:Y:S01]  /*402a0*/  LDL.LU R22, [R1+0x728] ;  /* 0x0007280001167983 */ /* 0x001ea20000300800 */
[----:B------:R-:W2:Y:S03]  /*402b0*/  LDL.LU R23, [R1+0x72c] ;  /* 0x00072c0001177983 */ /* 0x000ea60000300800 */
[----:B--2---:R-:W-:Y:S01]  /*402c0*/  STL.64 [R1+0x3778], R22 ;  /* 0x0037781601007387 */ /* 0x004fe20000100a00 */
[----:B------:R0:W-:Y:S03]  /*402d0*/  STL.64 [R1+0x3770], R20 ;  /* 0x0037701401007387 */ /* 0x0001e60000100a00 */
[----:B0-----:R-:W2:Y:S01]  /*402e0*/  LDL.LU R20, [R1+0x730] ;  /* 0x0007300001147983 */ /* 0x001ea20000300800 */
[----:B------:R-:W2:Y:S02]  /*402f0*/  LDL.LU R21, [R1+0x734] ;  /* 0x0007340001157983 */ /* 0x000ea40000300800 */
[----:B------:R-:W2:Y:S02]  /*40300*/  LDL.LU R22, [R1+0x738] ;  /* 0x0007380001167983 */ /* 0x000ea40000300800 */
[----:B------:R-:W2:Y:S01]  /*40310*/  LDL.LU R23, [R1+0x73c] ;  /* 0x00073c0001177983 */ /* 0x000ea20000300800 */
[C---:B------:R-:W-:Y:S01]  /*40320*/  HMMA.16816.F32 R4, R24.reuse, R10, R4 ;  /* 0x0000000a1804723c */ /* 0x040fe20000001804 */
        /* <DEDUP_REMOVED lines=12> */
[----:B------:R-:W-:Y:S01]  /*403f0*/  STL.64 [R1+0x7e0], R4 ;  /* 0x0007e00401007387 */ /* 0x000fe20000100a00 */
[----:B------:R0:W-:Y:S03]  /*40400*/  STL.64 [R1+0x7e8], R6 ;  /* 0x0007e80601007387 */ /* 0x0001e60000100a00 */
[----:B0-----:R-:W4:Y:S01]  /*40410*/  LDL.LU.64 R6, [R1+0x37d0] ;  /* 0x0037d00001067983 */ /* 0x001f220000300a00 */
[----:B------:R-:W-:Y:S02]  /*40420*/  STL.64 [R1+0x3678], R10 ;  /* 0x0036780a01007387 */ /* 0x000fe40000100a00 */
[----:B---3--:R-:W-:Y:S01]  /*40430*/  STL [R1+0x3670], R9 ;  /* 0x0036700901007387 */ /* 0x008fe20000100800 */
[C---:B----4-:R-:W-:Y:S11]  /*40440*/  HMMA.16816.F32 R12, R24.reuse, R6, R12 ;  /* 0x00000006180c723c */ /* 0x050ff6000000180c */
[----:B------:R-:W-:Y:S11]  /*40450*/  @!UPT UIADD3 URZ, URZ, URZ, URZ ;  /* 0x0000003f3f3ff290 */ /* 0x000ff6000fffe03f */
[----:B------:R-:W-:Y:S01]  /*40460*/  @!UPT UIADD3 URZ, URZ, URZ, URZ ;  /* 0x0000003f3f3ff290 */ /* 0x000fe2000fffe03f */
[----:B------:R-:W-:Y:S01]  /*40470*/  STL.64 [R1+0x7d0], R12 ;  /* 0x0007d00c01007387 */ /* 0x000fe20000100a00 */
[----:B------:R0:W-:Y:S03]  /*40480*/  STL.64 [R1+0x7d8], R14 ;  /* 0x0007d80e01007387 */ /* 0x0001e60000100a00 */
[----:B0-----:R-:W3:Y:S01]  /*40490*/  LDL.LU.64 R14, [R1+0x37c8] ;  /* 0x0037c800010e7983 */ /* 0x001ee20000300a00 */
[----:B------:R-:W4:Y:S02]  /*404a0*/  LDL.LU R13, [R1+0x37c0] ;  /* 0x0037c000010d7983 */ /* 0x000f240000300800 */
        /* <DEDUP_REMOVED lines=18> */
[----:B0-----:R-:W3:Y:S02]  /*405d0*/  LDL.LU.64 R18, [R1+0x37a0] ;  /* 0x0037a00001127983 */ /* 0x001ee40000300a00 */
        /* <DEDUP_REMOVED lines=34> */
[----:B------:R-:W2:Y:S01]  /*40800*/  LDL.LU.64 R18, [R1+0x3748] ;  /* 0x0037480001127983 */ /* 0x000ea20000300a00 */
[----:B------:R-:W3:Y:S03]  /*40810*/  LDL.LU.64 R16, [R1+0x3740] ;  /* 0x0037400001107983 */ /* 0x000ee60000300a00 */
[----:B----4-:R-:W0:Y:S11]  /*40820*/  LDSM.16.MT88.4 R24, [R13+0x9080] ;  /* 0x009080000d18783b */ /* 0x010e360000004200 */
[----:B------:R-:W-:Y:S07]  /*40830*/  @!UPT UIADD3 URZ, URZ, URZ, URZ ;  /* 0x0000003f3f3ff290 */ /* 0x000fee000fffe03f */
[----:B------:R1:W-:Y:S01]  /*40840*/  STL.64 [R1+0x430], R20 ;  /* 0x0004301401007387 */ /* 0x0003e20000100a00 */
[----:B------:R4:W-:Y:S03]  /*40850*/  STL.64 [R1+0x438], R22 ;  /* 0x0004381601007387 */ /* 0x0009e60000100a00 */
[----:B-1----:R-:W2:Y:S01]  /*40860*/  LDL.LU R20, [R1+0x190] ;  /* 0x0001900001147983 */ /* 0x002ea20000300800 */
[----:B------:R-:W2:Y:S02]  /*40870*/  LDL.LU R21, [R1+0x194] ;  /* 0x0001940001157983 */ /* 0x000ea40000300800 */
[----:B----4-:R-:W4:Y:S02]  /*40880*/  LDL.LU R22, [R1+0x198] ;  /* 0x0001980001167983 */ /* 0x010f240000300800 */
[----:B------:R-:W4:Y:S02]  /*40890*/  LDL.LU R23, [R1+0x19c] ;  /* 0x00019c0001177983 */ /* 0x000f240000300800 */
[----:B----4-:R1:W-:Y:S01]  /*408a0*/  STL.64 [R1+0x35e8], R22 ;  /* 0x0035e81601007387 */ /* 0x0103e20000100a00 */
[----:B--2---:R-:W-:Y:S02]  /*408b0*/  STL.64 [R1+0x35e0], R20 ;  /* 0x0035e01401007387 */ /* 0x004fe40000100a00 */
[----:B-1----:R-:W-:-:S02]  /*408c0*/  IMAD.MOV.U32 R22, RZ, RZ, R10 ;  /* 0x000000ffff167224 */ /* 0x002fc400078e000a */
[----:B------:R-:W-:-:S05]  /*408d0*/  IMAD.MOV.U32 R23, RZ, RZ, R9 ;  /* 0x000000ffff177224 */ /* 0x000fca00078e0009 */
[----:B------:R1:W-:Y:S04]  /*408e0*/  STL.64 [R1+0x35f8], R22 ;  /* 0x0035f81601007387 */ /* 0x0003e80000100a00 */
[----:B-1----:R-:W2:Y:S04]  /*408f0*/  LDL.64 R22, [R1+0x108] ;  /* 0x0001080001167983 */ /* 0x002ea80000100a00 */
[----:B--2---:R1:W-:Y:S02]  /*40900*/  STL.64 [R1+0x3610], R22 ;  /* 0x0036101601007387 */ /* 0x0043e40000100a00 */
[----:B-1----:R-:W-:-:S02]  /*40910*/  IMAD.MOV.U32 R22, RZ, RZ, R7 ;  /* 0x000000ffff167224 */ /* 0x002fc400078e0007 */
[----:B------:R-:W-:-:S05]  /*40920*/  IMAD.MOV.U32 R23, RZ, RZ, R6 ;  /* 0x000000ffff177224 */ /* 0x000fca00078e0006 */
[----:B------:R1:W-:Y:S02]  /*40930*/  STL.64 [R1+0x3628], R22 ;  /* 0x0036281601007387 */ /* 0x0003e40000100a00 */
[----:B-1----:R-:W-:Y:S02]  /*40940*/  IMAD.MOV.U32 R22, RZ, RZ, R5 ;  /* 0x000000ffff167224 */ /* 0x002fe400078e0005 */
[----:B------:R-:W-:-:S05]  /*40950*/  IMAD.MOV.U32 R23, RZ, RZ, R4 ;  /* 0x000000ffff177224 */ /* 0x000fca00078e0004 */
[----:B------:R-:W-:Y:S01]  /*40960*/  STL.64 [R1+0x3640], R22 ;  /* 0x0036401601007387 */ /* 0x000fe20000100a00 */
[----:B0-----:R0:W-:Y:S02]  /*40970*/  STL.64 [R1+0x34a8], R26 ;  /* 0x0034a81a01007387 */ /* 0x0011e40000100a00 */
[----:B------:R1:W-:Y:S01]  /*40980*/  STL.64 [R1+0x34a0], R24 ;  /* 0x0034a01801007387 */ /* 0x0003e20000100a00 */
[----:B0-----:R-:W2:Y:S04]  /*40990*/  LDL.64 R26, [R1+0xe8] ;  /* 0x0000e800011a7983 */ /* 0x001ea80000100a00 */
[----:B--2---:R0:W-:Y:S01]  /*409a0*/  STL.64 [R1+0x35f0], R26 ;  /* 0x0035f01a01007387 */ /* 0x0041e20000100a00 */
[----:B-1----:R-:W2:Y:S02]  /*409b0*/  LDL.LU R24, [R1+0x580] ;  /* 0x0005800001187983 */ /* 0x002ea40000300800 */
[----:B------:R-:W2:Y:S01]  /*409c0*/  LDL.LU R25, [R1+0x584] ;  /* 0x0005840001197983 */ /* 0x000ea20000300800 */
[----:B0-----:R-:W4:Y:S01]  /*409d0*/  LDL.LU R26, [R1+0x588] ;  /* 0x00058800011a7983 */ /* 0x001f220000300800 */
[----:B------:R-:W4:Y:S02]  /*409e0*/  LDL.LU R27, [R1+0x58c] ;  /* 0x00058c00011b7983 */ /* 0x000f240000300800 */
[----:B------:R-:W2:Y:S02]  /*409f0*/  LDL.LU.64 R22, [R1+0xd8] ;  /* 0x0000d80001167983 */ /* 0x000ea40000300a00 */
[----:B--2---:R0:W-:Y:S01]  /*40a00*/  STL.64 [R1+0x3658], R22 ;  /* 0x0036581601007387 */ /* 0x0041e20000100a00 */
[----:B------:R-:W2:Y:S02]  /*40a10*/  LDL.LU R20, [R1+0x5d0] ;  /* 0x0005d00001147983 */ /* 0x000ea40000300800 */
[----:B------:R-:W2:Y:S01]  /*40a20*/  LDL.LU R21, [R1+0x5d4] ;  /* 0x0005d40001157983 */ /* 0x000ea20000300800 */
[----:B0-----:R-:W2:Y:S01]  /*40a30*/  LDL.LU R22, [R1+0x5d8] ;  /* 0x0005d80001167983 */ /* 0x001ea20000300800 */
[----:B------:R-:W2:Y:S03]  /*40a40*/  LDL.LU R23, [R1+0x5dc] ;  /* 0x0005dc0001177983 */ /* 0x000ea60000300800 */
[----:B--2---:R-:W-:Y:S01]  /*40a50*/  STL.64 [R1+0x3688], R22 ;  /* 0x0036881601007387 */ /* 0x004fe20000100a00 */
[----:B------:R-:W-:Y:S02]  /*40a60*/  STL.64 [R1+0x3680], R20 ;  /* 0x0036801401007387 */ /* 0x000fe40000100a00 */
[----:B------:R-:W2:Y:S02]  /*40a70*/  LDL.LU R12, [R1+0x5e0] ;  /* 0x0005e000010c7983 */ /* 0x000ea40000300800 */
[----:B------:R-:W2:Y:S01]  /*40a80*/  LDL.LU R13, [R1+0x5e4] ;  /* 0x0005e400010d7983 */ /* 0x000ea20000300800 */
[----:B------:R-:W2:Y:S01]  /*40a90*/  LDL.LU R14, [R1+0x5e8] ;  /* 0x0005e800010e7983 */ /* 0x000ea20000300800 */
[----:B------:R-:W2:Y:S03]  /*40aa0*/  LDL.LU R15, [R1+0x5ec] ;  /* 0x0005ec00010f7983 */ /* 0x000ea60000300800 */
[----:B--2---:R0:W-:Y:S01]  /*40ab0*/  STL.64 [R1+0x3698], R14 ;  /* 0x0036980e01007387 */ /* 0x0041e20000100a00 */
[----:B------:R-:W-:Y:S02]  /*40ac0*/  STL.64 [R1+0x3690], R12 ;  /* 0x0036900c01007387 */ /* 0x000fe40000100a00 */
[----:B------:R-:W2:Y:S02]  /*40ad0*/  LDL.LU R4, [R1+0x5f0] ;  /* 0x0005f00001047983 */ /* 0x000ea40000300800 */
[----:B------:R-:W2:Y:S01]  /*40ae0*/  LDL.LU R5, [R1+0x5f4] ;  /* 0x0005f40001057983 */ /* 0x000ea20000300800 */
[----:B------:R-:W2:Y:S01]  /*40af0*/  LDL.LU R6, [R1+0x5f8] ;  /* 0x0005f80001067983 */ /* 0x000ea20000300800 */
[----:B------:R-:W2:Y:S02]  /*40b00*/  LDL.LU R7, [R1+0x5fc] ;  /* 0x0005fc0001077983 */ /* 0x000ea40000300800 */
[----:B------:R-:W-:-:S02]  /*40b10*/  IMAD.MOV.U32 R10, RZ, RZ, R3 ;  /* 0x000000ffff0a7224 */ /* 0x000fc400078e0003 */
[----:B------:R-:W-:Y:S02]  /*40b20*/  IMAD.MOV.U32 R11, RZ, RZ, R28 ;  /* 0x000000ffff0b7224 */ /* 0x000fe400078e001c */
[----:B0-----:R-:W-:Y:S02]  /*40b30*/  IMAD.MOV.U32 R14, RZ, RZ, R0 ;  /* 0x000000ffff0e7224 */ /* 0x001fe400078e0000 */
[----:B------:R-:W-:Y:S01]  /*40b40*/  IMAD.MOV.U32 R15, RZ, RZ, R2 ;  /* 0x000000ffff0f7224 */ /* 0x000fe200078e0002 */
[----:B--2---:R-:W-:Y:S01]  /*40b50*/  STL.64 [R1+0x36a8], R6 ;  /* 0x0036a80601007387 */ /* 0x004fe20000100a00 */
[----:B------:R0:W-:Y:S02]  /*40b60*/  STL.64 [R1+0x36a0], R4 ;  /* 0x0036a00401007387 */ /* 0x0001e40000100a00 */
[----:B------:R-:W2:Y:S02]  /*40b70*/  LDL.LU R3, [R1+0x373c] ;  /* 0x00373c0001037983 */ /* 0x000ea40000300800 */
[----:B------:R-:W2:Y:S01]  /*40b80*/  LDL.LU R28, [R1+0x3738] ;  /* 0x00373800011c7983 */ /* 0x000ea20000300800 */
[----:B------:R3:W-:Y:S01]  /*40b90*/  STL.64 [R1+0x36b0], R10 ;  /* 0x0036b00a01007387 */ /* 0x0007e20000100a00 */
[----:B------:R-:W2:Y:S02]  /*40ba0*/  LDL.LU R0, [R1+0x3734] ;  /* 0x0037340001007983 */ /* 0x000ea40000300800 */
[----:B------:R-:W2:Y:S02]  /*40bb0*/  LDL.LU R2, [R1+0x3730] ;  /* 0x0037300001027983 */ /* 0x000ea40000300800 */
[----:B------:R1:W-:Y:S01]  /*40bc0*/  STL.64 [R1+0x36b8], R14 ;  /* 0x0036b80e01007387 */ /* 0x0003e20000100a00 */
[----:B0-----:R-:W2:Y:S01]  /*40bd0*/  LDL.LU R4, [R1+0x610] ;  /* 0x0006100001047983 */ /* 0x001ea20000300800 */
[----:B------:R-:W2:Y:S02]  /*40be0*/  LDL.LU R5, [R1+0x614] ;  /* 0x0006140001057983 */ /* 0x000ea40000300800 */
[----:B------:R-:W2:Y:S02]  /*40bf0*/  LDL.LU R6, [R1+0x618] ;  /* 0x0006180001067983 */ /* 0x000ea40000300800 */
[----:B------:R-:W2:Y:S02]  /*40c00*/  LDL.LU R7, [R1+0x61c] ;  /* 0x00061c0001077983 */ /* 0x000ea40000300800 */
[----:B---3--:R-:W-:-:S02]  /*40c10*/  IMAD.MOV.U32 R10, RZ, RZ, R16 ;  /* 0x000000ffff0a7224 */ /* 0x008fc400078e0010 */
[----:B------:R-:W-:Y:S01]  /*40c20*/  IMAD.MOV.U32 R11, RZ, RZ, R17 ;  /* 0x000000ffff0b7224 */ /* 0x000fe200078e0011 */
[----:B--2---:R0:W-:Y:S01]  /*40c30*/  STL.64 [R1+0x36c8], R6 ;  /* 0x0036c80601007387 */ /* 0x0041e20000100a00 */
[----:B------:R-:W-:Y:S02]  /*40c40*/  STL.64 [R1+0x36c0], R4 ;  /* 0x0036c00401007387 */ /* 0x000fe40000100a00 */
[----:B------:R-:W2:Y:S02]  /*40c50*/  LDL.LU R16, [R1+0x372c] ;  /* 0x00372c0001107983 */ /* 0x000ea40000300800 */
[----:B------:R-:W2:Y:S01]  /*40c60*/  LDL.LU R17, [R1+0x3728] ;  /* 0x0037280001117983 */ /* 0x000ea20000300800 */
[----:B------:R3:W-:Y:S01]  /*40c70*/  STL.64 [R1+0x36d0], R10 ;  /* 0x0036d00a01007387 */ /* 0x0007e20000100a00 */
[----:B------:R-:W2:Y:S02]  /*40c80*/  LDL.LU R12, [R1+0x620] ;  /* 0x00062000010c7983 */ /* 0x000ea40000300800 */
[----:B------:R-:W2:Y:S02]  /*40c90*/  LDL.LU R13, [R1+0x624] ;  /* 0x00062400010d7983 */ /* 0x000ea40000300800 */
[----:B-1----:R-:W2:Y:S01]  /*40ca0*/  LDL.LU R14, [R1+0x628] ;  /* 0x00062800010e7983 */ /* 0x002ea20000300800 */
[----:B------:R-:W2:Y:S01]  /*40cb0*/  LDL.LU R15, [R1+0x62c] ;  /* 0x00062c00010f7983 */ /* 0x000ea20000300800 */
[----:B0-----:R-:W-:-:S02]  /*40cc0*/  IMAD.MOV.U32 R6, RZ, RZ, R18 ;  /* 0x000000ffff067224 */ /* 0x001fc400078e0012 */
[----:B------:R-:W-:Y:S01]  /*40cd0*/  IMAD.MOV.U32 R7, RZ, RZ, R8 ;  /* 0x000000ffff077224 */ /* 0x000fe200078e0008 */
[----:B--2---:R0:W-:Y:S01]  /*40ce0*/  STL.64 [R1+0x36e0], R14 ;  /* 0x0036e00e01007387 */ /* 0x0041e20000100a00 */
[----:B------:R-:W-:Y:S02]  /*40cf0*/  STL.64 [R1+0x36d8], R12 ;  /* 0x0036d80c01007387 */ /* 0x000fe40000100a00 */
[----:B------:R-:W2:Y:S02]  /*40d00*/  LDL.LU R18, [R1+0x3724] ;  /* 0x0037240001127983 */ /* 0x000ea40000300800 */
[----:B------:R-:W-:Y:S01]  /*40d10*/  STL.64 [R1+0x36e8], R6 ;  /* 0x0036e80601007387 */ /* 0x000fe20000100a00 */
[----:B------:R-:W2:Y:S01]  /*40d20*/  LDL.LU R8, [R1+0x630] ;  /* 0x0006300001087983 */ /* 0x000ea20000300800 */
[----:B------:R-:W2:Y:S02]  /*40d30*/  LDL.LU R9, [R1+0x634] ;  /* 0x0006340001097983 */ /* 0x000ea40000300800 */
[----:B---3--:R-:W3:Y:S02]  /*40d40*/  LDL.LU R10, [R1+0x638] ;  /* 0x00063800010a7983 */ /* 0x008ee40000300800 */
[----:B------:R-:W3:Y:S02]  /*40d50*/  LDL.LU R11, [R1+0x63c] ;  /* 0x00063c00010b7983 */ /* 0x000ee40000300800 */
[----:B0-----:R-:W-:-:S02]  /*40d60*/  IMAD.MOV.U32 R14, RZ, RZ, R19 ;  /* 0x000000ffff0e7224 */ /* 0x001fc400078e0013 */
[----:B------:R-:W-:Y:S01]  /*40d70*/  IMAD.MOV.U32 R15, RZ, RZ, R29 ;  /* 0x000000ffff0f7224 */ /* 0x000fe200078e001d */
[----:B---3--:R0:W-:Y:S01]  /*40d80*/  STL.64 [R1+0x36f8], R10 ;  /* 0x0036f80a01007387 */ /* 0x0081e20000100a00 */
[----:B--2---:R-:W-:Y:S02]  /*40d90*/  STL.64 [R1+0x36f0], R8 ;  /* 0x0036f00801007387 */ /* 0x004fe40000100a00 */
[----:B------:R-:W2:Y:S02]  /*40da0*/  LDL.LU R19, [R1+0x3720] ;  /* 0x0037200001137983 */ /* 0x000ea40000300800 */
[----:B------:R1:W-:Y:S02]  /*40db0*/  STL.64 [R1+0x3700], R14 ;  /* 0x0037000e01007387 */ /* 0x0003e40000100a00 */
[----:B0-----:R-:W-:Y:S02]  /*40dc0*/  IMAD.MOV.U32 R10, RZ, RZ, R28 ;  /* 0x000000ffff0a7224 */ /* 0x001fe400078e001c */
[----:B------:R-:W-:-:S05]  /*40dd0*/  IMAD.MOV.U32 R11, RZ, RZ, R3 ;  /* 0x000000ffff0b7224 */ /* 0x000fca00078e0003 */
[----:B------:R-:W-:Y:S01]  /*40de0*/  STL.64 [R1+0x3708], R10 ;  /* 0x0037080a01007387 */ /* 0x000fe20000100a00 */
[----:B------:R-:W3:Y:S02]  /*40df0*/  LDL.LU R12, [R1+0x650] ;  /* 0x00065000010c7983 */ /* 0x000ee40000300800 */
[----:B------:R-:W3:Y:S02]  /*40e00*/  LDL.LU R13, [R1+0x654] ;  /* 0x00065400010d7983 */ /* 0x000ee40000300800 */
[----:B-1----:R-:W2:Y:S01]  /*40e10*/  LDL.LU R14, [R1+0x658] ;  /* 0x00065800010e7983 */ /* 0x002ea20000300800 */
[----:B------:R-:W2:Y:S04]  /*40e20*/  LDL.LU R15, [R1+0x65c] ;  /* 0x00065c00010f7983 */ /* 0x000ea80000300800 */
[----:B--2---:R-:W-:Y:S01]  /*40e30*/  STL.64 [R1+0x3718], R14 ;  /* 0x0037180e01007387 */ /* 0x004fe20000100a00 */
[----:B---3--:R0:W-:Y:S03]  /*40e40*/  STL.64 [R1+0x3710], R12 ;  /* 0x0037100c01007387 */ /* 0x0081e60000100a00 */
        /* <DEDUP_REMOVED lines=11> */
[----:B------:R-:W2:Y:S01]  /*40f00*/  LDL.LU R23, [R1+0x60c] ;  /* 0x00060c0001177983 */ /* 0x000ea20000300800 */
[----:B----4-:R-:W-:Y:S01]  /*40f10*/  STL.64 [R1+0x3608], R26 ;  /* 0x0036081a01007387 */ /* 0x010fe20000100a00 */
[----:B------:R0:W-:Y:S03]  /*40f20*/  STL.64 [R1+0x3600], R24 ;  /* 0x0036001801007387 */ /* 0x0001e60000100a00 */
[----:B0-----:R-:W4:Y:S01]  /*40f30*/  LDL.LU R24, [R1+0x590] ;  /* 0x0005900001187983 */ /* 0x001f220000300800 */
[----:B------:R-:W4:Y:S02]  /*40f40*/  LDL.LU R25, [R1+0x594] ;  /* 0x0005940001197983 */ /* 0x000f240000300800 */
[----:B------:R-:W2:Y:S02]  /*40f50*/  LDL.LU R26, [R1+0x598] ;  /* 0x00059800011a7983 */ /* 0x000ea40000300800 */
[----:B------:R-:W2:Y:S02]  /*40f60*/  LDL.LU R27, [R1+0x59c] ;  /* 0x00059c00011b7983 */ /* 0x000ea40000300800 */
[----:B--2---:R-:W-:Y:S01]  /*40f70*/  STL.64 [R1+0x3620], R26 ;  /* 0x0036201a01007387 */ /* 0x004fe20000100a00 */
[----:B----4-:R0:W-:Y:S03]  /*40f80*/  STL.64 [R1+0x3618], R24 ;  /* 0x0036181801007387 */ /* 0x0101e60000100a00 */
[----:B0-----:R-:W2:Y:S01]  /*40f90*/  LDL.LU R24, [R1+0x5a0] ;  /* 0x0005a00001187983 */ /* 0x001ea20000300800 */
[----:B------:R-:W2:Y:S02]  /*40fa0*/  LDL.LU R25, [R1+0x5a4] ;  /* 0x0005a40001197983 */ /* 0x000ea40000300800 */
[----:B------:R-:W4:Y:S02]  /*40fb0*/  LDL.LU R26, [R1+0x5a8] ;  /* 0x0005a800011a7983 */ /* 0x000f240000300800 */
[----:B------:R-:W4:Y:S02]  /*40fc0*/  LDL.LU R27, [R1+0x5ac] ;  /* 0x0005ac00011b7983 */ /* 0x000f240000300800 */
[----:B------:R-:W-:-:S02]  /*40fd0*/  IMAD.MOV.U32 R10, RZ, RZ, R2 ;  /* 0x000000ffff0a7224 */ /* 0x000fc400078e0002 */
[----:B------:R-:W-:-:S07]  /*40fe0*/  IMAD.MOV.U32 R11, RZ, RZ, R0 ;  /* 0x000000ffff0b7224 */ /* 0x000fce00078e0000 */
[C---:B------:R-:W-:Y:S01]  /*40ff0*/  HMMA.16816.F32 R8, R16.reuse, R10, R12 ;  /* 0x0000000a1008723c */ /* 0x040fe2000000180c */
[----:B----4-:R-:W-:Y:S01]  /*41000*/  STL.64 [R1+0x3638], R26 ;  /* 0x0036381a01007387 */ /* 0x010fe20000100a00 */
[----:B--2---:R0:W-:Y:S03]  /*41010*/  STL.64 [R1+0x3630], R24 ;  /* 0x0036301801007387 */ /* 0x0041e60000100a00 */
        /* <DEDUP_REMOVED lines=10> */
[----:B------:R-:W4:Y:S01]  /*410c0*/  LDL.LU.64 R14, [R1+0x3718] ;  /* 0x00371800010e7983 */ /* 0x000f220000300a00 */
[----:B------:R-:W4:Y:S02]  /*410d0*/  LDL.LU.64 R12, [R1+0x3710] ;  /* 0x00371000010c7983 */ /* 0x000f240000300a00 */
[----:B------:R-:W-:Y:S02]  /*410e0*/  STL.64 [R1+0x660], R8 ;  /* 0x0006600801007387 */ /* 0x000fe40000100a00 */
[----:B------:R0:W-:Y:S02]  /*410f0*/  STL.64 [R1+0x668], R10 ;  /* 0x0006680a01007387 */ /* 0x0001e40000100a00 */
        /* <DEDUP_REMOVED lines=8> */
[C---:B---3--:R-:W-:Y:S02]  /*41180*/  HMMA.16816.F32 R12, R16.reuse, R14, R4 ;  /* 0x0000000e100c723c */ /* 0x048fe40000001804 */
[----:B------:R-:W4:Y:S11]  /*41190*/  LDL.LU.64 R6, [R1+0x36e8] ;  /* 0x0036e80001067983 */ /* 0x000f360000300a00 */
[----:B------:R-:W-:Y:S10]  /*411a0*/  @!UPT UIADD3 URZ, URZ, URZ, URZ ;  /* 0x0000003f3f3ff290 */ /* 0x000ff4000fffe03f */
[----:B------:R-:W-:Y:S01]  /*411b0*/  STL.64 [R1+0x640], R12 ;  /* 0x0006400c01007387 */ /* 0x000fe20000100a00 */
[----:B------:R0:W-:Y:S03]  /*411c0*/  STL.64 [R1+0x648], R14 ;  /* 0x0006480e01007387 */ /* 0x0001e60000100a00 */
[----:B0-----:R-:W3:Y:S01]  /*411d0*/  LDL.LU.64 R14, [R1+0x36e0] ;  /* 0x0036e000010e7983 */ /* 0x001ee20000300a00 */
[----:B------:R-:W3:Y:S01]  /*411e0*/  LDL.LU.64 R12, [R1+0x36d8] ;  /* 0x0036d800010c7983 */ /* 0x000ee20000300a00 */
        /* <DEDUP_REMOVED lines=13> */
[C---:B----4-:R-:W-:Y:S03]  /*412c0*/  HMMA.16816.F32 R12, R16.reuse, R14, R4 ;  /* 0x0000000e100c723c */ /* 0x050fe60000001804 */
[----:B------:R-:W4:Y:S01]  /*412d0*/  LDL.LU.64 R6, [R1+0x36a8] ;  /* 0x0036a80001067983 */ /* 0x000f220000300a00 */
[----:B------:R-:W4:Y:S04]  /*412e0*/  LDL.LU.64 R4, [R1+0x36a0] ;  /* 0x0036a00001047983 */ /* 0x000f280000300a00 */
[C---:B---3--:R-:W-:Y:S11]  /*412f0*/  HMMA.16816.F32 R8, R16.reuse, R10, R20 ;  /* 0x0000000a1008723c */ /* 0x048ff60000001814 */
[----:B------:R-:W-:Y:S04]  /*41300*/  @!UPT UIADD3 URZ, URZ, URZ, URZ ;  /* 0x0000003f3f3ff290 */ /* 0x000fe8000fffe03f */
[----:B------:R-:W-:Y:S01]  /*41310*/  STL.64 [R1+0x1d0], R12 ;  /* 0x0001d00c01007387 */ /* 0x000fe20000100a00 */
[----:B------:R0:W-:Y:S03]  /*41320*/  STL.64 [R1+0x1d8], R14 ;  /* 0x0001d80e01007387 */ /* 0x0001e60000100a00 */
[----:B0-----:R-:W3:Y:S01]  /*41330*/  LDL.LU.64 R14, [R1+0x3698] ;  /* 0x00369800010e7983 */ /* 0x001ee20000300a00 */
[----:B------:R-:W3:Y:S02]  /*41340*/  LDL.LU.64 R12, [R1+0x3690] ;  /* 0x00369000010c7983 */ /* 0x000ee40000300a00 */
[----:B------:R-:W2:Y:S02]  /*41350*/  LDL.LU.64 R22, [R1+0x3688] ;  /* 0x0036880001167983 */ /* 0x000ea40000300a00 */
[----:B------:R-:W2:Y:S01]  /*41360*/  LDL.LU.64 R20, [R1+0x3680] ;  /* 0x0036800001147983 */ /* 0x000ea20000300a00 */
[----:B------:R-:W-:Y:S01]  /*41370*/  STL.64 [R1+0x950], R8 ;  /* 0x0009500801007387 */ /* 0x000fe20000100a00 */
[----:B------:R0:W-:Y:S03]  /*41380*/  STL.64 [R1+0x958], R10 ;  /* 0x0009580a01007387 */ /* 0x0001e60000100a00 */
[----:B0-----:R-:W4:Y:S01]  /*41390*/  LDL.LU.64 R10, [R1+0x3678] ;  /* 0x00367800010a7983 */ /* 0x001f220000300a00 */
[----:B------:R-:W2:Y:S01]  /*413a0*/  LDL.LU R9, [R1+0x3670] ;  /* 0x0036700001097983 */ /* 0x000ea20000300800 */
[C---:B----4-:R-:W-:Y:S11]  /*413b0*/  HMMA.16816.F32 R4, R16.reuse, R10, R4 ;  /* 0x0000000a1004723c */ /* 0x050ff60000001804 */
[----:B------:R-:W-:Y:S11]  /*413c0*/  @!UPT UIADD3 URZ, URZ, URZ, URZ ;  /* 0x0000003f3f3ff290 */ /* 0x000ff6000fffe03f */
[----:B------:R-:W-:Y:S01]  /*413d0*/  @!UPT UIADD3 URZ, URZ, URZ, URZ ;  /* 0x0000003f3f3ff290 */ /* 0x000fe2000fffe03f */
        /* <DEDUP_REMOVED lines=8> */
[----:B0-----:R-:W2:Y:S02]  /*41460*/  LDL.LU.64 R14, [R1+0x3660] ;  /* 0x00366000010e7983 */ /* 0x001ea40000300a00 */
[C---:B--2---:R-:W-:Y:S11]  /*41470*/  HMMA.16816.F32 R20, R16.reuse, R14, R20 ;  /* 0x0000000e1014723c */ /* 0x044ff60000001814 */
[----:B------:R-:W-:Y:S11]  /*41480*/  @!UPT UIADD3 URZ, URZ, URZ, URZ ;  /* 0x0000003f3f3ff290 */ /* 0x000ff6000fffe03f */
[----:B------:R-:W-:Y:S01]  /*41490*/  @!UPT UIADD3 URZ, URZ, URZ, URZ ;  /* 0x0000003f3f3ff290 */ /* 0x000fe2000fffe03f */
[----:B------:R-:W-:Y:S01]  /*414a0*/  STL.64 [R1+0x630], R20 ;  /* 0x0006301401007387 */ /* 0x000fe20000100a00 */
[----:B------:R0:W-:Y:S03]  /*414b0*/  STL.64 [R1+0x638], R22 ;  /* 0x0006381601007387 */ /* 0x0001e60000100a00 */
[----:B0-----:R-:W2:Y:S01]  /*414c0*/  LDL.LU.64 R22, [R1+0x3658] ;  /* 0x0036580001167983 */ /* 0x001ea20000300a00 */
[----:B------:R0:W-:Y:S03]  /*414d0*/  STL.64 [R1+0x35a0], R14 ;  /* 0x0035a00e01007387 */ /* 0x0001e60000100a00 */
[----:B0-----:R-:W3:Y:S01]  /*414e0*/  LDL.LU.64 R14, [R1+0x58] ;  /* 0x00005800010e7983 */ /* 0x001ee20000300a00 */
        /* <DEDUP_REMOVED lines=32> */
[----:B------:R-:W-:Y:S01]  /*416f0*/  STL [R1+0x3520], R3 ;  /* 0x0035200301007387 */ /* 0x000fe20000100800 */
[----:B------:R-:W-:Y:S01]  /*41700*/  STL [R1+0x351c], R4 ;  /* 0x00351c0401007387 */ /* 0x000fe20000100800 */
[C---:B--2---:R-:W-:Y:S03]  /*41710*/  HMMA.16816.F32 R20, R16.reuse, R22, R24 ;  /* 0x000000161014723c */ /* 0x044fe60000001818 */
[----:B------:R-:W2:Y:S11]  /*41720*/  LDL.LU.64 R26, [R1+0x35f0] ;  /* 0x0035f000011a7983 */ /* 0x000eb60000300a00 */
[----:B------:R-:W-:Y:S09]  /*41730*/  @!UPT UIADD3 URZ, URZ, URZ, URZ ;  /* 0x0000003f3f3ff290 */ /* 0x000ff2000fffe03f */
[----:B------:R-:W-:Y:S01]  /*41740*/  STL.64 [R1+0x5e0], R20 ;  /* 0x0005e01401007387 */ /* 0x000fe20000100a00 */
[----:B------:R0:W-:Y:S03]  /*41750*/  STL.64 [R1+0x5e8], R22 ;  /* 0x0005e81601007387 */ /* 0x0001e60000100a00 */
[----:B0-----:R-:W2:Y:S01]  /*41760*/  LDL.LU.64 R22, [R1+0x35e8] ;  /* 0x0035e80001167983 */ /* 0x001ea20000300a00 */
[----:B------:R-:W2:Y:S02]  /*41770*/  LDL.LU.64 R20, [R1+0x35e0] ;  /* 0x0035e00001147983 */ /* 0x000ea40000300a00 */
[----:B------:R-:W4:Y:S02]  /*41780*/  LDL R5, [R1+0xf70] ;  /* 0x000f700001057983 */ /* 0x000f240000100800 */
[----:B------:R-:W-:Y:S01]  /*41790*/  STL.64 [R1+0x3588], R6 ;  /* 0x0035880601007387 */ /* 0x000fe20000100a00 */
[----:B--2---:R-:W-:Y:S01]  /*417a0*/  HMMA.16816.F32 R16, R16, R26, R20 ;  /* 0x0000001a1010723c */ /* 0x004fe20000001814 */
[----:B----4-:R0:W-:Y:S01]  /*417b0*/  STL [R1+0x3580], R5 ;  /* 0x0035800501007387 */ /* 0x0101e20000100800 */
[----:B------:R-:W3:Y:S03]  /*417c0*/  LDL.LU R4, [R1+0x3f0] ;  /* 0x0003f00001047983 */ /* 0x000ee60000300800 */
[----:B0-----:R-:W3:Y:S01]  /*417d0*/  LDL.LU R5, [R1+0x3f4] ;  /* 0x0003f40001057983 */ /* 0x001ee20000300800 */
[----:B------:R-:W3:Y:S02]  /*417e0*/  LDL.LU R6, [R1+0x3f8] ;  /* 0x0003f80001067983 */ /* 0x000ee40000300800 */
[----:B------:R-:W3:Y:S02]  /*417f0*/  LDL.LU R7, [R1+0x3fc] ;  /* 0x0003fc0001077983 */ /* 0x000ee40000300800 */
[----:B------:R-:W3:Y:S01]  /*41800*/  LDL.LU.64 R22, [R1+0x35d8] ;  /* 0x0035d80001167983 */ /* 0x000ee20000300a00 */
[----:B------:R-:W3:Y:S01]  /*41810*/  LDL.LU.64 R20, [R1+0x35d0] ;  /* 0x0035d00001147983 */ /* 0x000ee20000300a00 */
[----:B------:R0:W-:Y:S02]  /*41820*/  STL.64 [R1+0x34b8], R26 ;  /* 0x0034b81a01007387 */ /* 0x0001e40000100a00 */
[----:B------:R-:W2:Y:S09]  /*41830*/  LDL.LU R24, [R1+0x400] ;  /* 0x0004000001187983 */ /* 0x000eb20000300800 */
[----:B------:R-:W-:Y:S01]  /*41840*/  STL.64 [R1+0x1c0], R16 ;  /* 0x0001c01001007387 */ /* 0x000fe20000100a00 */
[----:B------:R1:W-:Y:S02]  /*41850*/  STL.64 [R1+0x1c8], R18 ;  /* 0x0001c81201007387 */ /* 0x0003e40000100a00 */
[----:B------:R-:W2:Y:S01]  /*41860*/  LDL.LU R25, [R1+0x404] ;  /* 0x0004040001197983 */ /* 0x000ea20000300800 */
[----:B0-----:R-:W2:Y:S01]  /*41870*/  LDL.LU R26, [R1+0x408] ;  /* 0x00040800011a7983 */ /* 0x001ea20000300800 */
[----:B------:R-:W2:Y:S02]  /*41880*/  LDL.LU R27, [R1+0x40c] ;  /* 0x00040c00011b7983 */ /* 0x000ea40000300800 */
[----:B-1----:R-:W-:-:S02]  /*41890*/  IMAD.MOV.U32 R18, RZ, RZ, R2 ;  /* 0x000000ffff127224 */ /* 0x002fc400078e0002 */
[----:B------:R-:W-:-:S05]  /*418a0*/  IMAD.MOV.U32 R19, RZ, RZ, R0 ;  /* 0x000000ffff137224 */ /* 0x000fca00078e0000 */
[----:B------:R0:W-:Y:S04]  /*418b0*/  STL.64 [R1+0x3538], R18 ;  /* 0x0035381201007387 */ /* 0x0001e80000100a00 */
[----:B0-----:R-:W2:Y:S01]  /*418c0*/  LDL.LU.64 R18, [R1+0x68] ;  /* 0x0000680001127983 */ /* 0x001ea20000300a00 */
[C---:B---3--:R-:W-:Y:S08]  /*418d0*/  HMMA.16816.F32 R4, R20.reuse, R14, R4 ;  /* 0x0000000e1404723c */ /* 0x048ff00000001804 */
[C---:B--2---:R-:W-:Y:S01]  /*418e0*/  HMMA.16816.F32 R24, R20.reuse, R18, R24 ;  /* 0x000000121418723c */ /* 0x044fe20000001818 */
[----:B------:R-:W-:Y:S11]  /*418f0*/  IMAD.MOV.U32 R8, RZ, RZ, R19 ;  /* 0x000000ffff087224 */ /* 0x000ff600078e0013 */
[----:B------:R-:W-:Y:S11]  /*41900*/  @!UPT UIADD3 URZ, URZ, URZ, URZ ;  /* 0x0000003f3f3ff290 */ /* 0x000ff6000fffe03f */
[----:B------:R0:W-:Y:S01]  /*41910*/  STL.64 [R1+0x400], R24 ;  /* 0x0004001801007387 */ /* 0x0001e20000100a00 */
[----:B------:R1:W-:Y:S02]  /*41920*/  STL.64 [R1+0x408], R26 ;  /* 0x0004081a01007387 */ /* 0x0003e40000100a00 */
[----:B0-----:R-:W-:Y:S02]  /*41930*/  IMAD.MOV.U32 R24, RZ, RZ, R18 ;  /* 0x000000ffff187224 */ /* 0x001fe400078e0012 */
[----:B-1----:R-:W-:Y:S01]  /*41940*/  IMAD.MOV.U32 R26, RZ, RZ, R14 ;  /* 0x000000ffff1a7224 */ /* 0x002fe200078e000e */
[----:B------:R-:W2:Y:S01]  /*41950*/  LDL.LU.64 R18, [R1+0x48] ;  /* 0x0000480001127983 */ /* 0x000ea20000300a00 */
[----:B------:R-:W-:Y:S02]  /*41960*/  STL [R1+0x3524], R8 ;  /* 0x0035240801007387 */ /* 0x000fe40000100800 */
[----:B------:R-:W-:Y:S02]  /*41970*/  STL.64 [R1+0x3568], R10 ;  /* 0x0035680a01007387 */ /* 0x000fe40000100a00 */
[----:B------:R-:W-:Y:S01]  /*41980*/  IMAD.MOV.U32 R25, RZ, RZ, R15 ;  /* 0x000000ffff197224 */ /* 0x000fe200078e000f */
[----:B------:R-:W-:Y:S01]  /*41990*/  STL [R1+0x3560], R9 ;  /* 0x0035600901007387 */ /* 0x000fe20000100800 */
[----:B------:R-:W-:Y:S02]  /*419a0*/  STL.64 [R1+0x3f0], R4 ;  /* 0x0003f00401007387 */ /* 0x000fe40000100a00 */
[----:B------:R-:W-:Y:S02]  /*419b0*/  STL.64 [R1+0x3f8], R6 ;  /* 0x0003f80601007387 */ /* 0x000fe40000100a00 */
[----:B------:R-:W-:Y:S01]  /*419c0*/  STL [R1+0x35c8], R26 ;  /* 0x0035c81a01007387 */ /* 0x000fe20000100800 */
[----:B------:R0:W-:Y:S04]  /*419d0*/  STL.64 [R1+0x35c0], R24 ;  /* 0x0035c01801007387 */ /* 0x0001e80000100a00 */
[----:B0-----:R-:W2:Y:S01]  /*419e0*/  LDL.LU R24, [R1+0x3e0] ;  /* 0x0003e00001187983 */ /* 0x001ea20000300800 */
[----:B------:R-:W2:Y:S02]  /*419f0*/  LDL.LU R25, [R1+0x3e4] ;  /* 0x0003e40001197983 */ /* 0x000ea40000300800 */
[----:B------:R-:W2:Y:S02]  /*41a00*/  LDL.LU R26, [R1+0x3e8] ;  /* 0x0003e800011a7983 */ /* 0x000ea40000300800 */
[----:B------:R-:W2:Y:S01]  /*41a10*/  LDL.LU R27, [R1+0x3ec] ;  /* 0x0003ec00011b7983 */ /* 0x000ea20000300800 */
[----:B------:R-:W3:Y:S01]  /*41a20*/  LDL.LU R8, [R1+0x3a0] ;  /* 0x0003a00001087983 */ /* 0x000ee20000300800 */
[----:B------:R-:W3:Y:S02]  /*41a30*/  LDL.LU R9, [R1+0x3a4] ;  /* 0x0003a40001097983 */ /* 0x000ee40000300800 */
[----:B------:R-:W4:Y:S02]  /*41a40*/  LDL.LU R10, [R1+0x3a8] ;  /* 0x0003a800010a7983 */ /* 0x000f240000300800 */
[----:B------:R-:W4:Y:S01]  /*41a50*/  LDL.LU R11, [R1+0x3ac] ;  /* 0x0003ac00010b7983 */ /* 0x000f220000300800 */
[----:B------:R-:W2:Y:S01]  /*41a60*/  LDL.LU R4, [R1+0x3b0] ;  /* 0x0003b00001047983 */ /* 0x000ea20000300800 */
[----:B------:R-:W2:Y:S02]  /*41a70*/  LDL.LU R5, [R1+0x3b4] ;  /* 0x0003b40001057983 */ /* 0x000ea40000300800 */
[----:B------:R-:W2:Y:S02]  /*41a80*/  LDL.LU R6, [R1+0x3b8] ;  /* 0x0003b80001067983 */ /* 0x000ea40000300800 */
[----:B------:R-:W2:Y:S01]  /*41a90*/  LDL.LU R7, [R1+0x3bc] ;  /* 0x0003bc0001077983 */ /* 0x000ea20000300800 */
[----:B------:R-:W2:Y:S01]  /*41aa0*/  LDL.LU R12, [R1+0x3c0] ;  /* 0x0003c000010c7983 */ /* 0x000ea20000300800 */
[----:B------:R-:W2:Y:S02]  /*41ab0*/  LDL.LU R13, [R1+0x3c4] ;  /* 0x0003c400010d7983 */ /* 0x000ea40000300800 */
[----:B------:R-:W2:Y:S02]  /*41ac0*/  LDL.LU R14, [R1+0x3c8] ;  /* 0x0003c800010e7983 */ /* 0x000ea40000300800 */
[----:B------:R-:W2:Y:S02]  /*41ad0*/  LDL.LU R15, [R1+0x3cc] ;  /* 0x0003cc00010f7983 */ /* 0x000ea40000300800 */
[----:B--2---:R0:W-:Y:S01]  /*41ae0*/  STL.64 [R1+0x35b0], R14 ;  /* 0x0035b00e01007387 */ /* 0x0041e20000100a00 */
[----:B------:R-:W-:Y:S03]  /*41af0*/  STL.64 [R1+0x35a8], R12 ;  /* 0x0035a80c01007387 */ /* 0x000fe60000100a00 */
[----:B0-----:R-:W2:Y:S01]  /*41b00*/  LDL.LU.64 R14, [R1+0x38] ;  /* 0x00003800010e7983 */ /* 0x001ea20000300a00 */
[----:B------:R0:W-:Y:S02]  /*41b10*/  STL.64 [R1+0x3598], R6 ;  /* 0x0035980601007387 */ /* 0x0001e40000100a00 */
[----:B------:R1:W-:Y:S01]  /*41b20*/  STL.64 [R1+0x3590], R4 ;  /* 0x0035900401007387 */ /* 0x0003e20000100a00 */
[----:B0-----:R-:W2:Y:S01]  /*41b30*/  LDL.LU.64 R6, [R1+0x28] ;  /* 0x0000280001067983 */ /* 0x001ea20000300a00 */
[----:B------:R-:W-:Y:S01]  /*41b40*/  HMMA.16816.F32 R24, R20, R18, R24 ;  /* 0x000000121418723c */ /* 0x000fe20000001818 */
[----:B------:R-:W-:-:S02]  /*41b50*/  IMAD.MOV.U32 R28, RZ, RZ, R18 ;  /* 0x000000ffff1c7224 */ /* 0x000fc400078e0012 */
[----:B--2---:R0:W-:Y:S01]  /*41b60*/  STL.64 [R1+0x35b8], R6 ;  /* 0x0035b80601007387 */ /* 0x0041e20000100a00 */
[----:B-1----:R-:W2:Y:S02]  /*41b70*/  LDL.LU R4, [R1+0x3d0] ;  /* 0x0003d00001047983 */ /* 0x002ea40000300800 */
[----:B------:R-:W2:Y:S01]  /*41b80*/  LDL.LU R5, [R1+0x3d4] ;  /* 0x0003d40001057983 */ /* 0x000ea20000300800 */
[----:B0-----:R-:W2:Y:S01]  /*41b90*/  LDL.LU R6, [R1+0x3d8] ;  /* 0x0003d80001067983 */ /* 0x001ea20000300800 */
[----:B------:R-:W2:Y:S02]  /*41ba0*/  LDL.LU R7, [R1+0x3dc] ;  /* 0x0003dc0001077983 */ /* 0x000ea40000300800 */
[----:B----4-:R0:W-:Y:S02]  /*41bb0*/  STL.64 [R1+0x3578], R10 ;  /* 0x0035780a01007387 */ /* 0x0101e40000100a00 */
[----:B---3--:R-:W-:Y:S01]  /*41bc0*/  STL.64 [R1+0x3570], R8 ;  /* 0x0035700801007387 */ /* 0x008fe20000100a00 */
[----:B0-----:R-:W3:Y:S10]  /*41bd0*/  LDL.LU.64 R10, [R1+0x18] ;  /* 0x00001800010a7983 */ /* 0x001ef40000300a00 */
[----:B------:R-:W-:Y:S02]  /*41be0*/  STL.64 [R1+0x3e0], R24 ;  /* 0x0003e01801007387 */ /* 0x000fe40000100a00 */
[----:B------:R0:W-:Y:S02]  /*41bf0*/  STL.64 [R1+0x3e8], R26 ;  /* 0x0003e81a01007387 */ /* 0x0001e40000100a00 */
[----:B0-----:R-:W4:Y:S01]  /*41c00*/  LDL.LU R26, [R1+0x35c8] ;  /* 0x0035c800011a7983 */ /* 0x001f220000300800 */
[----:B------:R-:W2:Y:S02]  /*41c10*/  LDL.LU.64 R24, [R1+0x35c0] ;  /* 0x0035c00001187983 */ /* 0x000ea40000300a00 */
[----:B------:R-:W2:Y:S02]  /*41c20*/  LDL.LU R16, [R1+0x370] ;  /* 0x0003700001107983 */ /* 0x000ea40000300800 */
[----:B------:R-:W2:Y:S02]  /*41c30*/  LDL.LU R17, [R1+0x374] ;  /* 0x0003740001117983 */ /* 0x000ea40000300800 */
[----:B------:R-:W-:Y:S01]  /*41c40*/  IMAD.MOV.U32 R27, RZ, RZ, R19 ;  /* 0x000000ffff1b7224 */ /* 0x000fe200078e0013 */
[----:B------:R-:W2:Y:S01]  /*41c50*/  LDL.LU R18, [R1+0x378] ;  /* 0x0003780001127983 */ /* 0x000ea20000300800 */
[----:B------:R-:W2:Y:S03]  /*41c60*/  LDL.LU R19, [R1+0x37c] ;  /* 0x00037c0001137983 */ /* 0x000ea60000300800 */
[----:B--2---:R-:W-:Y:S01]  /*41c70*/  STL.64 [R1+0x3548], R18 ;  /* 0x0035481201007387 */ /* 0x004fe20000100a00 */
[----:B------:R0:W-:Y:S03]  /*41c80*/  STL.64 [R1+0x3540], R16 ;  /* 0x0035401001007387 */ /* 0x0001e60000100a00 */
[----:B0-----:R-:W2:Y:S01]  /*41c90*/  LDL.LU R16, [R1+0x380] ;  /* 0x0003800001107983 */ /* 0x001ea20000300800 */
[----:B------:R-:W2:Y:S02]  /*41ca0*/  LDL.LU R17, [R1+0x384] ;  /* 0x0003840001117983 */ /* 0x000ea40000300800 */
[----:B------:R-:W2:Y:S02]  /*41cb0*/  LDL.LU R18, [R1+0x388] ;  /* 0x0003880001127983 */ /* 0x000ea40000300800 */
[----:B------:R-:W2:Y:S01]  /*41cc0*/  LDL.LU R19, [R1+0x38c] ;  /* 0x00038c0001137983 */ /* 0x000ea20000300800 */
[----:B------:R-:W-:Y:S01]  /*41cd0*/  HMMA.16816.F32 R4, R20, R14, R4 ;  /* 0x0000000e1404723c */ /* 0x000fe20000001804 */
[----:B------:R-:W-:-:S02]  /*41ce0*/  IMAD.MOV.U32 R2, RZ, RZ, R14 ;  /* 0x000000ffff027224 */ /* 0x000fc400078e000e */
[----:B------:R-:W-:Y:S01]  /*41cf0*/  IMAD.MOV.U32 R29, RZ, RZ, R15 ;  /* 0x000000ffff1d7224 */ /* 0x000fe200078e000f */
[----:B--2---:R0:W-:Y:S01]  /*41d00*/  STL.64 [R1+0x3558], R18 ;  /* 0x0035581201007387 */ /* 0x0041e20000100a00 */
[----:B------:R-:W-:Y:S03]  /*41d10*/  STL.64 [R1+0x3550], R16 ;  /* 0x0035501001007387 */ /* 0x000fe60000100a00 */
[----:B0-----:R-:W2:Y:S01]  /*41d20*/  LDL.LU.64 R18, [R1+0x8] ;  /* 0x0000080001127983 */ /* 0x001ea20000300a00 */
[----:B----4-:R-:W-:Y:S02]  /*41d30*/  STL.64 [R1+0x3510], R26 ;  /* 0x0035101a01007387 */ /* 0x010fe40000100a00 */
[----:B------:R0:W-:Y:S02]  /*41d40*/  STL.64 [R1+0x3508], R24 ;  /* 0x0035081801007387 */ /* 0x0001e40000100a00 */
[----:B0-----:R-:W4:Y:S01]  /*41d50*/  LDL.LU R24, [R1+0x390] ;  /* 0x0003900001187983 */ /* 0x001f220000300800 */
[----:B------:R-:W4:Y:S02]  /*41d60*/  LDL.LU R25, [R1+0x394] ;  /* 0x0003940001197983 */ /* 0x000f240000300800 */
[----:B------:R-:W4:Y:S02]  /*41d70*/  LDL.LU R26, [R1+0x398] ;  /* 0x00039800011a7983 */ /* 0x000f240000300800 */
[----:B------:R-:W4:Y:S05]  /*41d80*/  LDL.LU R27, [R1+0x39c] ;  /* 0x00039c00011b7983 */ /* 0x000f2a0000300800 */
        /* <DEDUP_REMOVED lines=9> */
[----:B------:R1:W-:Y:S02]  /*41e20*/  STL.64 [R1+0x3c8], R14 ;  /* 0x0003c80e01007387 */ /* 0x0003e40000100a00 */
[----:B0-----:R-:W-:Y:S01]  /*41e30*/  IMAD.MOV.U32 R13, RZ, RZ, R6 ;  /* 0x000000ffff0d7224 */ /* 0x001fe200078e0006 */
[----:B-1----:R-:W2:Y:S01]  /*41e40*/  LDL.LU.64 R14, [R1+0x35a0] ;  /* 0x0035a000010e7983 */ /* 0x002ea20000300a00 */
[----:B------:R-:W-:Y:S02]  /*41e50*/  IMAD.MOV.U32 R12, RZ, RZ, R7 ;  /* 0x000000ffff0c7224 */ /* 0x000fe400078e0007 */
[----:B------:R-:W2:Y:S02]  /*41e60*/  LDL.LU.64 R6, [R1+0x3598] ;  /* 0x0035980001067983 */ /* 0x000ea40000300a00 */
[----:B------:R-:W2:Y:S02]  /*41e70*/  LDL.LU.64 R4, [R1+0x3590] ;  /* 0x0035900001047983 */ /* 0x000ea40000300a00 */
[----:B---3--:R-:W-:Y:S01]  /*41e80*/  IMAD.MOV.U32 R0, RZ, RZ, R11 ;  /* 0x000000ffff007224 */ /* 0x008fe200078e000b */
[C---:B--2---:R-:W-:Y:S11]  /*41e90*/  HMMA.16816.F32 R4, R20.reuse, R10, R4 ;  /* 0x0000000a1404723c */ /* 0x044ff60000001804 */
[----:B------:R-:W-:Y:S11]  /*41ea0*/  @!UPT UIADD3 URZ, URZ, URZ, URZ ;  /* 0x0000003f3f3ff290 */ /* 0x000ff6000fffe03f */
[----:B------:R-:W-:Y:S01]  /*41eb0*/  @!UPT UIADD3 URZ, URZ, URZ, URZ ;  /* 0x0000003f3f3ff290 */ /* 0x000fe2000fffe03f */
[----:B------:R0:W-:Y:S01]  /*41ec0*/  STL.64 [R1+0x3b0], R4 ;  /* 0x0003b00401007387 */ /* 0x0001e20000100a00 */
[----:B------:R1:W-:Y:S02]  /*41ed0*/  STL.64 [R1+0x3b8], R6 ;  /* 0x0003b80601007387 */ /* 0x0003e40000100a00 */
[----:B0-----:R-:W-:Y:S01]  /*41ee0*/  IMAD.MOV.U32 R4, RZ, RZ, R10 ;  /* 0x000000ffff047224 */ /* 0x001fe200078e000a */
[----:B-1----:R-:W2:Y:S01]  /*41ef0*/  LDL.LU.64 R6, [R1+0x3588] ;  /* 0x0035880001067983 */ /* 0x002ea20000300a00 */
[----:B------:R-:W3:Y:S02]  /*41f00*/  LDL.LU R5, [R1+0x3580] ;  /* 0x0035800001057983 */ /* 0x000ee40000300800 */
[----:B------:R-:W2:Y:S02]  /*41f10*/  LDL.LU.64 R10, [R1+0x3578] ;  /* 0x00357800010a7983 */ /* 0x000ea40000300a00 */
[----:B------:R-:W2:Y:S02]  /*41f20*/  LDL.LU.64 R8, [R1+0x3570] ;  /* 0x0035700001087983 */ /* 0x000ea40000300a00 */
[C---:B--2---:R-:W-:Y:S11]  /*41f30*/  HMMA.16816.F32 R8, R20.reuse, R18, R8 ;  /* 0x000000121408723c */ /* 0x044ff60000001808 */
[----:B------:R-:W-:Y:S11]  /*41f40*/  @!UPT UIADD3 URZ, URZ, URZ, URZ ;  /* 0x0000003f3f3ff290 */ /* 0x000ff6000fffe03f */
[----:B------:R-:W-:Y:S01]  /*41f50*/  @!UPT UIADD3 URZ, URZ, URZ, URZ ;  /* 0x0000003f3f3ff290 */ /* 0x000fe2000fffe03f */
[----:B------:R-:W-:Y:S01]  /*41f60*/  STL.64 [R1+0x3a0], R8 ;  /* 0x0003a00801007387 */ /* 0x000fe20000100a00 */
[----:B------:R0:W-:Y:S03]  /*41f70*/  STL.64 [R1+0x3a8], R10 ;  /* 0x0003a80a01007387 */ /* 0x0001e60000100a00 */
[----:B0-----:R-:W4:Y:S01]  /*41f80*/  LDL.LU.64 R10, [R1+0x3568] ;  /* 0x00356800010a7983 */ /* 0x001f220000300a00 */
[----:B------:R-:W2:Y:S02]  /*41f90*/  LDL.LU R9, [R1+0x3560] ;  /* 0x0035600001097983 */ /* 0x000ea40000300800 */
[----:B------:R-:W-:Y:S02]  /*41fa0*/  IMAD.MOV.U32 R8, RZ, RZ, R18 ;  /* 0x000000ffff087224 */ /* 0x000fe400078e0012 */
[----:B------:R-:W-:Y:S02]  /*41fb0*/  IMAD.MOV.U32 R3, RZ, RZ, R19 ;  /* 0x000000ffff037224 */ /* 0x000fe400078e0013 */
[----:B------:R-:W2:Y:S01]  /*41fc0*/  LDL.LU.64 R18, [R1+0x3558] ;  /* 0x0035580001127983 */ /* 0x000ea20000300a00 */
[----:B------:R-:W2:Y:S01]  /*41fd0*/  LDL.LU.64 R16, [R1+0x3550] ;  /* 0x0035500001107983 */ /* 0x000ea20000300a00 */
[C---:B----4-:R-:W-:Y:S11]  /*41fe0*/  HMMA.16816.F32 R24, R20.reuse, R10, R24 ;  /* 0x0000000a1418723c */ /* 0x050ff60000001818 */
[----:B------:R-:W-:Y:S11]  /*41ff0*/  @!UPT UIADD3 URZ, URZ, URZ, URZ ;  /* 0x0000003f3f3ff290 */ /* 0x000ff6000fffe03f */
[----:B------:R-:W-:Y:S01]  /*42000*/  @!UPT UIADD3 URZ, URZ, URZ, URZ ;  /* 0x0000003f3f3ff290 */ /* 0x000fe2000fffe03f */
[----:B------:R0:W-:Y:S01]  /*42010*/  STL.64 [R1+0x970], R24 ;  /* 0x0009701801007387 */ /* 0x0001e20000100a00 */
[----:B------:R1:W-:Y:S03]  /*42020*/  STL.64 [R1+0x978], R26 ;  /* 0x0009781a01007387 */ /* 0x0003e60000100a00 */
[----:B0-----:R-:W4:Y:S01]  /*42030*/  LDL.LU R24, [R1+0x350] ;  /* 0x0003500001187983 */ /* 0x001f220000300800 */
[----:B------:R-:W4:Y:S02]  /*42040*/  LDL.LU R25, [R1+0x354] ;  /* 0x0003540001197983 */ /* 0x000f240000300800 */
[----:B-1----:R-:W3:Y:S02]  /*42050*/  LDL.LU R26, [R1+0x358] ;  /* 0x00035800011a7983 */ /* 0x002ee40000300800 */
[----:B------:R-:W3:Y:S01]  /*42060*/  LDL.LU R27, [R1+0x35c] ;  /* 0x00035c00011b7983 */ /* 0x000ee20000300800 */
[C---:B--2---:R-:W-:Y:S01]  /*42070*/  HMMA.16816.F32 R16, R20.reuse, R6, R16 ;  /* 0x000000061410723c */ /* 0x044fe20000001810 */
[----:B---3--:R-:W-:Y:S01]  /*42080*/  STL.64 [R1+0x3530], R26 ;  /* 0x0035301a01007387 */ /* 0x008fe20000100a00 */
[----:B----4-:R0:W-:Y:S03]  /*42090*/  STL.64 [R1+0x3528], R24 ;  /* 0x0035281801007387 */ /* 0x0101e60000100a00 */
[----:B0-----:R-:W2:Y:S01]  /*420a0*/  LDL.LU R24, [R1+0x360] ;  /* 0x0003600001187983 */ /* 0x001ea20000300800 */
[----:B------:R-:W2:Y:S02]  /*420b0*/  LDL.LU R25, [R1+0x364] ;  /* 0x0003640001197983 */ /* 0x000ea40000300800 */
[----:B------:R-:W2:Y:S02]  /*420c0*/  LDL.LU R26, [R1+0x368] ;  /* 0x00036800011a7983 */ /* 0x000ea40000300800 */
[----:B------:R-:W2:Y:S01]  /*420d0*/  LDL.LU R27, [R1+0x36c] ;  /* 0x00036c00011b7983 */ /* 0x000ea20000300800 */
[----:B------:R-:W-:Y:S01]  /*420e0*/  STL.64 [R1+0x34c8], R10 ;  /* 0x0034c80a01007387 */ /* 0x000fe20000100a00 */
[----:B------:R-:W-:Y:S11]  /*420f0*/  STL [R1+0x34c0], R9 ;  /* 0x0034c00901007387 */ /* 0x000ff60000100800 */
[----:B------:R-:W-:Y:S02]  /*42100*/  STL.64 [R1+0x960], R16 ;  /* 0x0009601001007387 */ /* 0x000fe40000100a00 */
[----:B------:R0:W-:Y:S02]  /*42110*/  STL.64 [R1+0x968], R18 ;  /* 0x0009681201007387 */ /* 0x0001e40000100a00 */
[----:B0-----:R-:W3:Y:S01]  /*42120*/  LDL.LU.64 R18, [R1+0x3548] ;  /* 0x0035480001127983 */ /* 0x001ee20000300a00 */
[----:B------:R-:W3:Y:S02]  /*42130*/  LDL.LU.64 R16, [R1+0x3540] ;  /* 0x0035400001107983 */ /* 0x000ee40000300a00 */
[----:B------:R-:W-:Y:S02]  /*42140*/  STL.64 [R1+0x34f0], R6 ;  /* 0x0034f00601007387 */ /* 0x000fe40000100a00 */
[----:B------:R-:W-:Y:S01]  /*42150*/  STL [R1+0x34e8], R5 ;  /* 0x0034e80501007387 */ /* 0x000fe20000100800 */
[C---:B---3--:R-:W-:Y:S11]  /*42160*/  HMMA.16816.F32 R16, R20.reuse, R14, R16 ;  /* 0x0000000e1410723c */ /* 0x048ff60000001810 */
[----:B------:R-:W-:Y:S11]  /*42170*/  @!UPT UIADD3 URZ, URZ, URZ, URZ ;  /* 0x0000003f3f3ff290 */ /* 0x000ff6000fffe03f */
[----:B------:R-:W-:Y:S01]  /*42180*/  @!UPT UIADD3 URZ, URZ, URZ, URZ ;  /* 0x0000003f3f3ff290 */ /* 0x000fe2000fffe03f */
[----:B------:R-:W-:Y:S01]  /*42190*/  STL.64 [R1+0x390], R16 ;  /* 0x0003901001007387 */ /* 0x000fe20000100a00 */
[----:B------:R0:W-:Y:S03]  /*421a0*/  STL.64 [R1+0x398], R18 ;  /* 0x0003981201007387 */ /* 0x0001e60000100a00 */
[----:B0-----:R-:W2:Y:S02]  /*421b0*/  LDL.LU.64 R18, [R1+0x3538] ;  /* 0x0035380001127983 */ /* 0x001ea40000300a00 */
[----:B--2---:R-:W-:Y:S11]  /*421c0*/  HMMA.16816.F32 R24, R20, R18, R24 ;  /* 0x000000121418723c */ /* 0x004ff60000001818 */
[----:B------:R-:W-:Y:S11]  /*421d0*/  @!UPT UIADD3 URZ, URZ, URZ, URZ ;  /* 0x0000003f3f3ff290 */ /* 0x000ff6000fffe03f */
[----:B------:R-:W-:Y:S01]  /*421e0*/  @!UPT UIADD3 URZ, URZ, URZ, URZ ;  /* 0x0000003f3f3ff290 */ /* 0x000fe2000fffe03f */
[----:B------:R-:W-:Y:S01]  /*421f0*/  STL.64 [R1+0x380], R24 ;  /* 0x0003801801007387 */ /* 0x000fe20000100a00 */
[----:B------:R0:W-:Y:S03]  /*42200*/  STL.64 [R1+0x388], R26 ;  /* 0x0003881a01007387 */ /* 0x0001e60000100a00 */
[----:B0-----:R-:W2:Y:S01]  /*42210*/  LDL.LU.64 R26, [R1+0x3530] ;  /* 0x00353000011a7983 */ /* 0x001ea20000300a00 */
[----:B------:R-:W2:Y:S02]  /*42220*/  LDL.LU.64 R24, [R1+0x3528] ;  /* 0x0035280001187983 */ /* 0x000ea40000300a00 */
[----:B------:R0:W-:Y:S02]  /*42230*/  STL.64 [R1+0x33d8], R18 ;  /* 0x0033d81201007387 */ /* 0x0001e40000100a00 */
[----:B------:R-:W3:Y:S01]  /*42240*/  LDL.LU R16, [R1+0x80] ;  /* 0x0000800001107983 */ /* 0x000ee20000300800 */
[----:B------:R-:W3:Y:S04]  /*42250*/  LDL.LU R17, [R1+0x84] ;  /* 0x0000840001117983 */ /* 0x000ee80000300800 */
[----:B0-----:R-:W4:Y:S01]  /*42260*/  LDL.LU R18, [R1+0x88] ;  /* 0x0000880001127983 */ /* 0x001f220000300800 */
[----:B------:R-:W4:Y:S03]  /*42270*/  LDL.LU R19, [R1+0x8c] ;  /* 0x00008c0001137983 */ /* 0x000f260000300800 */
[----:B----4-:R-:W-:Y:S01]  /*42280*/  STL.64 [R1+0x33e8], R18 ;  /* 0x0033e81201007387 */ /* 0x010fe20000100a00 */
[----:B---3--:R0:W-:Y:S03]  /*42290*/  STL.64 [R1+0x33e0], R16 ;  /* 0x0033e01001007387 */ /* 0x0081e60000100a00 */
[----:B0-----:R-:W3:Y:S01]  /*422a0*/  LDL.LU R16, [R1+0xa0] ;  /* 0x0000a00001107983 */ /* 0x001ee20000300800 */
[----:B------:R-:W3:Y:S02]  /*422b0*/  LDL.LU R17, [R1+0xa4] ;  /* 0x0000a40001117983 */ /* 0x000ee40000300800 */
[----:B------:R-:W4:Y:S02]  /*422c0*/  LDL.LU R18, [R1+0xa8] ;  /* 0x0000a80001127983 */ /* 0x000f240000300800 */
[----:B------:R-:W4:Y:S02]  /*422d0*/  LDL.LU R19, [R1+0xac] ;  /* 0x0000ac0001137983 */ /* 0x000f240000300800 */
[----:B----4-:R0:W-:Y:S01]  /*422e0*/  STL.64 [R1+0x33f8], R18 ;  /* 0x0033f81201007387 */ /* 0x0101e20000100a00 */
[----:B---3--:R-:W-:Y:S02]  /*422f0*/  STL.64 [R1+0x33f0], R16 ;  /* 0x0033f01001007387 */ /* 0x008fe40000100a00 */
[----:B0-----:R-:W-:-:S02]  /*42300*/  IMAD.MOV.U32 R18, RZ, RZ, R8 ;  /* 0x000000ffff127224 */ /* 0x001fc400078e0008 */
[----:B------:R-:W-:Y:S01]  /*42310*/  IMAD.MOV.U32 R19, RZ, RZ, R3 ;  /* 0x000000ffff137224 */ /* 0x000fe200078e0003 */
[----:B------:R-:W3:Y:S01]  /*42320*/  LDL.LU R8, [R1+0x3524] ;  /* 0x0035240001087983 */ /* 0x000ee20000300800 */
[----:B------:R-:W4:Y:S03]  /*42330*/  LDL.LU R3, [R1+0x3520] ;  /* 0x0035200001037983 */ /* 0x000f260000300800 */
[----:B------:R0:W-:Y:S02]  /*42340*/  STL.64 [R1+0x3410], R18 ;  /* 0x0034101201007387 */ /* 0x0001e40000100a00 */
[----:B0-----:R-:W-:Y:S02]  /*42350*/  IMAD.MOV.U32 R18, RZ, RZ, R4 ;  /* 0x000000ffff127224 */ /* 0x001fe400078e0004 */
[----:B------:R-:W-:Y:S01]  /*42360*/  IMAD.MOV.U32 R19, RZ, RZ, R0 ;  /* 0x000000ffff137224 */ /* 0x000fe200078e0000 */
[----:B------:R-:W2:Y:S01]  /*42370*/  LDL.LU R4, [R1+0x351c] ;  /* 0x00351c0001047983 */ /* 0x000ea20000300800 */
[----:B------:R-:W2:Y:S03]  /*42380*/  LDL.LU R0, [R1+0x3518] ;  /* 0x0035180001007983 */ /* 0x000ea60000300800 */
[----:B------:R0:W-:Y:S02]  /*42390*/  STL.64 [R1+0x3428], R18 ;  /* 0x0034281201007387 */ /* 0x0001e40000100a00 */
[----:B0-----:R-:W-:-:S02]  /*423a0*/  IMAD.MOV.U32 R18, RZ, RZ, R13 ;  /* 0x000000ffff127224 */ /* 0x001fc400078e000d */
[----:B------:R-:W-:-:S05]  /*423b0*/  IMAD.MOV.U32 R19, RZ, RZ, R12 ;  /* 0x000000ffff137224 */ /* 0x000fca00078e000c */
[----:B------:R0:W-:Y:S04]  /*423c0*/  STL.64 [R1+0x3440], R18 ;  /* 0x0034401201007387 */ /* 0x0001e80000100a00 */
[----:B0-----:R-:W2:Y:S02]  /*423d0*/  LDL.LU.64 R18, [R1+0x128] ;  /* 0x0001280001127983 */ /* 0x001ea40000300a00 */
[----:B--2---:R-:W-:Y:S01]  /*423e0*/  HMMA.16816.F32 R24, R20, R18, R24 ;  /* 0x000000121418723c */ /* 0x004fe20000001818 */
[----:B------:R-:W-:Y:S02]  /*423f0*/  IMAD.MOV.U32 R13, RZ, RZ, R18 ;  /* 0x000000ffff0d7224 */ /* 0x000fe400078e0012 */
[----:B------:R-:W-:-:S04]  /*42400*/  IMAD.MOV.U32 R12, RZ, RZ, R19 ;  /* 0x000000ffff0c7224 */ /* 0x000fc800078e0013 */
[----:B------:R-:W-:Y:S02]  /*42410*/  IMAD.MOV.U32 R18, RZ, RZ, R2 ;  /* 0x000000ffff127224 */ /* 0x000fe400078e0002 */
[----:B------:R-:W-:Y:S11]  /*42420*/  IMAD.MOV.U32 R19, RZ, RZ, R29 ;  /* 0x000000ffff137224 */ /* 0x000ff600078e001d */
[----:B------:R-:W-:Y:S03]  /*42430*/  @!UPT UIADD3 URZ, URZ, URZ, URZ ;  /* 0x0000003f3f3ff290 */ /* 0x000fe6000fffe03f */
[----:B------:R-:W-:Y:S01]  /*42440*/  STL.64 [R1+0x370], R24 ;  /* 0x0003701801007387 */ /* 0x000fe20000100a00 */
[----:B------:R0:W-:Y:S03]  /*42450*/  STL.64 [R1+0x378], R26 ;  /* 0x0003781a01007387 */ /* 0x0001e60000100a00 */
[----:B0-----:R-:W2:Y:S01]  /*42460*/  LDL.LU.64 R26, [R1+0x3510] ;  /* 0x00351000011a7983 */ /* 0x001ea20000300a00 */
[----:B------:R-:W3:Y:S02]  /*42470*/  LDL.LU.64 R24, [R1+0x3508] ;  /* 0x0035080001187983 */ /* 0x000ee40000300a00 */
[----:B------:R-:W3:Y:S02]  /*42480*/  LDL.LU R2, [R1+0x3500] ;  /* 0x0035000001027983 */ /* 0x000ee40000300800 */
[----:B------:R-:W-:Y:S01]  /*42490*/  STL.64 [R1+0x3458], R18 ;  /* 0x0034581201007387 */ /* 0x000fe20000100a00 */
[----:B------:R-:W-:Y:S01]  /*424a0*/  STL.64 [R1+0x3408], R14 ;  /* 0x0034080e01007387 */ /* 0x000fe20000100a00 */
[----:B------:R0:W-:Y:S03]  /*424b0*/  STL.64 [R1+0x3400], R12 ;  /* 0x0034000c01007387 */ /* 0x0001e60000100a00 */
[----:B0-----:R-:W3:Y:S01]  /*424c0*/  LDL.LU R12, [R1+0xb0] ;  /* 0x0000b000010c7983 */ /* 0x001ee20000300800 */
[----:B------:R-:W3:Y:S02]  /*424d0*/  LDL.LU R13, [R1+0xb4] ;  /* 0x0000b400010d7983 */ /* 0x000ee40000300800 */
[----:B------:R-:W3:Y:S02]  /*424e0*/  LDL.LU R14, [R1+0xb8] ;  /* 0x0000b800010e7983 */ /* 0x000ee40000300800 */
[----:B------:R-:W3:Y:S02]  /*424f0*/  LDL.LU R15, [R1+0xbc] ;  /* 0x0000bc00010f7983 */ /* 0x000ee40000300800 */
[----:B------:R-:W-:-:S02]  /*42500*/  IMAD.MOV.U32 R18, RZ, RZ, R28 ;  /* 0x000000ffff127224 */ /* 0x000fc400078e001c */
[----:B--2---:R-:W-:-:S05]  /*42510*/  IMAD.MOV.U32 R19, RZ, RZ, R27 ;  /* 0x000000ffff137224 */ /* 0x004fca00078e001b */
[----:B------:R-:W-:Y:S04]  /*42520*/  STL.64 [R1+0x3470], R18 ;  /* 0x0034701201007387 */ /* 0x000fe80000100a00 */
[----:B---3--:R-:W-:Y:S01]  /*42530*/  STL.64 [R1+0x3420], R14 ;  /* 0x0034200e01007387 */ /* 0x008fe20000100a00 */
[----:B------:R0:W-:Y:S03]  /*42540*/  STL.64 [R1+0x3418], R12 ;  /* 0x0034180c01007387 */ /* 0x0001e60000100a00 */
[----:B0-----:R-:W2:Y:S01]  /*42550*/  LDL.LU R12, [R1+0xc0] ;  /* 0x0000c000010c7983 */ /* 0x001ea20000300800 */
[----:B------:R-:W2:Y:S02]  /*42560*/  LDL.LU R13, [R1+0xc4] ;  /* 0x0000c400010d7983 */ /* 0x000ea40000300800 */
[----:B------:R-:W3:Y:S02]  /*42570*/  LDL.LU R14, [R1+0xc8] ;  /* 0x0000c800010e7983 */ /* 0x000ee40000300800 */
[----:B------:R-:W3:Y:S02]  /*42580*/  LDL.LU R15, [R1+0xcc] ;  /* 0x0000cc00010f7983 */ /* 0x000ee40000300800 */
[----:B------:R-:W-:-:S02]  /*42590*/  IMAD.MOV.U32 R18, RZ, RZ, R26 ;  /* 0x000000ffff127224 */ /* 0x000fc400078e001a */
[----:B------:R-:W-:-:S05]  /*425a0*/  IMAD.MOV.U32 R19, RZ, RZ, R25 ;  /* 0x000000ffff137224 */ /* 0x000fca00078e0019 */
[----:B------:R0:W-:Y:S02]  /*425b0*/  STL.64 [R1+0x3488], R18 ;  /* 0x0034881201007387 */ /* 0x0001e40000100a00 */
[----:B0-----:R-:W-:Y:S02]  /*425c0*/  IMAD.MOV.U32 R19, RZ, RZ, R8 ;  /* 0x000000ffff137224 */ /* 0x001fe400078e0008 */
[----:B---3--:R-:W-:Y:S01]  /*425d0*/  STL.64 [R1+0x3438], R14 ;  /* 0x0034380e01007387 */ /* 0x008fe20000100a00 */
[----:B--2---:R0:W-:Y:S03]  /*425e0*/  STL.64 [R1+0x3430], R12 ;  /* 0x0034300c01007387 */ /* 0x0041e60000100a00 */
        /* <DEDUP_REMOVED lines=11> */
[----:B----4-:R-:W-:-:S05]  /*426a0*/  IMAD.MOV.U32 R11, RZ, RZ, R3 ;  /* 0x000000ffff0b7224 */ /* 0x010fca00078e0003 */
[----:B------:R0:W-:Y:S01]  /*426b0*/  STL.64 [R1+0x34f8], R10 ;  /* 0x0034f80a01007387 */ /* 0x0001e20000100a00 */
[----:B-1----:R-:W2:Y:S02]  /*426c0*/  LDL.LU R8, [R1+0x340] ;  /* 0x0003400001087983 */ /* 0x002ea40000300800 */
[----:B------:R-:W2:Y:S01]  /*426d0*/  LDL.LU R9, [R1+0x344] ;  /* 0x0003440001097983 */ /* 0x000ea20000300800 */
[----:B0-----:R-:W2:Y:S01]  /*426e0*/  LDL.LU R10, [R1+0x348] ;  /* 0x00034800010a7983 */ /* 0x001ea20000300800 */
[----:B------:R-:W2:Y:S02]  /*426f0*/  LDL.LU R11, [R1+0x34c] ;  /* 0x00034c00010b7983 */ /* 0x000ea40000300800 */
[----:B------:R-:W2:Y:S02]  /*42700*/  LDL.64 R6, [R1+0x118] ;  /* 0x0001180001067983 */ /* 0x000ea40000100a00 */
[----:B------:R-:W4:Y:S02]  /*42710*/  LDL.LU.64 R26, [R1+0xf8] ;  /* 0x0000f800011a7983 */ /* 0x000f240000300a00 */
[----:B------:R-:W-:Y:S01]  /*42720*/  IMAD.MOV.U32 R18, RZ, RZ, R24 ;  /* 0x000000ffff127224 */ /* 0x000fe200078e0018 */
[----:B----4-:R0:W-:Y:S01]  /*42730*/  STL.64 [R1+0x34e0], R26 ;  /* 0x0034e01a01007387 */ /* 0x0101e20000100a00 */
[----:B------:R-:W4:Y:S02]  /*42740*/  LDL.LU R24, [R1+0x330] ;  /* 0x0003300001187983 */ /* 0x000f240000300800 */
[----:B------:R-:W4:Y:S01]  /*42750*/  LDL.LU R25, [R1+0x334] ;  /* 0x0003340001197983 */ /* 0x000f220000300800 */
[----:B0-----:R-:W4:Y:S01]  /*42760*/  LDL.LU R26, [R1+0x338] ;  /* 0x00033800011a7983 */ /* 0x001f220000300800 */
[----:B------:R-:W4:Y:S02]  /*42770*/  LDL.LU R27, [R1+0x33c] ;  /* 0x00033c00011b7983 */ /* 0x000f240000300800 */
[----:B------:R0:W-:Y:S02]  /*42780*/  STL.64 [R1+0x34b0], R18 ;  /* 0x0034b01201007387 */ /* 0x0001e40000100a00 */
[----:B------:R-:W2:Y:S01]  /*42790*/  LDL.LU R16, [R1+0x180] ;  /* 0x0001800001107983 */ /* 0x000ea20000300800 */
[----:B------:R-:W2:Y:S04]  /*427a0*/  LDL.LU R17, [R1+0x184] ;  /* 0x0001840001117983 */ /* 0x000ea80000300800 */
[----:B0-----:R-:W2:Y:S01]  /*427b0*/  LDL.LU R18, [R1+0x188] ;  /* 0x0001880001127983 */ /* 0x001ea20000300800 */
[----:B------:R-:W2:Y:S02]  /*427c0*/  LDL.LU R19, [R1+0x18c] ;  /* 0x00018c0001137983 */ /* 0x000ea40000300800 */
[----:B---3--:R-:W-:Y:S02]  /*427d0*/  STL.64 [R1+0x3450], R14 ;  /* 0x0034500e01007387 */ /* 0x008fe40000100a00 */
[----:B------:R0:W-:Y:S02]  /*427e0*/  STL.64 [R1+0x3448], R12 ;  /* 0x0034480c01007387 */ /* 0x0001e40000100a00 */
[----:B0-----:R-:W3:Y:S01]  /*427f0*/  LDL.LU R12, [R1+0x140] ;  /* 0x00014000010c7983 */ /* 0x001ee20000300800 */
[----:B------:R-:W3:Y:S02]  /*42800*/  LDL.LU R13, [R1+0x144] ;  /* 0x00014400010d7983 */ /* 0x000ee40000300800 */
[----:B------:R-:W2:Y:S02]  /*42810*/  LDL.LU R14, [R1+0x148] ;  /* 0x00014800010e7983 */ /* 0x000ea40000300800 */
[----:B------:R-:W2:Y:S02]  /*42820*/  LDL.LU R15, [R1+0x14c] ;  /* 0x00014c00010f7983 */ /* 0x000ea40000300800 */
[----:B--2---:R-:W-:Y:S01]  /*42830*/  STL.64 [R1+0x3468], R14 ;  /* 0x0034680e01007387 */ /* 0x004fe20000100a00 */
[----:B---3--:R0:W-:Y:S03]  /*42840*/  STL.64 [R1+0x3460], R12 ;  /* 0x0034600c01007387 */ /* 0x0081e60000100a00 */
[----:B0-----:R-:W2:Y:S01]  /*42850*/  LDL.LU R12, [R1+0x150] ;  /* 0x00015000010c7983 */ /* 0x001ea20000300800 */
[----:B------:R-:W2:Y:S02]  /*42860*/  LDL.LU R13, [R1+0x154] ;  /* 0x00015400010d7983 */ /* 0x000ea40000300800 */
[----:B------:R-:W3:Y:S02]  /*42870*/  LDL.LU R14, [R1+0x158] ;  /* 0x00015800010e7983 */ /* 0x000ee40000300800 */
[----:B------:R-:W3:Y:S01]  /*42880*/  LDL.LU R15, [R1+0x15c] ;  /* 0x00015c00010f7983 */ /* 0x000ee20000300800 */
[----:B------:R-:W-:Y:S01]  /*42890*/  HMMA.16816.F32 R8, R20, R6, R8 ;  /* 0x000000061408723c */ /* 0x000fe20000001808 */
[----:B---3--:R-:W-:Y:S01]  /*428a0*/  STL.64 [R1+0x3480], R14 ;  /* 0x0034800e01007387 */ /* 0x008fe20000100a00 */
[----:B--2---:R0:W-:Y:S03]  /*428b0*/  STL.64 [R1+0x3478], R12 ;  /* 0x0034780c01007387 */ /* 0x0041e60000100a00 */
        /* <DEDUP_REMOVED lines=13> */
[----:B------:R-:W-:-:S02]  /*42990*/  IMAD.MOV.U32 R4, RZ, RZ, R7 ;  /* 0x000000ffff047224 */ /* 0x000fc400078e0007 */
[----:B------:R-:W3:Y:S02]  /*429a0*/  LDL.LU.64 R6, [R1+0x34f0] ;  /* 0x0034f00001067983 */ /* 0x000ee40000300a00 */
[----:B------:R-:W2:Y:S01]  /*429b0*/  LDL.LU R5, [R1+0x34e8] ;  /* 0x0034e80001057983 */ /* 0x000ea20000300800 */
[C---:B----4-:R-:W-:Y:S01]  /*429c0*/  HMMA.16816.F32 R8, R20.reuse, R10, R24 ;  /* 0x0000000a1408723c */ /* 0x050fe20000001818 */
[----:B------:R-:W4:Y:S11]  /*429d0*/  LDL.LU.64 R26, [R1+0x34e0] ;  /* 0x0034e000011a7983 */ /* 0x000f360000300a00 */
[----:B------:R-:W-:Y:S11]  /*429e0*/  @!UPT UIADD3 URZ, URZ, URZ, URZ ;  /* 0x0000003f3f3ff290 */ /* 0x000ff6000fffe03f */
[----:B------:R-:W-:Y:S01]  /*429f0*/  STL.64 [R1+0x350], R8 ;  /* 0x0003500801007387 */ /* 0x000fe20000100a00 */
[----:B------:R0:W-:Y:S03]  /*42a00*/  STL.64 [R1+0x358], R10 ;  /* 0x0003580a01007387 */ /* 0x0001e60000100a00 */
[----:B0-----:R-:W2:Y:S01]  /*42a10*/  LDL.LU.64 R10, [R1+0x34d8] ;  /* 0x0034d800010a7983 */ /* 0x001ea20000300a00 */
[----:B------:R-:W2:Y:S02]  /*42a20*/  LDL.LU.64 R8, [R1+0x34d0] ;  /* 0x0034d00001087983 */ /* 0x000ea40000300a00 */
[----:B----4-:R-:W-:Y:S02]  /*42a30*/  IMAD.MOV.U32 R29, RZ, RZ, R26 ;  /* 0x000000ffff1d7224 */ /* 0x010fe400078e001a */
[----:B------:R-:W-:Y:S01]  /*42a40*/  IMAD.MOV.U32 R28, RZ, RZ, R27 ;  /* 0x000000ffff1c7224 */ /* 0x000fe200078e001b */
[C---:B--2---:R-:W-:Y:S11]  /*42a50*/  HMMA.16816.F32 R8, R20.reuse, R26, R8 ;  /* 0x0000001a1408723c */ /* 0x044ff60000001808 */
[----:B------:R-:W-:Y:S11]  /*42a60*/  @!UPT UIADD3 URZ, URZ, URZ, URZ ;  /* 0x0000003f3f3ff290 */ /* 0x000ff6000fffe03f */
[----:B------:R-:W-:Y:S01]  /*42a70*/  @!UPT UIADD3 URZ, URZ, URZ, URZ ;  /* 0x0000003f3f3ff290 */ /* 0x000fe2000fffe03f */
[----:B------:R-:W-:Y:S01]  /*42a80*/  STL.64 [R1+0x340], R8 ;  /* 0x0003400801007387 */ /* 0x000fe20000100a00 */
[----:B------:R0:W-:Y:S03]  /*42a90*/  STL.64 [R1+0x348], R10 ;  /* 0x0003480a01007387 */ /* 0x0001e60000100a00 */
[----:B0-----:R-:W2:Y:S01]  /*42aa0*/  LDL.LU.64 R10, [R1+0x34c8] ;  /* 0x0034c800010a7983 */ /* 0x001ea20000300a00 */
[----:B------:R-:W4:Y:S02]  /*42ab0*/  LDL.LU R9, [R1+0x34c0] ;  /* 0x0034c00001097983 */ /* 0x000f240000300800 */
[----:B------:R-:W2:Y:S02]  /*42ac0*/  LDL.LU.64 R26, [R1+0x34b8] ;  /* 0x0034b800011a7983 */ /* 0x000ea40000300a00 */
[----:B------:R-:W3:Y:S01]  /*42ad0*/  LDL R8, [R1+0xf6c] ;  /* 0x000f6c0001087983 */ /* 0x000ee20000100800 */
[----:B--2---:R-:W-:Y:S01]  /*42ae0*/  HMMA.16816.F32 R20, R20, R26, R16 ;  /* 0x0000001a1414723c */ /* 0x004fe20000001810 */
[----:B------:R-:W2:Y:S01]  /*42af0*/  LDL.LU.64 R18, [R1+0x34b0] ;  /* 0x0034b00001127983 */ /* 0x000ea20000300a00 */
[----:B------:R-:W-:-:S02]  /*42b00*/  IMAD.MOV.U32 R3, RZ, RZ, R27 ;  /* 0x000000ffff037224 */ /* 0x000fc400078e001b */
[----:B------:R-:W2:Y:S11]  /*42b10*/  LDL.LU.64 R26, [R1+0x34a8] ;  /* 0x0034a800011a7983 */ /* 0x000eb60000300a00 */
[----:B------:R-:W-:Y:S08]  /*42b20*/  @!UPT UIADD3 URZ, URZ, URZ, URZ ;  /* 0x0000003f3f3ff290 */ /* 0x000ff0000fffe03f */
[----:B------:R0:W-:Y:S01]  /*42b30*/  STL.64 [R1+0x920], R20 ;  /* 0x0009201401007387 */ /* 0x0001e20000100a00 */
[----:B------:R1:W-:Y:S02]  /*42b40*/  STL.64 [R1+0x928], R22 ;  /* 0x0009281601007387 */ /* 0x0003e40000100a00 */
[----:B------:R-:W2:Y:S01]  /*42b50*/  LDL.LU.64 R24, [R1+0x34a0] ;  /* 0x0034a00001187983 */ /* 0x000ea20000300a00 */
[----:B0-----:R-:W3:Y:S01]  /*42b60*/  LDL.LU R20, [R1+0x90] ;  /* 0x0000900001147983 */ /* 0x001ee20000300800 */
[----:B------:R-:W3:Y:S02]  /*42b70*/  LDL.LU R21, [R1+0x94] ;  /* 0x0000940001157983 */ /* 0x000ee40000300800 */
[----:B-1----:R-:W3:Y:S02]  /*42b80*/  LDL.LU R22, [R1+0x98] ;  /* 0x0000980001167983 */ /* 0x002ee40000300800 */
[----:B------:R-:W3:Y:S01]  /*42b90*/  LDL.LU R23, [R1+0x9c] ;  /* 0x00009c0001177983 */ /* 0x000ee20000300800 */
        /* <DEDUP_REMOVED lines=49> */
[----:B------:R-:W2:Y:S01]  /*42eb0*/  LDL.LU.64 R16, [R1+0x33f0] ;  /* 0x0033f00001107983 */ /* 0x000ea20000300a00 */
[C---:B---3--:R-:W-:Y:S08]  /*42ec0*/  HMMA.16816.F32 R20, R24.reuse, R6, R20 ;  /* 0x000000061814723c */ /* 0x048ff00000001814 */
[C---:B--2---:R-:W-:Y:S11]  /*42ed0*/  HMMA.16816.F32 R16, R24.reuse, R10, R16 ;  /* 0x0000000a1810723c */ /* 0x044ff60000001810 */
[----:B------:R-:W-:Y:S11]  /*42ee0*/  @!UPT UIADD3 URZ, URZ, URZ, URZ ;  /* 0x0000003f3f3ff290 */ /* 0x000ff6000fffe03f */
[----:B------:R-:W-:Y:S01]  /*42ef0*/  @!UPT UIADD3 URZ, URZ, URZ, URZ ;  /* 0x0000003f3f3ff290 */ /* 0x000fe2000fffe03f */
[----:B------:R-:W-:Y:S01]  /*42f00*/  STL.64 [R1+0x140], R16 ;  /* 0x0001401001007387 */ /* 0x000fe20000100a00 */
[----:B------:R0:W-:Y:S03]  /*42f10*/  STL.64 [R1+0x148], R18 ;  /* 0x0001481201007387 */ /* 0x0001e60000100a00 */
[----:B0-----:R-:W2:Y:S01]  /*42f20*/  LDL.LU.64 R18, [R1+0x33e8] ;  /* 0x0033e80001127983 */ /* 0x001ea20000300a00 */
[----:B------:R-:W2:Y:S02]  /*42f30*/  LDL.LU.64 R16, [R1+0x33e0] ;  /* 0x0033e00001107983 */ /* 0x000ea40000300a00 */
[----:B------:R-:W-:Y:S02]  /*42f40*/  STL.64 [R1+0x130], R20 ;  /* 0x0001301401007387 */ /* 0x000fe40000100a00 */
[----:B------:R-:W-:Y:S02]  /*42f50*/  STL.64 [R1+0x138], R22 ;  /* 0x0001381601007387 */ /* 0x000fe40000100a00 */
[----:B------:R-:W0:Y:S04]  /*42f60*/  LDSM.16.MT88.4 R20, [R5+0xa000] ;  /* 0x00a000000514783b */ /* 0x000e280000004200 */
[----:B0-----:R-:W-:Y:S01]  /*42f70*/  STL.64 [R1+0x3380], R22 ;  /* 0x0033801601007387 */ /* 0x001fe20000100a00 */
[----:B--2---:R-:W-:Y:S11]  /*42f80*/  HMMA.16816.F32 R16, R24, R14, R16 ;  /* 0x0000000e1810723c */ /* 0x004ff60000001810 */
[----:B------:R-:W-:Y:S11]  /*42f90*/  @!UPT UIADD3 URZ, URZ, URZ, URZ ;  /* 0x0000003f3f3ff290 */ /* 0x000ff6000fffe03f */
[----:B------:R-:W-:Y:S01]  /*42fa0*/  @!UPT UIADD3 URZ, URZ, URZ, URZ ;  /* 0x0000003f3f3ff290 */ /* 0x000fe2000fffe03f */
[----:B------:R-:W-:Y:S01]  /*42fb0*/  STL.64 [R1+0x910], R16 ;  /* 0x0009101001007387 */ /* 0x000fe20000100a00 */
[----:B------:R-:W-:Y:S02]  /*42fc0*/  STL.64 [R1+0x918], R18 ;  /* 0x0009181201007387 */ /* 0x000fe40000100a00 */
[----:B------:R-:W-:Y:S02]  /*42fd0*/  STL.64 [R1+0x3378], R20 ;  /* 0x0033781401007387 */ /* 0x000fe40000100a00 */
[----:B------:R-:W0:Y:S04]  /*42fe0*/  LDSM.16.M88.4 R20, [R8] ;  /* 0x000000000814783b */ /* 0x000e280000000200 */
[----:B------:R-:W1:Y:S04]  /*42ff0*/  LDSM.16.M88.4 R16, [R8+0x800] ;  /* 0x000800000810783b */ /* 0x000e680000000200 */
[----:B0-----:R0:W-:Y:S01]  /*43000*/  STL.64 [R1+0xc0], R20 ;  /* 0x0000c01401007387 */ /* 0x0011e20000100a00 */
[----:B------:R-:W-:Y:S02]  /*43010*/  STL.64 [R1+0xc8], R22 ;  /* 0x0000c81601007387 */ /* 0x000fe40000100a00 */
[----:B-1----:R-:W-:Y:S02]  /*43020*/  STL.64 [R1+0xb0], R16 ;  /* 0x0000b01001007387 */ /* 0x002fe40000100a00 */
[----:B------:R-:W-:Y:S02]  /*43030*/  STL.64 [R1+0xb8], R18 ;  /* 0x0000b81201007387 */ /* 0x000fe40000100a00 */
[----:B0-----:R-:W-:-:S02]  /*43040*/  IMAD.MOV.U32 R21, RZ, RZ, R16 ;  /* 0x000000ffff157224 */ /* 0x001fc400078e0010 */
[----:B------:R-:W-:Y:S02]  /*43050*/  IMAD.MOV.U32 R20, RZ, RZ, R17 ;  /* 0x000000ffff147224 */ /* 0x000fe400078e0011 */
[----:B------:R-:W0:Y:S04]  /*43060*/  LDSM.16.M88.4 R16, [R8+0x1000] ;  /* 0x001000000810783b */ /* 0x000e280000000200 */
[----:B------:R1:W-:Y:S04]  /*43070*/  STL.64 [R1+0x33c8], R20 ;  /* 0x0033c81401007387 */ /* 0x0003e80000100a00 */
[----:B-1----:R-:W2:Y:S01]  /*43080*/  LDL.LU R20, [R1+0x8c0] ;  /* 0x0008c00001147983 */ /* 0x002ea20000300800 */
[----:B------:R-:W2:Y:S03]  /*43090*/  LDL.LU R21, [R1+0x8c4] ;  /* 0x0008c40001157983 */ /* 0x000ea60000300800 */
[----:B0-----:R-:W-:Y:S01]  /*430a0*/  STL.64 [R1+0xa0], R16 ;  /* 0x0000a01001007387 */ /* 0x001fe20000100a00 */
[----:B------:R-:W-:Y:S02]  /*430b0*/  STL.64 [R1+0xa8], R18 ;  /* 0x0000a81201007387 */ /* 0x000fe40000100a00 */
[----:B------:R-:W0:Y:S04]  /*430c0*/  LDSM.16.M88.4 R16, [R8+0x1800] ;  /* 0x001800000810783b */ /* 0x000e280000000200 */
[----:B------:R-:W-:-:S02]  /*430d0*/  IMAD.MOV.U32 R22, RZ, RZ, R2 ;  /* 0x000000ffff167224 */ /* 0x000fc400078e0002 */
[----:B------:R-:W-:Y:S01]  /*430e0*/  IMAD.MOV.U32 R23, RZ, RZ, R0 ;  /* 0x000000ffff177224 */ /* 0x000fe200078e0000 */
[----:B0-----:R-:W-:Y:S01]  /*430f0*/  STL.64 [R1+0x90], R16 ;  /* 0x0000901001007387 */ /* 0x001fe20000100a00 */
[----:B------:R-:W-:Y:S02]  /*43100*/  IMAD.MOV.U32 R2, RZ, RZ, R18 ;  /* 0x000000ffff027224 */ /* 0x000fe400078e0012 */
[----:B------:R-:W-:Y:S02]  /*43110*/  STL.64 [R1+0x98], R18 ;  /* 0x0000981201007387 */ /* 0x000fe40000100a00 */
[----:B------:R-:W-:Y:S02]  /*43120*/  IMAD.MOV.U32 R0, RZ, RZ, R19 ;  /* 0x000000ffff007224 */ /* 0x000fe400078e0013 */
[----:B------:R-:W0:Y:S04]  /*43130*/  LDSM.16.M88.4 R16, [R8+0x2000] ;  /* 0x002000000810783b */ /* 0x000e280000000200 */
[----:B------:R-:W-:Y:S01]  /*43140*/  STL [R1+0x2b28], R0 ;  /* 0x002b280001007387 */ /* 0x000fe20000100800 */
[----:B------:R-:W-:Y:S03]  /*43150*/  STL [R1+0x2a78], R2 ;  /* 0x002a780201007387 */ /* 0x000fe60000100800 */
[----:B0-----:R-:W-:Y:S01]  /*43160*/  STL.64 [R1+0x80], R16 ;  /* 0x0000801001007387 */ /* 0x001fe20000100a00 */
[----:B------:R-:W-:Y:S02]  /*43170*/  STL.64 [R1+0x88], R18 ;  /* 0x0000881201007387 */ /* 0x000fe40000100a00 */
[----:B------:R-:W0:Y:S02]  /*43180*/  LDSM.16.M88.4 R16, [R8+0x2800] ;  /* 0x002800000810783b */ /* 0x000e240000000200 */
[----:B0-----:R-:W-:Y:S02]  /*43190*/  STL.64 [R1+0x70], R16 ;  /* 0x0000701001007387 */ /* 0x001fe40000100a00 */
[----:B------:R0:W-:Y:S02]  /*431a0*/  STL.64 [R1+0x78], R18 ;  /* 0x0000781201007387 */ /* 0x0001e40000100a00 */
[----:B0-----:R-:W2:Y:S01]  /*431b0*/  LDL.LU.64 R18, [R1+0x33d8] ;  /* 0x0033d80001127983 */ /* 0x001ea20000300a00 */
[----:B------:R-:W-:-:S02]  /*431c0*/  IMAD.MOV.U32 R2, RZ, RZ, R16 ;  /* 0x000000ffff027224 */ /* 0x000fc400078e0010 */
[----:B------:R-:W-:Y:S01]  /*431d0*/  IMAD.MOV.U32 R0, RZ, RZ, R17 ;  /* 0x000000ffff007224 */ /* 0x000fe200078e0011 */
[----:B--2---:R-:W-:Y:S01]  /*431e0*/  HMMA.16816.F32 R20, R24, R18, R20 ;  /* 0x000000121814723c */ /* 0x004fe20000001814 */
[----:B------:R-:W0:Y:S11]  /*431f0*/  LDSM.16.M88.4 R16, [R8+0x3000] ;  /* 0x003000000810783b */ /* 0x000e360000000200 */
[----:B------:R-:W-:Y:S11]  /*43200*/  @!UPT UIADD3 URZ, URZ, URZ, URZ ;  /* 0x0000003f3f3ff290 */ /* 0x000ff6000fffe03f */
[----:B------:R-:W-:Y:S01]  /*43210*/  STL.64 [R1+0x5d0], R20 ;  /* 0x0005d01401007387 */ /* 0x000fe20000100a00 */
[----:B------:R-:W-:Y:S02]  /*43220*/  STL.64 [R1+0x5d8], R22 ;  /* 0x0005d81601007387 */ /* 0x000fe40000100a00 */
[----:B------:R-:W1:Y:S01]  /*43230*/  LDSM.16.M88.4 R20, [R8+0x3800] ;  /* 0x003800000814783b */ /* 0x000e620000000200 */
[----:B0-----:R-:W-:Y:S03]  /*43240*/  STL.64 [R1+0x60], R16 ;  /* 0x0000601001007387 */ /* 0x001fe60000100a00 */
        /* <DEDUP_REMOVED lines=15> */
[----:B------:R1:W-:Y:S02]  /*43340*/  STL.64 [R1+0x18], R22 ;  /* 0x0000181601007387 */ /* 0x0003e40000100a00 */
[----:B-1----:R-:W-:Y:S01]  /*43350*/  IMAD.MOV.U32 R22, RZ, RZ, R13 ;  /* 0x000000ffff167224 */ /* 0x002fe200078e000d */
[----:B0-----:R-:W-:Y:S01]  /*43360*/  STL.64 [R1], R16 ;  /* 0x0000001001007387 */ /* 0x001fe20000100a00 */
[----:B------:R-:W-:Y:S02]  /*43370*/  STL.64 [R1+0x8], R18 ;  /* 0x0000081201007387 */ /* 0x000fe40000100a00 */
[----:B------:R-:W0:Y:S04]  /*43380*/  LDSM.16.M88.4 R16, [R8+0x6800] ;  /* 0x006800000810783b */ /* 0x000e280000000200 */
[----:B------:R-:W-:-:S02]  /*43390*/  IMAD.MOV.U32 R23, RZ, RZ, R12 ;  /* 0x000000ffff177224 */ /* 0x000fc400078e000c */
[----:B------:R-:W1:Y:S04]  /*433a0*/  LDSM.16.M88.4 R12, [R8+0x7000] ;  /* 0x00700000080c783b */ /* 0x000e680000000200 */
[----:B0-----:R-:W-:Y:S01]  /*433b0*/  STL [R1+0x32bc], R16 ;  /* 0x0032bc1001007387 */ /* 0x001fe20000100800 */
[----:B------:R-:W-:Y:S02]  /*433c0*/  STL [R1+0x32b8], R17 ;  /* 0x0032b81101007387 */ /* 0x000fe40000100800 */
[----:B------:R-:W-:Y:S02]  /*433d0*/  STL [R1+0x2c3c], R18 ;  /* 0x002c3c1201007387 */ /* 0x000fe40000100800 */
[----:B------:R-:W-:Y:S01]  /*433e0*/  STL [R1+0x2c38], R19 ;  /* 0x002c381301007387 */ /* 0x000fe20000100800 */
[----:B-1----:R0:W-:Y:S01]  /*433f0*/  STL [R1+0x2984], R14 ;  /* 0x0029840e01007387 */ /* 0x0021e20000100800 */
[----:B------:R1:W-:Y:S02]  /*43400*/  STL [R1+0x2980], R15 ;  /* 0x0029800f01007387 */ /* 0x0003e40000100800 */
[----:B------:R2:W-:Y:S01]  /*43410*/  STL.64 [R1+0x32b0], R12 ;  /* 0x0032b00c01007387 */ /* 0x0005e20000100a00 */
[----:B0-----:R-:W3:Y:S01]  /*43420*/  LDL.LU R14, [R1+0x108] ;  /* 0x00010800010e7983 */ /* 0x001ee20000300800 */
[----:B-1----:R-:W3:Y:S03]  /*43430*/  LDL.LU R15, [R1+0x10c] ;  /* 0x00010c00010f7983 */ /* 0x002ee60000300800 */
[----:B---3--:R0:W-:Y:S01]  /*43440*/  STL.64 [R1+0x33d0], R14 ;  /* 0x0033d00e01007387 */ /* 0x0081e20000100a00 */
[----:B--2---:R-:W2:Y:S02]  /*43450*/  LDL.LU R12, [R1+0xa00] ;  /* 0x000a0000010c7983 */ /* 0x004ea40000300800 */
[----:B------:R-:W2:Y:S01]  /*43460*/  LDL.LU R13, [R1+0xa04] ;  /* 0x000a0400010d7983 */ /* 0x000ea20000300800 */
[----:B0-----:R-:W2:Y:S01]  /*43470*/  LDL.LU R14, [R1+0xa08] ;  /* 0x000a0800010e7983 */ /* 0x001ea20000300800 */
[----:B------:R-:W3:Y:S02]  /*43480*/  LDL R18, [R1+0x1ba0] ;  /* 0x001ba00001127983 */ /* 0x000ee40000100800 */
[----:B----4-:R-:W-:-:S02]  /*43490*/  IMAD.MOV.U32 R15, RZ, RZ, R9 ;  /* 0x000000ffff0f7224 */ /* 0x010fc400078e0009 */
[----:B------:R-:W0:Y:S04]  /*434a0*/  LDSM.16.M88.4 R8, [R8+0x7800] ;  /* 0x007800000808783b */ /* 0x000e280000000200 */
[----:B---3--:R1:W-:Y:S01]  /*434b0*/  STL [R1+0x3350], R18 ;  /* 0x0033501201007387 */ /* 0x0083e20000100800 */
[----:B------:R-:W3:Y:S02]  /*434c0*/  LDL.LU R16, [R1+0x9e0] ;  /* 0x0009e00001107983 */ /* 0x000ee40000300800 */
[----:B------:R-:W3:Y:S01]  /*434d0*/  LDL.LU R17, [R1+0x9e4] ;  /* 0x0009e40001117983 */ /* 0x000ee20000300800 */
[----:B-1----:R-:W3:Y:S01]  /*434e0*/  LDL.LU R18, [R1+0x9e8] ;  /* 0x0009e80001127983 */ /* 0x002ee20000300800 */
[----:B------:R-:W3:Y:S02]  /*434f0*/  LDL.LU R19, [R1+0x9ec] ;  /* 0x0009ec0001137983 */ /* 0x000ee40000300800 */
[----:B0-----:R-:W-:Y:S02]  /*43500*/  STL [R1+0x2a6c], R10 ;  /* 0x002a6c0a01007387 */ /* 0x001fe40000100800 */
[----:B------:R0:W-:Y:S02]  /*43510*/  STL [R1+0x2a68], R11 ;  /* 0x002a680b01007387 */ /* 0x0001e40000100800 */
[----:B0-----:R-:W-:-:S02]  /*43520*/  IMAD.MOV.U32 R11, RZ, RZ, R4 ;  /* 0x000000ffff0b7224 */ /* 0x001fc400078e0004 */
[----:B------:R-:W0:Y:S04]  /*43530*/  LDSM.16.MT88.4 R4, [R5+0xa080] ;  /* 0x00a080000504783b */ /* 0x000e280000004200 */
[----:B------:R-:W-:Y:S01]  /*43540*/  STL.64 [R1+0x3348], R8 ;  /* 0x0033480801007387 */ /* 0x000fe20000100a00 */
[----:B------:R-:W4:Y:S01]  /*43550*/  LDL.LU R10, [R1+0x118] ;  /* 0x00011800010a7983 */ /* 0x000f220000300800 */
[C---:B--2---:R-:W-:Y:S02]  /*43560*/  HMMA.16816.F32 R20, R24.reuse, R22, R12 ;  /* 0x000000161814723c */ /* 0x044fe4000000180c */
[----:B0-----:R-:W-:Y:S01]  /*43570*/  STL.64 [R1+0x3298], R6 ;  /* 0x0032980601007387 */ /* 0x001fe20000100a00 */
[----:B------:R0:W-:Y:S03]  /*43580*/  STL.64 [R1+0x3290], R4 ;  /* 0x0032900401007387 */ /* 0x0001e60000100a00 */
[----:B0-----:R-:W4:Y:S01]  /*43590*/  LDL.LU R4, [R1+0x9f0] ;  /* 0x0009f00001047983 */ /* 0x001f220000300800 */
[----:B------:R-:W4:Y:S02]  /*435a0*/  LDL.LU R5, [R1+0x9f4] ;  /* 0x0009f40001057983 */ /* 0x000f240000300800 */
[----:B------:R-:W4:Y:S02]  /*435b0*/  LDL.LU R6, [R1+0x9f8] ;  /* 0x0009f80001067983 */ /* 0x000f240000300800 */
[----:B------:R-:W4:Y:S01]  /*435c0*/  LDL.LU R7, [R1+0x9fc] ;  /* 0x0009fc0001077983 */ /* 0x000f220000300800 */
[----:B------:R-:W3:Y:S11]  /*435d0*/  LDL.LU.64 R14, [R1+0x33d0] ;  /* 0x0033d000010e7983 */ /* 0x000ef60000300a00 */
[----:B------:R0:W-:Y:S02]  /*435e0*/  STL.64 [R1+0x5c0], R20 ;  /* 0x0005c01401007387 */ /* 0x0001e40000100a00 */
[----:B------:R-:W-:Y:S01]  /*435f0*/  STL.64 [R1+0x5c8], R22 ;  /* 0x0005c81601007387 */ /* 0x000fe20000100a00 */
[----:B0-----:R-:W2:Y:S01]  /*43600*/  LDL.LU.64 R20, [R1+0x33c8] ;  /* 0x0033c80001147983 */ /* 0x001ea20000300a00 */
[C---:B----4-:R-:W-:Y:S08]  /*43610*/  HMMA.16816.F32 R8, R24.reuse, R10, R4 ;  /* 0x0000000a1808723c */ /* 0x050ff00000001804 */
[----:B---3--:R-:W-:Y:S07]  /*43620*/  HMMA.16816.F32 R4, R24, R14, R16 ;  /* 0x0000000e1804723c */ /* 0x008fee0000001810 */
[----:B--2---:R-:W-:-:S02]  /*43630*/  IMAD.MOV.U32 R16, RZ, RZ, R21 ;  /* 0x000000ffff107224 */ /* 0x004fc400078e0015 */
[----:B------:R-:W-:-:S06]  /*43640*/  IMAD.MOV.U32 R17, RZ, RZ, R20 ;  /* 0x000000ffff117224 */ /* 0x000fcc00078e0014 */
[----:B------:R0:W-:Y:S01]  /*43650*/  STL.64 [R1+0x5b0], R8 ;  /* 0x0005b00801007387 */ /* 0x0001e20000100a00 */
[----:B------:R-:W-:Y:S07]  /*43660*/  STL.64 [R1+0x5b8], R10 ;  /* 0x0005b80a01007387 */ /* 0x000fee0000100a00 */
[----:B------:R-:W-:Y:S02]  /*43670*/  STL.64 [R1+0x5a0], R4 ;  /* 0x0005a00401007387 */ /* 0x000fe40000100a00 */
[----:B------:R-:W-:Y:S01]  /*43680*/  STL.64 [R1+0x5a8], R6 ;  /* 0x0005a80601007387 */ /* 0x000fe20000100a00 */
[----:B------:R-:W-:Y:S04]  /*43690*/  STL.64 [R1+0x3360], R16 ;  /* 0x0033601001007387 */ /* 0x000fe80000100a00 */
[----:B0-----:R-:W2:Y:S04]  /*436a0*/  LDL.64 R8, [R1+0xa0] ;  /* 0x0000a00001087983 */ /* 0x001ea80000100a00 */
[----:B--2---:R0:W-:Y:S04]  /*436b0*/  STL.64 [R1+0x3358], R8 ;  /* 0x0033580801007387 */ /* 0x0041e80000100a00 */
[----:B0-----:R-:W2:Y:S01]  /*436c0*/  LDL.LU R8, [R1+0x560] ;  /* 0x0005600001087983 */ /* 0x001ea20000300800 */
[----:B------:R-:W2:Y:S02]  /*436d0*/  LDL.LU R9, [R1+0x564] ;  /* 0x0005640001097983 */ /* 0x000ea40000300800 */
[----:B------:R-:W3:Y:S02]  /*436e0*/  LDL.LU R10, [R1+0x568] ;  /* 0x00056800010a7983 */ /* 0x000ee40000300800 */
[----:B------:R-:W3:Y:S01]  /*436f0*/  LDL.LU R11, [R1+0x56c] ;  /* 0x00056c00010b7983 */ /* 0x000ee20000300800 */
[----:B------:R-:W4:Y:S01]  /*43700*/  LDL.LU R22, [R1+0xe8] ;  /* 0x0000e80001167983 */ /* 0x000f220000300800 */
[----:B------:R-:W-:-:S02]  /*43710*/  IMAD.MOV.U32 R23, RZ, RZ, R3 ;  /* 0x000000ffff177224 */ /* 0x000fc400078e0003 */
[----:B------:R-:W2:Y:S03]  /*43720*/  LDL.LU R3, [R1+0x33c0] ;  /* 0x0033c00001037983 */ /* 0x000ea60000300800 */
[----:B----4-:R0:W-:Y:S02]  /*43730*/  STL.64 [R1+0x3398], R22 ;  /* 0x0033981601007387 */ /* 0x0101e40000100a00 */
[----:B0-----:R-:W-:Y:S02]  /*43740*/  IMAD.MOV.U32 R22, RZ, RZ, R29 ;  /* 0x000000ffff167224 */ /* 0x001fe400078e001d */
[----:B------:R-:W-:Y:S01]  /*43750*/  IMAD.MOV.U32 R23, RZ, RZ, R28 ;  /* 0x000000ffff177224 */ /* 0x000fe200078e001c */
[----:B------:R-:W4:Y:S01]  /*43760*/  LDL.LU R29, [R1+0x33bc] ;  /* 0x0033bc00011d7983 */ /* 0x000f220000300800 */
[----:B------:R-:W4:Y:S02]  /*43770*/  LDL.LU R28, [R1+0x33b8] ;  /* 0x0033b800011c7983 */ /* 0x000f240000300800 */
[----:B---3--:R-:W-:Y:S02]  /*43780*/  STL.64 [R1+0x3370], R10 ;  /* 0x0033700a01007387 */ /* 0x008fe40000100a00 */
[----:B--2---:R0:W-:Y:S02]  /*43790*/  STL.64 [R1+0x3368], R8 ;  /* 0x0033680801007387 */ /* 0x0041e40000100a00 */
        /* <DEDUP_REMOVED lines=8> */
[----:B------:R-:W3:Y:S02]  /*43820*/  LDL.LU R10, [R1+0x6f8] ;  /* 0x0006f800010a7983 */ /* 0x000ee40000300800 */
[----:B------:R-:W3:Y:S02]  /*43830*/  LDL.LU R11, [R1+0x6fc] ;  /* 0x0006fc00010b7983 */ /* 0x000ee40000300800 */
[----:B------:R-:W-:-:S02]  /*43840*/  IMAD.MOV.U32 R12, RZ, RZ, R2 ;  /* 0x000000ffff0c7224 */ /* 0x000fc400078e0002 */
[----:B------:R-:W-:Y:S01]  /*43850*/  IMAD.MOV.U32 R13, RZ, RZ, R0 ;  /* 0x000000ffff0d7224 */ /* 0x000fe200078e0000 */
[----:B---3--:R-:W-:Y:S01]  /*43860*/  STL.64 [R1+0x33a8], R10 ;  /* 0x0033a80a01007387 */ /* 0x008fe20000100a00 */
[----:B--2---:R0:W-:Y:S03]  /*43870*/  STL.64 [R1+0x33a0], R8 ;  /* 0x0033a00801007387 */ /* 0x0041e60000100a00 */
[----:B0-----:R-:W2:Y:S01]  /*43880*/  LDL.LU R8, [R1+0x9d0] ;  /* 0x0009d00001087983 */ /* 0x001ea20000300800 */
[----:B------:R-:W2:Y:S02]  /*43890*/  LDL.LU R9, [R1+0x9d4] ;  /* 0x0009d40001097983 */ /* 0x000ea40000300800 */
[----:B------:R-:W2:Y:S02]  /*438a0*/  LDL.LU R10, [R1+0x9d8] ;  /* 0x0009d800010a7983 */ /* 0x000ea40000300800 */
[----:B------:R-:W2:Y:S01]  /*438b0*/  LDL.LU R11, [R1+0x9dc] ;  /* 0x0009dc00010b7983 */ /* 0x000ea20000300800 */
[----:B------:R-:W3:Y:S01]  /*438c0*/  LDL.64 R16, [R1+0xc0] ;  /* 0x0000c00001107983 */ /* 0x000ee20000100a00 */
[----:B------:R0:W-:Y:S03]  /*438d0*/  STL.64 [R1+0x3320], R12 ;  /* 0x0033200c01007387 */ /* 0x0001e60000100a00 */
[----:B0-----:R-:W2:Y:S04]  /*438e0*/  LDL.64 R12, [R1+0x80] ;  /* 0x00008000010c7983 */ /* 0x001ea80000100a00 */
[----:B--2---:R0:W-:Y:S04]  /*438f0*/  STL.64 [R1+0x3328], R12 ;  /* 0x0033280c01007387 */ /* 0x0041e80000100a00 */
[----:B0-----:R-:W2:Y:S01]  /*43900*/  LDL.64 R12, [R1+0x90] ;  /* 0x00009000010c7983 */ /* 0x001ea20000100a00 */
[----:B----4-:R-:W-:-:S02]  /*43910*/  IMAD.MOV.U32 R4, RZ, RZ, R29 ;  /* 0x000000ffff047224 */ /* 0x010fc400078e001d */
[----:B------:R-:W-:Y:S01]  /*43920*/  IMAD.MOV.U32 R5, RZ, RZ, R3 ;  /* 0x000000ffff057224 */ /* 0x000fe200078e0003 */
[----:B------:R-:W-:Y:S01]  /*43930*/  HMMA.16816.F32 R20, R24, R22, R8 ;  /* 0x000000161814723c */ /* 0x000fe20000001808 */
[----:B--2---:R0:W-:Y:S04]  /*43940*/  STL.64 [R1+0x3340], R12 ;  /* 0x0033400c01007387 */ /* 0x0041e80000100a00 */
[----:B0-----:R-:W2:Y:S01]  /*43950*/  LDL.LU R12, [R1+0x550] ;  /* 0x00055000010c7983 */ /* 0x001ea20000300800 */
[----:B------:R-:W2:Y:S02]  /*43960*/  LDL.LU R13, [R1+0x554] ;  /* 0x00055400010d7983 */ /* 0x000ea40000300800 */
[----:B------:R-:W2:Y:S02]  /*43970*/  LDL.LU R14, [R1+0x558] ;  /* 0x00055800010e7983 */ /* 0x000ea40000300800 */
[----:B------:R-:W2:Y:S01]  /*43980*/  LDL.LU R15, [R1+0x55c] ;  /* 0x00055c00010f7983 */ /* 0x000ea20000300800 */
[----:B------:R-:W4:Y:S01]  /*43990*/  LDL.LU R29, [R1+0x33b4] ;  /* 0x0033b400011d7983 */ /* 0x000f220000300800 */
[----:B------:R-:W2:Y:S02]  /*439a0*/  LDL.LU R3, [R1+0x33b0] ;  /* 0x0033b00001037983 */ /* 0x000ea40000300800 */
[----:B------:R-:W2:Y:S02]  /*439b0*/  LDL.LU R6, [R1+0x528] ;  /* 0x0005280001067983 */ /* 0x000ea40000300800 */
[----:B------:R-:W2:Y:S02]  /*439c0*/  LDL.LU R7, [R1+0x52c] ;  /* 0x00052c0001077983 */ /* 0x000ea40000300800 */
[----:B--2---:R0:W-:Y:S01]  /*439d0*/  STL.64 [R1+0x3338], R6 ;  /* 0x0033380601007387 */ /* 0x0041e20000100a00 */
[----:B------:R1:W-:Y:S02]  /*439e0*/  STL.64 [R1+0x3330], R4 ;  /* 0x0033300401007387 */ /* 0x0003e40000100a00 */
[----:B0-----:R-:W-:Y:S01]  /*439f0*/  IMAD.MOV.U32 R6, RZ, RZ, R28 ;  /* 0x000000ffff067224 */ /* 0x001fe200078e001c */
[----:B-1----:R-:W2:Y:S01]  /*43a00*/  LDL.LU R4, [R1+0x540] ;  /* 0x0005400001047983 */ /* 0x002ea20000300800 */
[----:B------:R-:W-:-:S02]  /*43a10*/  IMAD.MOV.U32 R7, RZ, RZ, R3 ;  /* 0x000000ffff077224 */ /* 0x000fc400078e0003 */
[----:B------:R-:W2:Y:S02]  /*43a20*/  LDL.LU.64 R10, [R1+0x33a8] ;  /* 0x0033a800010a7983 */ /* 0x000ea40000300a00 */
[----:B------:R-:W2:Y:S02]  /*43a30*/  LDL.LU.64 R8, [R1+0x33a0] ;  /* 0x0033a00001087983 */ /* 0x000ea40000300a00 */
[----:B------:R-:W-:Y:S02]  /*43a40*/  IMAD.MOV.U32 R28, RZ, RZ, R22 ;  /* 0x000000ffff1c7224 */ /* 0x000fe400078e0016 */
[----:B------:R-:W-:Y:S02]  /*43a50*/  IMAD.MOV.U32 R3, RZ, RZ, R23 ;  /* 0x000000ffff037224 */ /* 0x000fe400078e0017 */
[----:B------:R-:W2:Y:S01]  /*43a60*/  LDL.LU.64 R22, [R1+0x3398] ;  /* 0x0033980001167983 */ /* 0x000ea20000300a00 */
[----:B----4-:R-:W-:Y:S02]  /*43a70*/  IMAD.MOV.U32 R5, RZ, RZ, R29 ;  /* 0x000000ffff057224 */ /* 0x010fe400078e001d */
[----:B------:R-:W-:-:S02]  /*43a80*/  IMAD.MOV.U32 R29, RZ, RZ, R21 ;  /* 0x000000ffff1d7224 */ /* 0x000fc400078e0015 */
[----:B------:R-:W-:Y:S01]  /*43a90*/  IMAD.MOV.U32 R2, RZ, RZ, R20 ;  /* 0x000000ffff027224 */ /* 0x000fe200078e0014 */
[----:B------:R-:W-:Y:S01]  /*43aa0*/  STL [R1+0x2c04], R3 ;  /* 0x002c040301007387 */ /* 0x000fe20000100800 */
[----:B------:R3:W-:Y:S02]  /*43ab0*/  STL [R1+0x2c00], R28 ;  /* 0x002c001c01007387 */ /* 0x0007e40000100800 */
[----:B------:R-:W-:Y:S01]  /*43ac0*/  STL [R1+0x2bdc], R29 ;  /* 0x002bdc1d01007387 */ /* 0x000fe20000100800 */
[----:B------:R-:W-:Y:S01]  /*43ad0*/  STL [R1+0x2bd8], R2 ;  /* 0x002bd80201007387 */ /* 0x000fe20000100800 */
[----:B--2---:R-:W-:Y:S03]  /*43ae0*/  HMMA.16816.F32 R24, R24, R22, R8 ;  /* 0x000000161818723c */ /* 0x004fe60000001808 */
[----:B------:R-:W2:Y:S01]  /*43af0*/  LDL.LU.64 R10, [R1+0x3390] ;  /* 0x00339000010a7983 */ /* 0x000ea20000300a00 */
[----:B------:R-:W2:Y:S02]  /*43b00*/  LDL.LU.64 R8, [R1+0x3388] ;  /* 0x0033880001087983 */ /* 0x000ea40000300a00 */
[----:B------:R-:W2:Y:S02]  /*43b10*/  LDL.LU.64 R22, [R1+0x3380] ;  /* 0x0033800001167983 */ /* 0x000ea40000300a00 */
[----:B------:R-:W2:Y:S02]  /*43b20*/  LDL.LU.64 R20, [R1+0x3378] ;  /* 0x0033780001147983 */ /* 0x000ea40000300a00 */
[----:B---3--:R-:W-:Y:S11]  /*43b30*/  IMAD.MOV.U32 R28, RZ, RZ, R17 ;  /* 0x000000ffff1c7224 */ /* 0x008ff600078e0011 */
[----:B------:R-:W-:Y:S02]  /*43b40*/  @!UPT UIADD3 URZ, URZ, URZ, URZ ;  /* 0x0000003f3f3ff290 */ /* 0x000fe4000fffe03f */
[----:B------:R0:W-:Y:S01]  /*43b50*/  STL.64 [R1+0xd0], R24 ;  /* 0x0000d01801007387 */ /* 0x0001e20000100a00 */
[----:B------:R1:W-:Y:S02]  /*43b60*/  STL [R1+0xd8], R26 ;  /* 0x0000d81a01007387 */ /* 0x0003e40000100800 */
[----:B------:R-:W-:Y:S01]  /*43b70*/  IMAD.MOV.U32 R0, RZ, RZ, R27 ;  /* 0x000000ffff007224 */ /* 0x000fe200078e001b */
[----:B0-----:R-:W3:Y:S01]  /*43b80*/  LDL.LU R24, [R1+0x530] ;  /* 0x0005300001187983 */ /* 0x001ee20000300800 */
[----:B------:R-:W3:Y:S02]  /*43b90*/  LDL.LU R25, [R1+0x534] ;  /* 0x0005340001197983 */ /* 0x000ee40000300800 */
[----:B-1----:R-:W3:Y:S02]  /*43ba0*/  LDL.LU R26, [R1+0x538] ;  /* 0x00053800011a7983 */ /* 0x002ee40000300800 */
[----:B------:R-:W3:Y:S01]  /*43bb0*/  LDL.LU R27, [R1+0x53c] ;  /* 0x00053c00011b7983 */ /* 0x000ee20000300800 */
[----:B------:R-:W-:Y:S01]  /*43bc0*/  STL [R1+0x2c08], R0 ;  /* 0x002c080001007387 */ /* 0x000fe20000100800 */
        /* <DEDUP_REMOVED lines=8> */
[C---:B--2---:R-:W-:Y:S01]  /*43c50*/  HMMA.16816.F32 R16, R20.reuse, R16, R8 ;  /* 0x000000101410723c */ /* 0x044fe20000001808 */
[----:B------:R-:W2:Y:S11]  /*43c60*/  LDL.LU.64 R8, [R1+0x3358] ;  /* 0x0033580001087983 */ /* 0x000eb60000300a00 */
[----:B------:R-:W-:Y:S11]  /*43c70*/  @!UPT UIADD3 URZ, URZ, URZ, URZ ;  /* 0x0000003f3f3ff290 */ /* 0x000ff6000fffe03f */
[----:B------:R-:W-:Y:S01]  /*43c80*/  STL.64 [R1+0x570], R16 ;  /* 0x0005701001007387 */ /* 0x000fe20000100a00 */
[----:B------:R0:W-:Y:S03]  /*43c90*/  STL.64 [R1+0x578], R18 ;  /* 0x0005781201007387 */ /* 0x0001e60000100a00 */
[----:B0-----:R-:W4:Y:S01]  /*43ca0*/  LDL.LU R18, [R1+0x3350] ;  /* 0x0033500001127983 */ /* 0x001f220000300800 */
[----:B--2---:R-:W-:Y:S01]  /*43cb0*/  HMMA.16816.F32 R12, R20, R8, R12 ;  /* 0x00000008140c723c */ /* 0x004fe2000000180c */
[----:B------:R-:W-:Y:S02]  /*43cc0*/  IMAD.MOV.U32 R16, RZ, RZ, R8 ;  /* 0x000000ffff107224 */ /* 0x000fe400078e0008 */
[----:B------:R-:W-:Y:S02]  /*43cd0*/  IMAD.MOV.U32 R17, RZ, RZ, R9 ;  /* 0x000000ffff117224 */ /* 0x000fe400078e0009 */
[----:B------:R-:W2:Y:S11]  /*43ce0*/  LDL.LU.64 R8, [R1+0x3348] ;  /* 0x0033480001087983 */ /* 0x000eb60000300a00 */
[----:B------:R-:W-:Y:S07]  /*43cf0*/  @!UPT UIADD3 URZ, URZ, URZ, URZ ;  /* 0x0000003f3f3ff290 */ /* 0x000fee000fffe03f */
[----:B------:R0:W-:Y:S04]  /*43d00*/  STL.64 [R1+0x560], R12 ;  /* 0x0005600c01007387 */ /* 0x0001e80000100a00 */
[----:B0-----:R-:W2:Y:S01]  /*43d10*/  LDL.LU.64 R12, [R1+0x3340] ;  /* 0x00334000010c7983 */ /* 0x001ea20000300a00 */
[----:B------:R-:W-:Y:S02]  /*43d20*/  IMAD.MOV.U32 R11, RZ, RZ, R15 ;  /* 0x000000ffff0b7224 */ /* 0x000fe400078e000f */
[----:B------:R-:W-:-:S03]  /*43d30*/  IMAD.MOV.U32 R10, RZ, RZ, R14 ;  /* 0x000000ffff0a7224 */ /* 0x000fc600078e000e */
[----:B------:R-:W-:Y:S02]  /*43d40*/  STL [R1+0x2a74], R11 ;  /* 0x002a740b01007387 */ /* 0x000fe40000100800 */
[----:B------:R-:W-:Y:S01]  /*43d50*/  STL [R1+0x2a70], R10 ;  /* 0x002a700a01007387 */ /* 0x000fe20000100800 */
        /* <DEDUP_REMOVED lines=8> */
[----:B------:R-:W3:Y:S02]  /*43de0*/  LDL.LU.64 R12, [R1+0x3328] ;  /* 0x00332800010c7983 */ /* 0x000ee40000300a00 */
[----:B---3--:R-:W-:Y:S01]  /*43df0*/  HMMA.16816.F32 R24, R20, R12, R24 ;  /* 0x0000000c1418723c */ /* 0x008fe20000001818 */
[----:B------:R-:W-:-:S02]  /*43e00*/  IMAD.MOV.U32 R29, RZ, RZ, R13 ;  /* 0x000000ffff1d7224 */ /* 0x000fc400078e000d */
[----:B------:R-:W2:Y:S11]  /*43e10*/  LDL.LU.64 R12, [R1+0x3320] ;  /* 0x00332000010c7983 */ /* 0x000eb60000300a00 */
[----:B------:R-:W-:Y:S10]  /*43e20*/  @!UPT UIADD3 URZ, URZ, URZ, URZ ;  /* 0x0000003f3f3ff290 */ /* 0x000ff4000fffe03f */
[----:B------:R-:W-:Y:S02]  /*43e30*/  IMAD.MOV.U32 R11, RZ, RZ, R26 ;  /* 0x000000ffff0b7224 */ /* 0x000fe400078e001a */
[----:B------:R-:W-:Y:S01]  /*43e40*/  IMAD.MOV.U32 R10, RZ, RZ, R27 ;  /* 0x000000ffff0a7224 */ /* 0x000fe200078e001b */
[----:B------:R-:W-:Y:S02]  /*43e50*/  STL.64 [R1+0x540], R24 ;  /* 0x0005401801007387 */ /* 0x000fe40000100a00 */
[----:B----4-:R-:W0:Y:S02]  /*43e60*/  LDSM.16.MT88.4 R24, [R18+0xa000] ;  /* 0x00a000001218783b */ /* 0x010e240000004200 */
[----:B------:R-:W-:Y:S02]  /*43e70*/  STL.64 [R1+0x32a8], R10 ;  /* 0x0032a80a01007387 */ /* 0x000fe40000100a00 */
[----:B------:R1:W-:Y:S02]  /*43e80*/  STL.64 [R1+0x32a0], R8 ;  /* 0x0032a00801007387 */ /* 0x0003e40000100a00 */
[----:B------:R-:W-:Y:S01]  /*43e90*/  STL [R1+0x3230], R29 ;  /* 0x0032301d01007387 */ /* 0x000fe20000100800 */
[----:B-1----:R-:W3:Y:S01]  /*43ea0*/  LDL.LU R8, [R1+0x8b0] ;  /* 0x0008b00001087983 */ /* 0x002ee20000300800 */
[C---:B--2---:R-:W-:Y:S11]  /*43eb0*/  HMMA.16816.F32 R4, R20.reuse, R12, R4 ;  /* 0x0000000c1404723c */ /* 0x044ff60000001804 */
[----:B------:R-:W-:Y:S11]  /*43ec0*/  @!UPT UIADD3 URZ, URZ, URZ, URZ ;  /* 0x0000003f3f3ff290 */ /* 0x000ff6000fffe03f */
[----:B------:R-:W-:Y:S01]  /*43ed0*/  @!UPT UIADD3 URZ, URZ, URZ, URZ ;  /* 0x0000003f3f3ff290 */ /* 0x000fe2000fffe03f */
[----:B------:R-:W-:Y:S01]  /*43ee0*/  STL.64 [R1+0x530], R4 ;  /* 0x0005300401007387 */ /* 0x000fe20000100a00 */
[----:B------:R-:W-:Y:S02]  /*43ef0*/  STL.64 [R1+0x538], R6 ;  /* 0x0005380601007387 */ /* 0x000fe40000100a00 */
[----:B------:R-:W3:Y:S02]  /*43f00*/  LDL.LU R9, [R1+0x8b4] ;  /* 0x0008b40001097983 */ /* 0x000ee40000300800 */
[----:B------:R-:W2:Y:S01]  /*43f10*/  LDL.LU R10, [R1+0x8b8] ;  /* 0x0008b800010a7983 */ /* 0x000ea20000300800 */
[----:B------:R-:W2:Y:S01]  /*43f20*/  LDL.LU R11, [R1+0x8bc] ;  /* 0x0008bc00010b7983 */ /* 0x000ea20000300800 */
[----:B------:R-:W4:Y:S03]  /*43f30*/  LDL.64 R12, [R1+0x40] ;  /* 0x00004000010c7983 */ /* 0x000f260000100a00 */
[----:B----4-:R1:W-:Y:S04]  /*43f40*/  STL.64 [R1+0x3308], R12 ;  /* 0x0033080c01007387 */ /* 0x0103e80000100a00 */
[----:B-1----:R-:W4:Y:S04]  /*43f50*/  LDL.64 R12, [R1+0x50] ;  /* 0x00005000010c7983 */ /* 0x002f280000100a00 */
[----:B----4-:R1:W-:Y:S04]  /*43f60*/  STL.64 [R1+0x3310], R12 ;  /* 0x0033100c01007387 */ /* 0x0103e80000100a00 */
[----:B-1----:R-:W4:Y:S01]  /*43f70*/  LDL.64 R12, [R1+0x60] ;  /* 0x00006000010c7983 */ /* 0x002f220000100a00 */
[----:B--2---:R-:W-:Y:S02]  /*43f80*/  STL.64 [R1+0x32e0], R10 ;  /* 0x0032e00a01007387 */ /* 0x004fe40000100a00 */
[----:B---3--:R1:W-:Y:S02]  /*43f90*/  STL.64 [R1+0x32d8], R8 ;  /* 0x0032d80801007387 */ /* 0x0083e40000100a00 */
[----:B-1----:R-:W2:Y:S04]  /*43fa0*/  LDL R8, [R1+0x20] ;  /* 0x0000200001087983 */ /* 0x002ea80000100800 */
[----:B------:R-:W2:Y:S04]  /*43fb0*/  LDL R9, [R1+0x24] ;  /* 0x0000240001097983 */ /* 0x000ea80000100800 */
[----:B--2---:R1:W-:Y:S04]  /*43fc0*/  STL.64 [R1+0x32f0], R8 ;  /* 0x0032f00801007387 */ /* 0x0043e80000100a00 */
[----:B-1----:R-:W2:Y:S04]  /*43fd0*/  LDL.64 R8, [R1+0x30] ;  /* 0x0000300001087983 */ /* 0x002ea80000100a00 */
[----:B--2---:R1:W-:Y:S04]  /*43fe0*/  STL.64 [R1+0x3318], R8 ;  /* 0x0033180801007387 */ /* 0x0043e80000100a00 */
[----:B-1----:R-:W4:Y:S01]  /*43ff0*/  LDL.LU R8, [R1+0x900] ;  /* 0x0009000001087983 */ /* 0x002f220000300800 */
[----:B------:R-:W4:Y:S02]  /*44000*/  LDL.LU R9, [R1+0x904] ;  /* 0x0009040001097983 */ /* 0x000f240000300800 */
[----:B------:R-:W4:Y:S02]  /*44010*/  LDL.LU R10, [R1+0x908] ;  /* 0x00090800010a7983 */ /* 0x000f240000300800 */
[----:B------:R-:W4:Y:S01]  /*44020*/  LDL.LU R11, [R1+0x90c] ;  /* 0x00090c00010b7983 */ /* 0x000f220000300800 */
[----:B------:R-:W2:Y:S04]  /*44030*/  LDL.64 R4, [R1+0x10] ;  /* 0x0000100001047983 */ /* 0x000ea80000100a00 */
[----:B--2---:R1:W-:Y:S04]  /*44040*/  STL.64 [R1+0x32e8], R4 ;  /* 0x0032e80401007387 */ /* 0x0043e80000100a00 */
[----:B-1----:R-:W2:Y:S01]  /*44050*/  LDL.LU R4, [R1+0x9c0] ;  /* 0x0009c00001047983 */ /* 0x002ea20000300800 */
[----:B------:R-:W2:Y:S02]  /*44060*/  LDL.LU R5, [R1+0x9c4] ;  /* 0x0009c40001057983 */ /* 0x000ea40000300800 */
[----:B------:R-:W3:Y:S02]  /*44070*/  LDL.LU R6, [R1+0x9c8] ;  /* 0x0009c80001067983 */ /* 0x000ee40000300800 */
[----:B------:R-:W3:Y:S01]  /*44080*/  LDL.LU R7, [R1+0x9cc] ;  /* 0x0009cc0001077983 */ /* 0x000ee20000300800 */
[----:B----4-:R-:W-:Y:S01]  /*44090*/  HMMA.16816.F32 R8, R20, R12, R8 ;  /* 0x0000000c1408723c */ /* 0x010fe20000001808 */
[----:B------:R-:W-:-:S02]  /*440a0*/  IMAD.MOV.U32 R19, RZ, RZ, R12 ;  /* 0x000000ffff137224 */ /* 0x000fc400078e000c */
[----:B------:R-:W-:Y:S01]  /*440b0*/  IMAD.MOV.U32 R3, RZ, RZ, R13 ;  /* 0x000000ffff037224 */ /* 0x000fe200078e000d */
[----:B---3--:R-:W-:Y:S01]  /*440c0*/  STL.64 [R1+0x3300], R6 ;  /* 0x0033000601007387 */ /* 0x008fe20000100a00 */
[----:B--2---:R1:W-:Y:S03]  /*440d0*/  STL.64 [R1+0x32f8], R4 ;  /* 0x0032f80401007387 */ /* 0x0043e60000100a00 */
[----:B-1----:R-:W2:Y:S01]  /*440e0*/  LDL.LU R4, [R1+0x8d0] ;  /* 0x0008d00001047983 */ /* 0x002ea20000300800 */
[----:B------:R-:W2:Y:S02]  /*440f0*/  LDL.LU R5, [R1+0x8d4] ;  /* 0x0008d40001057983 */ /* 0x000ea40000300800 */
[----:B------:R-:W2:Y:S02]  /*44100*/  LDL.LU R6, [R1+0x8d8] ;  /* 0x0008d80001067983 */ /* 0x000ea40000300800 */
[----:B------:R-:W2:Y:S01]  /*44110*/  LDL.LU R7, [R1+0x8dc] ;  /* 0x0008dc0001077983 */ /* 0x000ea20000300800 */
[----:B------:R-:W-:Y:S01]  /*44120*/  STL [R1+0x3234], R18 ;  /* 0x0032341201007387 */ /* 0x000fe20000100800 */
[----:B0-----:R-:W-:Y:S02]  /*44130*/  STL.64 [R1+0x3148], R26 ;  /* 0x0031481a01007387 */ /* 0x001fe40000100a00 */
[----:B------:R0:W-:Y:S02]  /*44140*/  STL.64 [R1+0x3140], R24 ;  /* 0x0031401801007387 */ /* 0x0001e40000100a00 */
[----:B0-----:R-:W3:Y:S01]  /*44150*/  LDL.LU R24, [R1+0x8f0] ;  /* 0x0008f00001187983 */ /* 0x001ee20000300800 */
[----:B------:R-:W3:Y:S02]  /*44160*/  LDL.LU R25, [R1+0x8f4] ;  /* 0x0008f40001197983 */ /* 0x000ee40000300800 */
[----:B------:R-:W3:Y:S02]  /*44170*/  LDL.LU R26, [R1+0x8f8] ;  /* 0x0008f800011a7983 */ /* 0x000ee40000300800 */
[----:B------:R-:W3:Y:S01]  /*44180*/  LDL.LU R27, [R1+0x8fc] ;  /* 0x0008fc00011b7983 */ /* 0x000ee20000300800 */
[----:B------:R0:W-:Y:S01]  /*44190*/  STL.64 [R1+0x900], R8 ;  /* 0x0009000801007387 */ /* 0x0001e20000100a00 */
[----:B------:R-:W-:Y:S03]  /*441a0*/  STL.64 [R1+0x908], R10 ;  /* 0x0009080a01007387 */ /* 0x000fe60000100a00 */
[----:B0-----:R-:W2:Y:S01]  /*441b0*/  LDL.LU.64 R8, [R1+0x3318] ;  /* 0x0033180001087983 */ /* 0x001ea20000300a00 */
[----:B------:R-:W3:Y:S02]  /*441c0*/  LDL.LU.64 R12, [R1+0x3310] ;  /* 0x00331000010c7983 */ /* 0x000ee40000300a00 */
[----:B------:R-:W-:Y:S02]  /*441d0*/  STL [R1+0x323c], R3 ;  /* 0x00323c0301007387 */ /* 0x000fe40000100800 */
[----:B------:R-:W-:Y:S01]  /*441e0*/  STL [R1+0x3238], R19 ;  /* 0x0032381301007387 */ /* 0x000fe20000100800 */
        /* <DEDUP_REMOVED lines=8> */
[----:B------:R0:W-:Y:S02]  /*44270*/  STL [R1+0x3244], R24 ;  /* 0x0032441801007387 */ /* 0x0001e40000100800 */
[----:B------:R1:W-:Y:S01]  /*44280*/  STL [R1+0x3240], R25 ;  /* 0x0032401901007387 */ /* 0x0003e20000100800 */
[----:B0-----:R-:W3:Y:S01]  /*44290*/  LDL.LU R24, [R1+0x8e0] ;  /* 0x0008e00001187983 */ /* 0x001ee20000300800 */
[----:B-1----:R-:W3:Y:S02]  /*442a0*/  LDL.LU R25, [R1+0x8e4] ;  /* 0x0008e40001197983 */ /* 0x002ee40000300800 */
[----:B------:R-:W3:Y:S02]  /*442b0*/  LDL.LU R26, [R1+0x8e8] ;  /* 0x0008e800011a7983 */ /* 0x000ee40000300800 */
[----:B------:R-:W3:Y:S02]  /*442c0*/  LDL.LU R27, [R1+0x8ec] ;  /* 0x0008ec00011b7983 */ /* 0x000ee40000300800 */
[----:B---3--:R-:W-:Y:S11]  /*442d0*/  HMMA.16816.F32 R24, R20, R12, R24 ;  /* 0x0000000c1418723c */ /* 0x008ff60000001818 */
[----:B------:R-:W-:Y:S11]  /*442e0*/  @!UPT UIADD3 URZ, URZ, URZ, URZ ;  /* 0x0000003f3f3ff290 */ /* 0x000ff6000fffe03f */
[----:B------:R-:W-:Y:S01]  /*442f0*/  @!UPT UIADD3 URZ, URZ, URZ, URZ ;  /* 0x0000003f3f3ff290 */ /* 0x000fe2000fffe03f */
[----:B------:R-:W-:Y:S01]  /*44300*/  STL.64 [R1+0x8e0], R24 ;  /* 0x0008e01801007387 */ /* 0x000fe20000100a00 */
[----:B------:R0:W-:Y:S02]  /*44310*/  STL.64 [R1+0x8e8], R26 ;  /* 0x0008e81a01007387 */ /* 0x0001e40000100a00 */
[----:B0-----:R-:W-:Y:S02]  /*44320*/  IMAD.MOV.U32 R27, RZ, RZ, R12 ;  /* 0x000000ffff1b7224 */ /* 0x001fe400078e000c */
[----:B------:R-:W-:-:S05]  /*44330*/  IMAD.MOV.U32 R26, RZ, RZ, R13 ;  /* 0x000000ffff1a7224 */ /* 0x000fca00078e000d */
[----:B------:R0:W-:Y:S01]  /*44340*/  STL.64 [R1+0x32d0], R26 ;  /* 0x0032d01a01007387 */ /* 0x0001e20000100a00 */
[----:B------:R-:W3:Y:S02]  /*44350*/  LDL.LU R24, [R1+0x8a0] ;  /* 0x0008a00001187983 */ /* 0x000ee40000300800 */
[----:B------:R-:W3:Y:S01]  /*44360*/  LDL.LU R25, [R1+0x8a4] ;  /* 0x0008a40001197983 */ /* 0x000ee20000300800 */
[----:B0-----:R-:W3:Y:S01]  /*44370*/  LDL.LU R26, [R1+0x8a8] ;  /* 0x0008a800011a7983 */ /* 0x001ee20000300800 */
[----:B------:R-:W3:Y:S02]  /*44380*/  LDL.LU R27, [R1+0x8ac] ;  /* 0x0008ac00011b7983 */ /* 0x000ee40000300800 */
[----:B------:R-:W4:Y:S02]  /*44390*/  LDL.LU R12, [R1+0x890] ;  /* 0x00089000010c7983 */ /* 0x000f240000300800 */
[----:B------:R-:W4:Y:S01]  /*443a0*/  LDL.LU R13, [R1+0x894] ;  /* 0x00089400010d7983 */ /* 0x000f220000300800 */
[----:B------:R-:W3:Y:S01]  /*443b0*/  LDL.LU R14, [R1+0x898] ;  /* 0x00089800010e7983 */ /* 0x000ee20000300800 */
[----:B------:R-:W3:Y:S01]  /*443c0*/  LDL.LU R15, [R1+0x89c] ;  /* 0x00089c00010f7983 */ /* 0x000ee20000300800 */
[----:B--2---:R-:W-:Y:S01]  /*443d0*/  HMMA.16816.F32 R4, R20, R8, R4 ;  /* 0x000000081404723c */ /* 0x004fe20000001804 */
[----:B------:R-:W-:-:S02]  /*443e0*/  IMAD.MOV.U32 R18, RZ, RZ, R8 ;  /* 0x000000ffff127224 */ /* 0x000fc400078e0008 */
[----:B------:R-:W-:Y:S01]  /*443f0*/  IMAD.MOV.U32 R29, RZ, RZ, R9 ;  /* 0x000000ffff1d7224 */ /* 0x000fe200078e0009 */
[----:B---3--:R-:W-:Y:S01]  /*44400*/  STL.64 [R1+0x32c8], R14 ;  /* 0x0032c80e01007387 */ /* 0x008fe20000100a00 */
[----:B----4-:R0:W-:Y:S03]  /*44410*/  STL.64 [R1+0x32c0], R12 ;  /* 0x0032c00c01007387 */ /* 0x0101e60000100a00 */
[----:B0-----:R-:W2:Y:S11]  /*44420*/  LDL.64 R12, [R1] ;  /* 0x00000000010c7983 */ /* 0x001eb60000100a00 */
[----:B------:R-:W-:Y:S04]  /*44430*/  @!UPT UIADD3 URZ, URZ, URZ, URZ ;  /* 0x0000003f3f3ff290 */ /* 0x000fe8000fffe03f */
[----:B------:R-:W-:Y:S02]  /*44440*/  STL.64 [R1+0x8d0], R4 ;  /* 0x0008d00401007387 */ /* 0x000fe40000100a00 */
[----:B------:R0:W-:Y:S02]  /*44450*/  STL.64 [R1+0x8d8], R6 ;  /* 0x0008d80601007387 */ /* 0x0001e40000100a00 */
[----:B0-----:R-:W3:Y:S01]  /*44460*/  LDL.LU.64 R6, [R1+0x3300] ;  /* 0x0033000001067983 */ /* 0x001ee20000300a00 */
[----:B------:R-:W3:Y:S02]  /*44470*/  LDL.LU.64 R4, [R1+0x32f8] ;  /* 0x0032f80001047983 */ /* 0x000ee40000300a00 */
[----:B------:R-:W3:Y:S02]  /*44480*/  LDL.LU.64 R8, [R1+0x32f0] ;  /* 0x0032f00001087983 */ /* 0x000ee40000300a00 */
[C---:B---3--:R-:W-:Y:S01]  /*44490*/  HMMA.16816.F32 R8, R20.reuse, R8, R4 ;  /* 0x000000081408723c */ /* 0x048fe20000001804 */
[----:B------:R-:W3:Y:S11]  /*444a0*/  LDL.LU.64 R4, [R1+0x32e8] ;  /* 0x0032e80001047983 */ /* 0x000ef60000300a00 */
[----:B------:R-:W-:Y:S11]  /*444b0*/  @!UPT UIADD3 URZ, URZ, URZ, URZ ;  /* 0x0000003f3f3ff290 */ /* 0x000ff6000fffe03f */
[----:B------:R-:W-:Y:S01]  /*444c0*/  STL.64 [R1+0x8c0], R8 ;  /* 0x0008c00801007387 */ /* 0x000fe20000100a00 */
[----:B------:R0:W-:Y:S03]  /*444d0*/  STL.64 [R1+0x8c8], R10 ;  /* 0x0008c80a01007387 */ /* 0x0001e60000100a00 */
[----:B0-----:R-:W4:Y:S01]  /*444e0*/  LDL.LU.64 R10, [R1+0x32e0] ;  /* 0x0032e000010a7983 */ /* 0x001f220000300a00 */
[----:B------:R-:W4:Y:S01]  /*444f0*/  LDL.LU.64 R8, [R1+0x32d8] ;  /* 0x0032d80001087983 */ /* 0x000f220000300a00 */
[----:B--2---:R-:W-:Y:S01]  /*44500*/  HMMA.16816.F32 R24, R20, R12, R24 ;  /* 0x0000000c1418723c */ /* 0x004fe20000001818 */
[----:B---3--:R-:W-:Y:S02]  /*44510*/  IMAD.MOV.U32 R3, RZ, RZ, R4 ;  /* 0x000000ffff037224 */ /* 0x008fe400078e0004 */
[----:B------:R-:W-:-:S05]  /*44520*/  IMAD.MOV.U32 R19, RZ, RZ, R5 ;  /* 0x000000ffff137224 */ /* 0x000fca00078e0005 */
[----:B----4-:R-:W-:Y:S11]  /*44530*/  HMMA.16816.F32 R8, R20, R4, R8 ;  /* 0x000000041408723c */ /* 0x010ff60000001808 */
[----:B------:R-:W-:Y:S11]  /*44540*/  @!UPT UIADD3 URZ, URZ, URZ, URZ ;  /* 0x0000003f3f3ff290 */ /* 0x000ff6000fffe03f */
[----:B------:R-:W-:Y:S01]  /*44550*/  @!UPT UIADD3 URZ, URZ, URZ, URZ ;  /* 0x0000003f3f3ff290 */ /* 0x000fe2000fffe03f */
[----:B------:R0:W-:Y:S01]  /*44560*/  STL.64 [R1+0x8b0], R8 ;  /* 0x0008b00801007387 */ /* 0x0001e20000100a00 */
[----:B------:R1:W-:Y:S02]  /*44570*/  STL.64 [R1+0x8b8], R10 ;  /* 0x0008b80a01007387 */ /* 0x0003e40000100a00 */
[----:B------:R-:W2:Y:S02]  /*44580*/  LDL.LU R4, [R1+0x500] ;  /* 0x0005000001047983 */ /* 0x000ea40000300800 */
[----:B------:R-:W2:Y:S01]  /*44590*/  LDL.LU R5, [R1+0x504] ;  /* 0x0005040001057983 */ /* 0x000ea20000300800 */
[----:B------:R-:W2:Y:S01]  /*445a0*/  LDL.LU R6, [R1+0x508] ;  /* 0x0005080001067983 */ /* 0x000ea20000300800 */
[----:B------:R-:W2:Y:S03]  /*445b0*/  LDL.LU R7, [R1+0x50c] ;  /* 0x00050c0001077983 */ /* 0x000ea60000300800 */
[----:B0-----:R-:W3:Y:S01]  /*445c0*/  LDL.LU R8, [R1+0x880] ;  /* 0x0008800001087983 */ /* 0x001ee20000300800 */
[----:B------:R-:W3:Y:S02]  /*445d0*/  LDL.LU R9, [R1+0x884] ;  /* 0x0008840001097983 */ /* 0x000ee40000300800 */
[----:B-1----:R-:W3:Y:S02]  /*445e0*/  LDL.LU R10, [R1+0x888] ;  /* 0x00088800010a7983 */ /* 0x002ee40000300800 */
[----:B------:R-:W3:Y:S01]  /*445f0*/  LDL.LU R11, [R1+0x88c] ;  /* 0x00088c00010b7983 */ /* 0x000ee20000300800 */
[----:B------:R-:W-:Y:S01]  /*44600*/  STL.64 [R1+0x8a0], R24 ;  /* 0x0008a01801007387 */ /* 0x000fe20000100a00 */
[----:B------:R0:W-:Y:S03]  /*44610*/  STL.64 [R1+0x8a8], R26 ;  /* 0x0008a81a01007387 */ /* 0x0001e60000100a00 */
[----:B0-----:R-:W4:Y:S01]  /*44620*/  LDL.LU.64 R26, [R1+0x32d0] ;  /* 0x0032d000011a7983 */ /* 0x001f220000300a00 */
[----:B------:R-:W-:-:S02]  /*44630*/  IMAD.MOV.U32 R24, RZ, RZ, R12 ;  /* 0x000000ffff187224 */ /* 0x000fc400078e000c */
[----:B------:R-:W-:Y:S02]  /*44640*/  IMAD.MOV.U32 R25, RZ, RZ, R13 ;  /* 0x000000ffff197224 */ /* 0x000fe400078e000d */
[----:B------:R-:W2:Y:S01]  /*44650*/  LDL.LU.64 R14, [R1+0x32c8] ;  /* 0x0032c800010e7983 */ /* 0x000ea20000300a00 */
[----:B------:R-:W2:Y:S04]  /*44660*/  LDL.LU.64 R12, [R1+0x32c0] ;  /* 0x0032c000010c7983 */ /* 0x000ea80000300a00 */
[----:B----4-:R-:W-:Y:S01]  /*44670*/  STL.64 [R1+0x3250], R26 ;  /* 0x0032501a01007387 */ /* 0x010fe20000100a00 */
[----:B------:R0:W-:Y:S02]  /*44680*/  STL.64 [R1+0x3248], R24 ;  /* 0x0032481801007387 */ /* 0x0001e40000100a00 */
[----:B0-----:R-:W-:-:S02]  /*44690*/  IMAD.MOV.U32 R24, RZ, RZ, R16 ;  /* 0x000000ffff187224 */ /* 0x001fc400078e0010 */
[----:B------:R-:W-:Y:S01]  /*446a0*/  IMAD.MOV.U32 R25, RZ, RZ, R17 ;  /* 0x000000ffff197224 */ /* 0x000fe200078e0011 */
[----:B------:R-:W2:Y:S01]  /*446b0*/  LDL.LU R16, [R1+0x32bc] ;  /* 0x0032bc0001107983 */ /* 0x000ea20000300800 */
[----:B------:R-:W2:Y:S03]  /*446c0*/  LDL.LU R17, [R1+0x32b8] ;  /* 0x0032b80001117983 */ /* 0x000ea60000300800 */
[----:B------:R0:W-:Y:S04]  /*446d0*/  STL.64 [R1+0x3260], R24 ;  /* 0x0032601801007387 */ /* 0x0001e80000100a00 */
[----:B0-----:R-:W4:Y:S01]  /*446e0*/  LDL.LU R24, [R1+0x2f0] ;  /* 0x0002f00001187983 */ /* 0x001f220000300800 */
[----:B------:R-:W4:Y:S02]  /*446f0*/  LDL.LU R25, [R1+0x2f4] ;  /* 0x0002f40001197983 */ /* 0x000f240000300800 */
[----:B------:R-:W3:Y:S02]  /*44700*/  LDL.LU R26, [R1+0x2f8] ;  /* 0x0002f800011a7983 */ /* 0x000ee40000300800 */
[----:B------:R-:W3:Y:S01]  /*44710*/  LDL.LU R27, [R1+0x2fc] ;  /* 0x0002fc00011b7983 */ /* 0x000ee20000300800 */
[C---:B--2---:R-:W-:Y:S01]  /*44720*/  HMMA.16816.F32 R12, R20.reuse, R16, R12 ;  /* 0x00000010140c723c */ /* 0x044fe2000000180c */
[----:B---3--:R-:W-:Y:S01]  /*44730*/  STL.64 [R1+0x3280], R26 ;  /* 0x0032801a01007387 */ /* 0x008fe20000100a00 */
[----:B----4-:R0:W-:Y:S03]  /*44740*/  STL.64 [R1+0x3278], R24 ;  /* 0x0032781801007387 */ /* 0x0101e60000100a00 */
[----:B0-----:R-:W2:Y:S11]  /*44750*/  LDL R24, [R1+0xc0] ;  /* 0x0000c00001187983 */ /* 0x001eb60000100800 */
[----:B------:R-:W-:Y:S07]  /*44760*/  @!UPT UIADD3 URZ, URZ, URZ, URZ ;  /* 0x0000003f3f3ff290 */ /* 0x000fee000fffe03f */
[----:B------:R0:W-:Y:S02]  /*44770*/  STL.64 [R1+0x890], R12 ;  /* 0x0008900c01007387 */ /* 0x0001e40000100a00 */
[----:B------:R-:W-:Y:S01]  /*44780*/  STL.64 [R1+0x898], R14 ;  /* 0x0008980e01007387 */ /* 0x000fe20000100a00 */
[----:B0-----:R-:W3:Y:S01]  /*44790*/  LDL.LU.64 R12, [R1+0x32b0] ;  /* 0x0032b000010c7983 */ /* 0x001ee20000300a00 */
[----:B------:R0:W-:Y:S02]  /*447a0*/  STL.64 [R1+0x3170], R16 ;  /* 0x0031701001007387 */ /* 0x0001e40000100a00 */
[----:B------:R1:W-:Y:S01]  /*447b0*/  STL.64 [R1+0x3258], R18 ;  /* 0x0032581201007387 */ /* 0x0003e20000100a00 */
[----:B0-----:R-:W4:Y:S01]  /*447c0*/  LDL.LU R16, [R1+0x2e0] ;  /* 0x0002e00001107983 */ /* 0x001f220000300800 */
[----:B------:R-:W4:Y:S02]  /*447d0*/  LDL.LU R17, [R1+0x2e4] ;  /* 0x0002e40001117983 */ /* 0x000f240000300800 */
[----:B-1----:R-:W2:Y:S02]  /*447e0*/  LDL.LU R18, [R1+0x2e8] ;  /* 0x0002e80001127983 */ /* 0x002ea40000300800 */
[----:B------:R-:W2:Y:S02]  /*447f0*/  LDL.LU R19, [R1+0x2ec] ;  /* 0x0002ec0001137983 */ /* 0x000ea40000300800 */
[----:B--2---:R-:W-:Y:S01]  /*44800*/  STL.64 [R1+0x3270], R18 ;  /* 0x0032701201007387 */ /* 0x004fe20000100a00 */
[----:B----4-:R0:W-:Y:S03]  /*44810*/  STL.64 [R1+0x3268], R16 ;  /* 0x0032681001007387 */ /* 0x0101e60000100a00 */
[----:B0-----:R-:W2:Y:S01]  /*44820*/  LDL.64 R16, [R1+0xb0] ;  /* 0x0000b00001107983 */ /* 0x001ea20000100a00 */
[C---:B---3--:R-:W-:Y:S03]  /*44830*/  HMMA.16816.F32 R8, R20.reuse, R12, R8 ;  /* 0x0000000c1408723c */ /* 0x048fe60000001808 */
[----:B--2---:R0:W-:Y:S04]  /*44840*/  STL.64 [R1+0x3288], R16 ;  /* 0x0032881001007387 */ /* 0x0041e80000100a00 */
[----:B0-----:R-:W2:Y:S01]  /*44850*/  LDL.LU R16, [R1+0x300] ;  /* 0x0003000001107983 */ /* 0x001ea20000300800 */
[----:B------:R-:W2:Y:S02]  /*44860*/  LDL.LU R17, [R1+0x304] ;  /* 0x0003040001117983 */ /* 0x000ea40000300800 */
[----:B------:R-:W2:Y:S02]  /*44870*/  LDL.LU R18, [R1+0x308] ;  /* 0x0003080001127983 */ /* 0x000ea40000300800 */
[----:B------:R-:W2:Y:S11]  /*44880*/  LDL.LU R19, [R1+0x30c] ;  /* 0x00030c0001137983 */ /* 0x000eb60000300800 */
[----:B------:R-:W-:Y:S01]  /*44890*/  STL.64 [R1+0x880], R8 ;  /* 0x0008800801007387 */ /* 0x000fe20000100a00 */
[----:B------:R0:W-:Y:S03]  /*448a0*/  STL.64 [R1+0x888], R10 ;  /* 0x0008880a01007387 */ /* 0x0001e60000100a00 */
[----:B0-----:R-:W3:Y:S01]  /*448b0*/  LDL.LU.64 R10, [R1+0x32a8] ;  /* 0x0032a800010a7983 */ /* 0x001ee20000300a00 */
[----:B------:R-:W4:Y:S02]  /*448c0*/  LDL.LU.64 R8, [R1+0x32a0] ;  /* 0x0032a00001087983 */ /* 0x000f240000300a00 */
[----:B------:R-:W-:Y:S01]  /*448d0*/  IMAD.MOV.U32 R25, RZ, RZ, R28 ;  /* 0x000000ffff197224 */ /* 0x000fe200078e001c */
[----:B----4-:R-:W-:Y:S01]  /*448e0*/  HMMA.16816.F32 R20, R20, R8, R4 ;  /* 0x000000081414723c */ /* 0x010fe20000001804 */
[----:B------:R-:W2:Y:S01]  /*448f0*/  LDL.LU.64 R6, [R1+0x3298] ;  /* 0x0032980001067983 */ /* 0x000ea20000300a00 */
[----:B------:R-:W2:Y:S11]  /*44900*/  LDL.LU.64 R4, [R1+0x3290] ;  /* 0x0032900001047983 */ /* 0x000eb60000300a00 */
[----:B------:R-:W-:Y:S10]  /*44910*/  @!UPT UIADD3 URZ, URZ, URZ, URZ ;  /* 0x0000003f3f3ff290 */ /* 0x000ff4000fffe03f */
[----:B------:R-:W-:Y:S01]  /*44920*/  STL.64 [R1+0x520], R20 ;  /* 0x0005201401007387 */ /* 0x000fe20000100a00 */
[----:B------:R-:W-:Y:S02]  /*44930*/  STL.64 [R1+0x528], R22 ;  /* 0x0005281601007387 */ /* 0x000fe40000100a00 */
[----:B---3--:R-:W-:Y:S02]  /*44940*/  STL.64 [R1+0x3158], R10 ;  /* 0x0031580a01007387 */ /* 0x008fe40000100a00 */
[----:B------:R0:W-:Y:S02]  /*44950*/  STL.64 [R1+0x3150], R8 ;  /* 0x0031500801007387 */ /* 0x0001e40000100a00 */
[----:B0-----:R-:W3:Y:S01]  /*44960*/  LDL.LU R8, [R1+0x2d0] ;  /* 0x0002d00001087983 */ /* 0x001ee20000300800 */
[----:B------:R-:W3:Y:S02]  /*44970*/  LDL.LU R9, [R1+0x2d4] ;  /* 0x0002d40001097983 */ /* 0x000ee40000300800 */
[----:B------:R-:W3:Y:S02]  /*44980*/  LDL.LU R10, [R1+0x2d8] ;  /* 0x0002d800010a7983 */ /* 0x000ee40000300800 */
[----:B------:R-:W3:Y:S01]  /*44990*/  LDL.LU R11, [R1+0x2dc] ;  /* 0x0002dc00010b7983 */ /* 0x000ee20000300800 */
[----:B--2---:R-:W-:Y:S01]  /*449a0*/  HMMA.16816.F32 R24, R4, R24, R16 ;  /* 0x000000180418723c */ /* 0x004fe20000001810 */
[----:B------:R-:W2:Y:S11]  /*449b0*/  LDL.LU.64 R16, [R1+0x3288] ;  /* 0x0032880001107983 */ /* 0x000eb60000300a00 */
[----:B------:R-:W-:Y:S11]  /*449c0*/  @!UPT UIADD3 URZ, URZ, URZ, URZ ;  /* 0x0000003f3f3ff290 */ /* 0x000ff6000fffe03f */
[----:B------:R-:W-:Y:S01]  /*449d0*/  STL.64 [R1+0x330], R24 ;  /* 0x0003301801007387 */ /* 0x000fe20000100a00 */
[----:B------:R0:W-:Y:S03]  /*449e0*/  STL.64 [R1+0x338], R26 ;  /* 0x0003381a01007387 */ /* 0x0001e60000100a00 */
[----:B0-----:R-:W4:Y:S01]  /*449f0*/  LDL.LU.64 R26, [R1+0x3280] ;  /* 0x00328000011a7983 */ /* 0x001f220000300a00 */
[----:B------:R-:W4:Y:S02]  /*44a00*/  LDL.LU.64 R24, [R1+0x3278] ;  /* 0x0032780001187983 */ /* 0x000f240000300a00 */
[----:B------:R-:W-:Y:S02]  /*44a10*/  IMAD.MOV.U32 R20, RZ, RZ, R2 ;  /* 0x000000ffff147224 */ /* 0x000fe400078e0002 */
[----:B------:R-:W-:Y:S01]  /*44a20*/  IMAD.MOV.U32 R21, RZ, RZ, R0 ;  /* 0x000000ffff157224 */ /* 0x000fe200078e0000 */
[----:B------:R-:W3:Y:S01]  /*44a30*/  LDL R28, [R1+0x1b9c] ;  /* 0x001b9c00011c7983 */ /* 0x000ee20000100800 */
[----:B------:R-:W3:Y:S02]  /*44a40*/  LDL.LU.64 R18, [R1+0x3270] ;  /* 0x0032700001127983 */ /* 0x000ee40000300a00 */
[----:B--2---:R-:W-:-:S02]  /*44a50*/  IMAD.MOV.U32 R2, RZ, RZ, R16 ;  /* 0x000000ffff027224 */ /* 0x004fc400078e0010 */
[----:B------:R-:W-:Y:S01]  /*44a60*/  IMAD.MOV.U32 R0, RZ, RZ, R17 ;  /* 0x000000ffff007224 */ /* 0x000fe200078e0011 */
[C---:B----4-:R-:W-:Y:S01]  /*44a70*/  HMMA.16816.F32 R24, R4.reuse, R16, R24 ;  /* 0x000000100418723c */ /* 0x050fe20000001818 */
[----:B------:R-:W2:Y:S11]  /*44a80*/  LDL.LU.64 R16, [R1+0x3268] ;  /* 0x0032680001107983 */ /* 0x000eb60000300a00 */
[----:B------:R-:W-:Y:S11]  /*44a90*/  @!UPT UIADD3 URZ, URZ, URZ, URZ ;  /* 0x0000003f3f3ff290 */ /* 0x000ff6000fffe03f */
[----:B------:R0:W-:Y:S04]  /*44aa0*/  STL.64 [R1+0x320], R24 ;  /* 0x0003201801007387 */ /* 0x0001e80000100a00 */
[----:B0-----:R-:W2:Y:S01]  /*44ab0*/  LDL.LU.64 R24, [R1+0x3260] ;  /* 0x0032600001187983 */ /* 0x001ea20000300a00 */
[----:B------:R-:W-:Y:S02]  /*44ac0*/  IMAD.MOV.U32 R14, RZ, RZ, R26 ;  /* 0x000000ffff0e7224 */ /* 0x000fe400078e001a */
[----:B------:R-:W-:Y:S01]  /*44ad0*/  IMAD.MOV.U32 R15, RZ, RZ, R27 ;  /* 0x000000ffff0f7224 */ /* 0x000fe200078e001b */
[C---:B---3--:R-:W-:Y:S04]  /*44ae0*/  HMMA.16816.F32 R8, R4.reuse, R20, R8 ;  /* 0x000000140408723c */ /* 0x048fe80000001808 */
[----:B------:R0:W-:Y:S01]  /*44af0*/  STL [R1+0x298c], R15 ;  /* 0x00298c0f01007387 */ /* 0x0001e20000100800 */
[----:B------:R1:W-:Y:S11]  /*44b00*/  STL [R1+0x2988], R14 ;  /* 0x0029880e01007387 */ /* 0x0003f60000100800 */
[----:B------:R-:W-:Y:S08]  /*44b10*/  @!UPT UIADD3 URZ, URZ, URZ, URZ ;  /* 0x0000003f3f3ff290 */ /* 0x000ff0000fffe03f */
[----:B0-----:R-:W-:Y:S02]  /*44b20*/  IMAD.MOV.U32 R15, RZ, RZ, R10 ;  /* 0x000000ffff0f7224 */ /* 0x001fe400078e000a */
[----:B-1----:R-:W-:Y:S01]  /*44b30*/  IMAD.MOV.U32 R14, RZ, RZ, R11 ;  /* 0x000000ffff0e7224 */ /* 0x002fe200078e000b */
[----:B--2---:R-:W-:Y:S01]  /*44b40*/  HMMA.16816.F32 R24, R4, R24, R16 ;  /* 0x000000180418723c */ /* 0x004fe20000001810 */
[----:B------:R-:W2:Y:S11]  /*44b50*/  LDL.LU.64 R18, [R1+0x3258] ;  /* 0x0032580001127983 */ /* 0x000eb60000300a00 */
[----:B------:R-:W-:Y:S11]  /*44b60*/  @!UPT UIADD3 URZ, URZ, URZ, URZ ;  /* 0x0000003f3f3ff290 */ /* 0x000ff6000fffe03f */
[----:B------:R-:W-:Y:S01]  /*44b70*/  STL.64 [R1+0x310], R24 ;  /* 0x0003101801007387 */ /* 0x000fe20000100a00 */
[----:B------:R0:W-:Y:S03]  /*44b80*/  STL.64 [R1+0x318], R26 ;  /* 0x0003181a01007387 */ /* 0x0001e60000100a00 */
[----:B0-----:R-:W3:Y:S01]  /*44b90*/  LDL.LU.64 R26, [R1+0x3250] ;  /* 0x00325000011a7983 */ /* 0x001ee20000300a00 */
[----:B------:R-:W4:Y:S02]  /*44ba0*/  LDL.LU.64 R24, [R1+0x3248] ;  /* 0x0032480001187983 */ /* 0x000f240000300a00 */
[----:B------:R0:W-:Y:S02]  /*44bb0*/  STL.64 [R1+0x300], R8 ;  /* 0x0003000801007387 */ /* 0x0001e40000100a00 */
[----:B0-----:R-:W2:Y:S01]  /*44bc0*/  LDL.LU R8, [R1+0x510] ;  /* 0x0005100001087983 */ /* 0x001ea20000300800 */
[----:B------:R-:W2:Y:S02]  /*44bd0*/  LDL.LU R9, [R1+0x514] ;  /* 0x0005140001097983 */ /* 0x000ea40000300800 */
[----:B------:R-:W2:Y:S02]  /*44be0*/  LDL.LU R10, [R1+0x518] ;  /* 0x00051800010a7983 */ /* 0x000ea40000300800 */
[----:B------:R-:W2:Y:S02]  /*44bf0*/  LDL.LU R11, [R1+0x51c] ;  /* 0x00051c00010b7983 */ /* 0x000ea40000300800 */
[----:B----4-:R-:W-:-:S02]  /*44c00*/  IMAD.MOV.U32 R16, RZ, RZ, R24 ;  /* 0x000000ffff107224 */ /* 0x010fc400078e0018 */
[----:B------:R-:W-:Y:S01]  /*44c10*/  IMAD.MOV.U32 R17, RZ, RZ, R25 ;  /* 0x000000ffff117224 */ /* 0x000fe200078e0019 */
[----:B------:R-:W4:Y:S01]  /*44c20*/  LDL.LU R24, [R1+0x3244] ;  /* 0x0032440001187983 */ /* 0x000f220000300800 */
[----:B------:R-:W3:Y:S03]  /*44c30*/  LDL.LU R25, [R1+0x3240] ;  /* 0x0032400001197983 */ /* 0x000ee60000300800 */
[----:B------:R0:W-:Y:S04]  /*44c40*/  STL.64 [R1+0x3188], R16 ;  /* 0x0031881001007387 */ /* 0x0001e80000100a00 */
[----:B--2---:R-:W-:Y:S01]  /*44c50*/  STL.64 [R1+0x3168], R10 ;  /* 0x0031680a01007387 */ /* 0x004fe20000100a00 */
[----:B------:R1:W-:Y:S02]  /*44c60*/  STL.64 [R1+0x3160], R8 ;  /* 0x0031600801007387 */ /* 0x0003e40000100a00 */
[----:B0-----:R-:W-:-:S02]  /*44c70*/  IMAD.MOV.U32 R16, RZ, RZ, R3 ;  /* 0x000000ffff107224 */ /* 0x001fc400078e0003 */
[----:B------:R-:W-:Y:S01]  /*44c80*/  IMAD.MOV.U32 R17, RZ, RZ, R19 ;  /* 0x000000ffff117224 */ /* 0x000fe200078e0013 */
[----:B-1----:R-:W2:Y:S01]  /*44c90*/  LDL.LU R8, [R1+0x6c0] ;  /* 0x0006c00001087983 */ /* 0x002ea20000300800 */
[----:B------:R-:W2:Y:S02]  /*44ca0*/  LDL.LU R9, [R1+0x6c4] ;  /* 0x0006c40001097983 */ /* 0x000ea40000300800 */
[----:B------:R-:W2:Y:S02]  /*44cb0*/  LDL.LU R10, [R1+0x6c8] ;  /* 0x0006c800010a7983 */ /* 0x000ea40000300800 */
[----:B------:R-:W2:Y:S01]  /*44cc0*/  LDL.LU R11, [R1+0x6cc] ;  /* 0x0006cc00010b7983 */ /* 0x000ea20000300800 */
[----:B------:R-:W2:Y:S01]  /*44cd0*/  LDL.LU R3, [R1+0x323c] ;  /* 0x00323c0001037983 */ /* 0x000ea20000300800 */
[----:B------:R-:W2:Y:S02]  /*44ce0*/  LDL.LU R19, [R1+0x3238] ;  /* 0x0032380001137983 */ /* 0x000ea40000300800 */
[----:B------:R0:W-:Y:S02]  /*44cf0*/  STL.64 [R1+0x31a0], R16 ;  /* 0x0031a01001007387 */ /* 0x0001e40000100a00 */
[----:B0-----:R-:W2:Y:S04]  /*44d00*/  LDL.64 R16, [R1+0x20] ;  /* 0x0000200001107983 */ /* 0x001ea80000100a00 */
[----:B--2---:R-:W-:Y:S01]  /*44d10*/  STL.64 [R1+0x31b8], R16 ;  /* 0x0031b81001007387 */ /* 0x004fe20000100a00 */
[----:B------:R-:W-:Y:S02]  /*44d20*/  STL.64 [R1+0x3180], R10 ;  /* 0x0031800a01007387 */ /* 0x000fe40000100a00 */
[----:B------:R0:W-:Y:S02]  /*44d30*/  STL.64 [R1+0x3178], R8 ;  /* 0x0031780801007387 */ /* 0x0001e40000100a00 */
[----:B0-----:R-:W2:Y:S01]  /*44d40*/  LDL.LU R8, [R1+0x6d0] ;  /* 0x0006d00001087983 */ /* 0x001ea20000300800 */
[----:B------:R-:W2:Y:S02]  /*44d50*/  LDL.LU R9, [R1+0x6d4] ;  /* 0x0006d40001097983 */ /* 0x000ea40000300800 */
[----:B------:R-:W2:Y:S02]  /*44d60*/  LDL.LU R10, [R1+0x6d8] ;  /* 0x0006d800010a7983 */ /* 0x000ea40000300800 */
[----:B------:R-:W2:Y:S02]  /*44d70*/  LDL.LU R11, [R1+0x6dc] ;  /* 0x0006dc00010b7983 */ /* 0x000ea40000300800 */
[----:B------:R-:W-:-:S02]  /*44d80*/  IMAD.MOV.U32 R16, RZ, RZ, R18 ;  /* 0x000000ffff107224 */ /* 0x000fc400078e0012 */
[----:B------:R-:W-:Y:S01]  /*44d90*/  IMAD.MOV.U32 R17, RZ, RZ, R29 ;  /* 0x000000ffff117224 */ /* 0x000fe200078e001d */
[----:B------:R-:W3:Y:S01]  /*44da0*/  LDL.LU R18, [R1+0x3234] ;  /* 0x0032340001127983 */ /* 0x000ee20000300800 */
[----:B------:R-:W3:Y:S03]  /*44db0*/  LDL.LU R29, [R1+0x3230] ;  /* 0x00323000011d7983 */ /* 0x000ee60000300800 */
[----:B------:R-:W-:Y:S04]  /*44dc0*/  STL.64 [R1+0x31d0], R16 ;  /* 0x0031d01001007387 */ /* 0x000fe80000100a00 */
[----:B--2---:R-:W-:Y:S01]  /*44dd0*/  STL.64 [R1+0x3198], R10 ;  /* 0x0031980a01007387 */ /* 0x004fe20000100a00 */
[----:B------:R0:W-:Y:S03]  /*44de0*/  STL.64 [R1+0x3190], R8 ;  /* 0x0031900801007387 */ /* 0x0001e60000100a00 */
[----:B0-----:R-:W2:Y:S01]  /*44df0*/  LDL.LU R8, [R1+0x6e0] ;  /* 0x0006e00001087983 */ /* 0x001ea20000300800 */
[----:B------:R-:W2:Y:S02]  /*44e00*/  LDL.LU R9, [R1+0x6e4] ;  /* 0x0006e40001097983 */ /* 0x000ea40000300800 */
[----:B------:R-:W2:Y:S02]  /*44e10*/  LDL.LU R10, [R1+0x6e8] ;  /* 0x0006e800010a7983 */ /* 0x000ea40000300800 */
[----:B------:R-:W2:Y:S02]  /*44e20*/  LDL.LU R11, [R1+0x6ec] ;  /* 0x0006ec00010b7983 */ /* 0x000ea40000300800 */
[----:B---3--:R-:W-:-:S02]  /*44e30*/  IMAD.MOV.U32 R16, RZ, RZ, R27 ;  /* 0x000000ffff107224 */ /* 0x008fc400078e001b */
[----:B------:R-:W-:-:S05]  /*44e40*/  IMAD.MOV.U32 R17, RZ, RZ, R26 ;  /* 0x000000ffff117224 */ /* 0x000fca00078e001a */
[----:B------:R-:W-:Y:S04]  /*44e50*/  STL.64 [R1+0x31e8], R16 ;  /* 0x0031e81001007387 */ /* 0x000fe80000100a00 */
[----:B--2---:R-:W-:Y:S01]  /*44e60*/  STL.64 [R1+0x31b0], R10 ;  /* 0x0031b00a01007387 */ /* 0x004fe20000100a00 */
[----:B------:R0:W-:Y:S03]  /*44e70*/  STL.64 [R1+0x31a8], R8 ;  /* 0x0031a80801007387 */ /* 0x0001e60000100a00 */
[----:B0-----:R-:W2:Y:S01]  /*44e80*/  LDL.LU R8, [R1+0x700] ;  /* 0x0007000001087983 */ /* 0x001ea20000300800 */
[----:B------:R-:W2:Y:S02]  /*44e90*/  LDL.LU R9, [R1+0x704] ;  /* 0x0007040001097983 */ /* 0x000ea40000300800 */
[----:B------:R-:W3:Y:S02]  /*44ea0*/  LDL.LU R10, [R1+0x708] ;  /* 0x00070800010a7983 */ /* 0x000ee40000300800 */
[----:B------:R-:W3:Y:S01]  /*44eb0*/  LDL.LU R11, [R1+0x70c] ;  /* 0x00070c00010b7983 */ /* 0x000ee20000300800 */
[----:B------:R-:W2:Y:S04]  /*44ec0*/  LDL R20, [R1+0x70] ;  /* 0x0000700001147983 */ /* 0x000ea80000100800 */
[----:B------:R-:W2:Y:S01]  /*44ed0*/  LDL R21, [R1+0x74] ;  /* 0x0000740001157983 */ /* 0x000ea20000100800 */
[----:B----4-:R-:W-:-:S02]  /*44ee0*/  IMAD.MOV.U32 R17, RZ, RZ, R24 ;  /* 0x000000ffff117224 */ /* 0x010fc400078e0018 */
[----:B------:R-:W-:Y:S01]  /*44ef0*/  IMAD.MOV.U32 R16, RZ, RZ, R25 ;  /* 0x000000ffff107224 */ /* 0x000fe200078e0019 */
[----:B--2---:R0:W-:Y:S01]  /*44f00*/  STL.64 [R1+0x3228], R20 ;  /* 0x0032281401007387 */ /* 0x0041e20000100a00 */
[----:B------:R-:W2:Y:S03]  /*44f10*/  LDL R24, [R1+0x80] ;  /* 0x0000800001187983 */ /* 0x000ea60000100800 */
        /* <DEDUP_REMOVED lines=11> */
[----:B------:R-:W-:-:S02]  /*44fd0*/  IMAD.MOV.U32 R16, RZ, RZ, R19 ;  /* 0x000000ffff107224 */ /* 0x000fc400078e0013 */
[----:B------:R-:W-:Y:S01]  /*44fe0*/  IMAD.MOV.U32 R17, RZ, RZ, R3 ;  /* 0x000000ffff117224 */ /* 0x000fe200078e0003 */
[----:B------:R-:W-:Y:S04]  /*44ff0*/  STL [R1+0x3220], R18 ;  /* 0x0032201201007387 */ /* 0x000fe80000100800 */
[----:B------:R0:W-:Y:S04]  /*45000*/  STL.64 [R1+0x3218], R16 ;  /* 0x0032181001007387 */ /* 0x0001e80000100a00 */
[----:B0-----:R-:W2:Y:S01]  /*45010*/  LDL.LU R16, [R1+0x2a0] ;  /* 0x0002a00001107983 */ /* 0x001ea20000300800 */
[----:B------:R-:W2:Y:S02]  /*45020*/  LDL.LU R17, [R1+0x2a4] ;  /* 0x0002a40001117983 */ /* 0x000ea40000300800 */
[----:B------:R-:W2:Y:S02]  /*45030*/  LDL.LU R18, [R1+0x2a8] ;  /* 0x0002a80001127983 */ /* 0x000ea40000300800 */
[----:B------:R-:W2:Y:S01]  /*45040*/  LDL.LU R19, [R1+0x2ac] ;  /* 0x0002ac0001137983 */ /* 0x000ea20000300800 */
[----:B----4-:R-:W-:Y:S01]  /*45050*/  STL.64 [R1+0x31e0], R10 ;  /* 0x0031e00a01007387 */ /* 0x010fe20000100a00 */
[----:B---3--:R0:W-:Y:S03]  /*45060*/  STL.64 [R1+0x31d8], R8 ;  /* 0x0031d80801007387 */ /* 0x0081e60000100a00 */
        /* <DEDUP_REMOVED lines=9> */
[----:B------:R-:W4:Y:S02]  /*45100*/  LDL.LU R11, [R1+0x84c] ;  /* 0x00084c00010b7983 */ /* 0x000f240000300800 */
[----:B------:R-:W-:-:S07]  /*45110*/  IMAD.MOV.U32 R25, RZ, RZ, R29 ;  /* 0x000000ffff197224 */ /* 0x000fce00078e001d */
[C---:B--2---:R-:W-:Y:S01]  /*45120*/  HMMA.16816.F32 R24, R4.reuse, R24, R20 ;  /* 0x000000180418723c */ /* 0x044fe20000001814 */
[----:B----4-:R-:W-:Y:S01]  /*45130*/  STL.64 [R1+0x3210], R10 ;  /* 0x0032100a01007387 */ /* 0x010fe20000100a00 */
[----:B---3--:R0:W-:Y:S03]  /*45140*/  STL.64 [R1+0x3208], R8 ;  /* 0x0032080801007387 */ /* 0x0081e60000100a00 */
[----:B0-----:R-:W2:Y:S01]  /*45150*/  LDL.LU R8, [R1+0x850] ;  /* 0x0008500001087983 */ /* 0x001ea20000300800 */
[----:B------:R-:W2:Y:S02]  /*45160*/  LDL.LU R9, [R1+0x854] ;  /* 0x0008540001097983 */ /* 0x000ea40000300800 */
[----:B------:R-:W2:Y:S02]  /*45170*/  LDL.LU R10, [R1+0x858] ;  /* 0x00085800010a7983 */ /* 0x000ea40000300800 */
[----:B------:R-:W2:Y:S01]  /*45180*/  LDL.LU R11, [R1+0x85c] ;  /* 0x00085c00010b7983 */ /* 0x000ea20000300800 */
[----:B------:R-:W-:Y:S01]  /*45190*/  STL [R1+0x2c10], R14 ;  /* 0x002c100e01007387 */ /* 0x000fe20000100800 */
[----:B------:R-:W-:Y:S02]  /*451a0*/  STL [R1+0x2c0c], R15 ;  /* 0x002c0c0f01007387 */ /* 0x000fe40000100800 */
[----:B------:R-:W3:Y:S09]  /*451b0*/  LDL.LU.64 R20, [R1+0x3228] ;  /* 0x0032280001147983 */ /* 0x000ef20000300a00 */
[----:B------:R0:W-:Y:S01]  /*451c0*/  STL.64 [R1+0x2f0], R24 ;  /* 0x0002f01801007387 */ /* 0x0001e20000100a00 */
[----:B------:R1:W-:Y:S04]  /*451d0*/  STL.64 [R1+0x2f8], R26 ;  /* 0x0002f81a01007387 */ /* 0x0003e80000100a00 */
[----:B0-----:R-:W4:Y:S01]  /*451e0*/  LDL.LU R24, [R1+0x290] ;  /* 0x0002900001187983 */ /* 0x001f220000300800 */
[----:B------:R-:W4:Y:S02]  /*451f0*/  LDL.LU R25, [R1+0x294] ;  /* 0x0002940001197983 */ /* 0x000f240000300800 */
[----:B-1----:R-:W4:Y:S02]  /*45200*/  LDL.LU R26, [R1+0x298] ;  /* 0x00029800011a7983 */ /* 0x002f240000300800 */
[----:B------:R-:W4:Y:S01]  /*45210*/  LDL.LU R27, [R1+0x29c] ;  /* 0x00029c00011b7983 */ /* 0x000f220000300800 */
[C---:B---3--:R-:W-:Y:S01]  /*45220*/  HMMA.16816.F32 R20, R4.reuse, R20, R16 ;  /* 0x000000140414723c */ /* 0x048fe20000001810 */
[----:B------:R-:W3:Y:S01]  /*45230*/  LDL.LU R18, [R1+0x3220] ;  /* 0x0032200001127983 */ /* 0x000ee20000300800 */
[----:B------:R-:W2:Y:S11]  /*45240*/  LDL.LU.64 R16, [R1+0x3218] ;  /* 0x0032180001107983 */ /* 0x000eb60000300a00 */
[----:B------:R-:W-:Y:S10]  /*45250*/  @!UPT UIADD3 URZ, URZ, URZ, URZ ;  /* 0x0000003f3f3ff290 */ /* 0x000ff4000fffe03f */
[----:B------:R-:W-:Y:S01]  /*45260*/  STL.64 [R1+0x2e0], R20 ;  /* 0x0002e01401007387 */ /* 0x000fe20000100a00 */
[----:B------:R-:W-:Y:S03]  /*45270*/  STL.64 [R1+0x2e8], R22 ;  /* 0x0002e81601007387 */ /* 0x000fe60000100a00 */
[----:B---3--:R-:W0:Y:S04]  /*45280*/  LDSM.16.MT88.4 R20, [R18+0xa080] ;  /* 0x00a080001214783b */ /* 0x008e280000004200 */
[----:B0-----:R-:W-:Y:S01]  /*45290*/  STL [R1+0x3054], R22 ;  /* 0x0030541601007387 */ /* 0x001fe20000100800 */
[----:B------:R-:W-:Y:S02]  /*452a0*/  STL [R1+0x3050], R23 ;  /* 0x0030501701007387 */ /* 0x000fe40000100800 */
[----:B------:R0:W-:Y:S02]  /*452b0*/  STL.64 [R1+0x3128], R20 ;  /* 0x0031281401007387 */ /* 0x0001e40000100a00 */
[----:B0-----:R-:W3:Y:S01]  /*452c0*/  LDL.LU R20, [R1+0x4e0] ;  /* 0x0004e00001147983 */ /* 0x001ee20000300800 */
[----:B------:R-:W3:Y:S02]  /*452d0*/  LDL.LU R21, [R1+0x4e4] ;  /* 0x0004e40001157983 */ /* 0x000ee40000300800 */
[----:B------:R-:W3:Y:S02]  /*452e0*/  LDL.LU R22, [R1+0x4e8] ;  /* 0x0004e80001167983 */ /* 0x000ee40000300800 */
[----:B------:R-:W3:Y:S01]  /*452f0*/  LDL.LU R23, [R1+0x4ec] ;  /* 0x0004ec0001177983 */ /* 0x000ee20000300800 */
[C---:B--2---:R-:W-:Y:S01]  /*45300*/  HMMA.16816.F32 R16, R4.reuse, R16, R8 ;  /* 0x000000100410723c */ /* 0x044fe20000001808 */
[----:B---3--:R-:W-:Y:S01]  /*45310*/  STL.64 [R1+0x3138], R22 ;  /* 0x0031381601007387 */ /* 0x008fe20000100a00 */
[----:B------:R0:W-:Y:S03]  /*45320*/  STL.64 [R1+0x3130], R20 ;  /* 0x0031301401007387 */ /* 0x0001e60000100a00 */
[----:B0-----:R-:W2:Y:S01]  /*45330*/  LDL.64 R20, [R1+0xc0] ;  /* 0x0000c00001147983 */ /* 0x001ea20000100a00 */
[----:B------:R-:W3:Y:S02]  /*45340*/  LDL.LU.64 R10, [R1+0x3210] ;  /* 0x00321000010a7983 */ /* 0x000ee40000300a00 */
[----:B------:R-:W3:Y:S11]  /*45350*/  LDL.LU.64 R8, [R1+0x3208] ;  /* 0x0032080001087983 */ /* 0x000ef60000300a00 */
[----:B------:R-:W-:Y:S04]  /*45360*/  @!UPT UIADD3 URZ, URZ, URZ, URZ ;  /* 0x0000003f3f3ff290 */ /* 0x000fe8000fffe03f */
[----:B------:R0:W-:Y:S01]  /*45370*/  STL.64 [R1+0x760], R16 ;  /* 0x0007601001007387 */ /* 0x0001e20000100a00 */
[----:B------:R3:W-:Y:S04]  /*45380*/  STL.64 [R1+0x768], R18 ;  /* 0x0007681201007387 */ /* 0x0007e80000100a00 */
[----:B0-----:R-:W3:Y:S02]  /*45390*/  LDL.LU.64 R16, [R1+0x3200] ;  /* 0x0032000001107983 */ /* 0x001ee40000300a00 */
[C---:B---3--:R-:W-:Y:S02]  /*453a0*/  HMMA.16816.F32 R16, R4.reuse, R16, R8 ;  /* 0x000000100410723c */ /* 0x048fe40000001808 */
[----:B------:R-:W3:Y:S01]  /*453b0*/  LDL.LU.64 R10, [R1+0x31f8] ;  /* 0x0031f800010a7983 */ /* 0x000ee20000300a00 */
[----:B------:R-:W3:Y:S11]  /*453c0*/  LDL.LU.64 R8, [R1+0x31f0] ;  /* 0x0031f00001087983 */ /* 0x000ef60000300a00 */
[----:B------:R-:W-:Y:S09]  /*453d0*/  @!UPT UIADD3 URZ, URZ, URZ, URZ ;  /* 0x0000003f3f3ff290 */ /* 0x000ff2000fffe03f */
[----:B------:R0:W-:Y:S01]  /*453e0*/  STL.64 [R1+0x750], R16 ;  /* 0x0007501001007387 */ /* 0x0001e20000100a00 */
[----:B------:R3:W-:Y:S03]  /*453f0*/  STL.64 [R1+0x758], R18 ;  /* 0x0007581201007387 */ /* 0x0007e60000100a00 */
        /* <DEDUP_REMOVED lines=13> */
[----:B------:R-:W-:Y:S03]  /*454d0*/  STL.64 [R1+0x738], R18 ;  /* 0x0007381201007387 */ /* 0x000fe60000100a00 */
[----:B0-----:R-:W3:Y:S02]  /*454e0*/  LDL.LU.64 R16, [R1+0x31b8] ;  /* 0x0031b80001107983 */ /* 0x001ee40000300a00 */
[C---:B---3--:R-:W-:Y:S01]  /*454f0*/  HMMA.16816.F32 R8, R4.reuse, R16, R8 ;  /* 0x000000100408723c */ /* 0x048fe20000001808 */
[----:B------:R-:W-:Y:S11]  /*45500*/  IMAD.MOV.U32 R3, RZ, RZ, R17 ;  /* 0x000000ffff037224 */ /* 0x000ff600078e0011 */
[----:B------:R-:W-:Y:S11]  /*45510*/  @!UPT UIADD3 URZ, URZ, URZ, URZ ;  /* 0x0000003f3f3ff290 */ /* 0x000ff6000fffe03f */
[----:B------:R-:W-:Y:S01]  /*45520*/  STL.64 [R1+0x720], R8 ;  /* 0x0007200801007387 */ /* 0x000fe20000100a00 */
[----:B------:R0:W-:Y:S03]  /*45530*/  STL.64 [R1+0x728], R10 ;  /* 0x0007280a01007387 */ /* 0x0001e60000100a00 */
[----:B0-----:R-:W3:Y:S01]  /*45540*/  LDL.LU.64 R10, [R1+0x31b0] ;  /* 0x0031b000010a7983 */ /* 0x001ee20000300a00 */
[----:B------:R-:W3:Y:S02]  /*45550*/  LDL.LU.64 R8, [R1+0x31a8] ;  /* 0x0031a80001087983 */ /* 0x000ee40000300a00 */
[----:B------:R-:W3:Y:S02]  /*45560*/  LDL.LU.64 R16, [R1+0x31a0] ;  /* 0x0031a00001107983 */ /* 0x000ee40000300a00 */
[C---:B---3--:R-:W-:Y:S01]  /*45570*/  HMMA.16816.F32 R16, R4.reuse, R16, R8 ;  /* 0x000000100410723c */ /* 0x048fe20000001808 */
[----:B------:R-:W3:Y:S01]  /*45580*/  LDL.LU.64 R10, [R1+0x3198] ;  /* 0x00319800010a7983 */ /* 0x000ee20000300a00 */
[----:B------:R-:W3:Y:S11]  /*45590*/  LDL.LU.64 R8, [R1+0x3190] ;  /* 0x0031900001087983 */ /* 0x000ef60000300a00 */
[----:B------:R-:W-:Y:S10]  /*455a0*/  @!UPT UIADD3 URZ, URZ, URZ, URZ ;  /* 0x0000003f3f3ff290 */ /* 0x000ff4000fffe03f */
        /* <DEDUP_REMOVED lines=10> */
[C---:B---3--:R-:W-:Y:S11]  /*45650*/  HMMA.16816.F32 R8, R4.reuse, R16, R8 ;  /* 0x000000100408723c */ /* 0x048ff60000001808 */
[----:B------:R-:W-:Y:S11]  /*45660*/  @!UPT UIADD3 URZ, URZ, URZ, URZ ;  /* 0x0000003f3f3ff290 */ /* 0x000ff6000fffe03f */
[----:B------:R-:W-:Y:S01]  /*45670*/  @!UPT UIADD3 URZ, URZ, URZ, URZ ;  /* 0x0000003f3f3ff290 */ /* 0x000fe2000fffe03f */
[----:B------:R-:W-:Y:S01]  /*45680*/  STL.64 [R1+0x6f0], R8 ;  /* 0x0006f00801007387 */ /* 0x000fe20000100a00 */
[----:B------:R0:W-:Y:S03]  /*45690*/  STL.64 [R1+0x6f8], R10 ;  /* 0x0006f80a01007387 */ /* 0x0001e60000100a00 */
[----:B0-----:R-:W3:Y:S01]  /*456a0*/  LDL.LU.64 R10, [R1+0x3168] ;  /* 0x00316800010a7983 */ /* 0x001ee20000300a00 */
[----:B------:R-:W3:Y:S02]  /*456b0*/  LDL.LU.64 R8, [R1+0x3160] ;  /* 0x0031600001087983 */ /* 0x000ee40000300a00 */
[----:B------:R0:W-:Y:S02]  /*456c0*/  STL.64 [R1+0x30f0], R16 ;  /* 0x0030f01001007387 */ /* 0x0001e40000100a00 */
[----:B0-----:R-:W2:Y:S01]  /*456d0*/  LDL.64 R16, [R1+0x90] ;  /* 0x0000900001107983 */ /* 0x001ea20000100a00 */
[C---:B---3--:R-:W-:Y:S11]  /*456e0*/  HMMA.16816.F32 R8, R4.reuse, R12, R8 ;  /* 0x0000000c0408723c */ /* 0x048ff60000001808 */
[----:B------:R-:W-:Y:S11]  /*456f0*/  @!UPT UIADD3 URZ, URZ, URZ, URZ ;  /* 0x0000003f3f3ff290 */ /* 0x000ff6000fffe03f */
[----:B------:R-:W-:Y:S01]  /*45700*/  @!UPT UIADD3 URZ, URZ, URZ, URZ ;  /* 0x0000003f3f3ff290 */ /* 0x000fe2000fffe03f */
[----:B------:R-:W-:Y:S01]  /*45710*/  STL.64 [R1+0x6e0], R8 ;  /* 0x0006e00801007387 */ /* 0x000fe20000100a00 */
[----:B------:R0:W-:Y:S03]  /*45720*/  STL.64 [R1+0x6e8], R10 ;  /* 0x0006e80a01007387 */ /* 0x0001e60000100a00 */
[----:B0-----:R-:W3:Y:S01]  /*45730*/  LDL.LU.64 R10, [R1+0x3158] ;  /* 0x00315800010a7983 */ /* 0x001ee20000300a00 */
[----:B------:R-:W4:Y:S02]  /*45740*/  LDL.LU.64 R8, [R1+0x3150] ;  /* 0x0031500001087983 */ /* 0x000f240000300a00 */
[----:B------:R0:W-:Y:S02]  /*45750*/  STL [R1+0x308c], R12 ;  /* 0x00308c0c01007387 */ /* 0x0001e40000100800 */
[----:B------:R1:W-:Y:S01]  /*45760*/  STL [R1+0x3088], R13 ;  /* 0x0030880d01007387 */ /* 0x0003e20000100800 */
[----:B0-----:R-:W2:Y:S01]  /*45770*/  LDL.LU R12, [R1+0x4f0] ;  /* 0x0004f000010c7983 */ /* 0x001ea20000300800 */
[----:B-1----:R-:W2:Y:S02]  /*45780*/  LDL.LU R13, [R1+0x4f4] ;  /* 0x0004f400010d7983 */ /* 0x002ea40000300800 */
[----:B------:R-:W2:Y:S02]  /*45790*/  LDL.LU R14, [R1+0x4f8] ;  /* 0x0004f800010e7983 */ /* 0x000ea40000300800 */
[----:B------:R-:W2:Y:S01]  /*457a0*/  LDL.LU R15, [R1+0x4fc] ;  /* 0x0004fc00010f7983 */ /* 0x000ea20000300800 */
[----:B----4-:R-:W-:Y:S01]  /*457b0*/  HMMA.16816.F32 R4, R4, R8, R24 ;  /* 0x000000080404723c */ /* 0x010fe20000001818 */
[----:B------:R-:W2:Y:S01]  /*457c0*/  LDL.LU.64 R26, [R1+0x3148] ;  /* 0x00314800011a7983 */ /* 0x000ea20000300a00 */
[----:B------:R-:W2:Y:S11]  /*457d0*/  LDL.LU.64 R24, [R1+0x3140] ;  /* 0x0031400001187983 */ /* 0x000eb60000300a00 */
[----:B------:R-:W-:Y:S10]  /*457e0*/  @!UPT UIADD3 URZ, URZ, URZ, URZ ;  /* 0x0000003f3f3ff290 */ /* 0x000ff4000fffe03f */
[----:B------:R0:W-:Y:S01]  /*457f0*/  STL.64 [R1+0x2d0], R4 ;  /* 0x0002d00401007387 */ /* 0x0001e20000100a00 */
[----:B------:R-:W-:Y:S03]  /*45800*/  STL.64 [R1+0x2d8], R6 ;  /* 0x0002d80601007387 */ /* 0x000fe60000100a00 */
[----:B0-----:R-:W4:Y:S01]  /*45810*/  LDL.64 R4, [R1+0xa0] ;  /* 0x0000a00001047983 */ /* 0x001f220000100a00 */
[----:B---3--:R-:W-:Y:S02]  /*45820*/  STL.64 [R1+0x3070], R10 ;  /* 0x0030700a01007387 */ /* 0x008fe40000100a00 */
[----:B------:R0:W-:Y:S02]  /*45830*/  STL.64 [R1+0x3068], R8 ;  /* 0x0030680801007387 */ /* 0x0001e40000100a00 */
[----:B0-----:R-:W4:Y:S01]  /*45840*/  LDL.LU R8, [R1+0x4d0] ;  /* 0x0004d00001087983 */ /* 0x001f220000300800 */
[----:B------:R-:W4:Y:S02]  /*45850*/  LDL.LU R9, [R1+0x4d4] ;  /* 0x0004d40001097983 */ /* 0x000f240000300800 */
[----:B------:R-:W4:Y:S02]  /*45860*/  LDL.LU R10, [R1+0x4d8] ;  /* 0x0004d800010a7983 */ /* 0x000f240000300800 */
[----:B------:R-:W4:Y:S01]  /*45870*/  LDL.LU R11, [R1+0x4dc] ;  /* 0x0004dc00010b7983 */ /* 0x000f220000300800 */
[----:B--2---:R-:W-:Y:S11]  /*45880*/  HMMA.16816.F32 R12, R24, R20, R12 ;  /* 0x00000014180c723c */ /* 0x004ff6000000180c */
[----:B------:R-:W-:Y:S11]  /*45890*/  @!UPT UIADD3 URZ, URZ, URZ, URZ ;  /* 0x0000003f3f3ff290 */ /* 0x000ff6000fffe03f */
[----:B------:R-:W-:Y:S01]  /*458a0*/  @!UPT UIADD3 URZ, URZ, URZ, URZ ;  /* 0x0000003f3f3ff290 */ /* 0x000fe2000fffe03f */
[----:B------:R0:W-:Y:S01]  /*458b0*/  STL.64 [R1+0x510], R12 ;  /* 0x0005100c01007387 */ /* 0x0001e20000100a00 */
[----:B------:R-:W-:Y:S02]  /*458c0*/  STL.64 [R1+0x518], R14 ;  /* 0x0005180e01007387 */ /* 0x000fe40000100a00 */
[----:B------:R-:W2:Y:S02]  /*458d0*/  LDL.LU.64 R22, [R1+0x3138] ;  /* 0x0031380001167983 */ /* 0x000ea40000300a00 */
[----:B0-----:R-:W-:Y:S02]  /*458e0*/  IMAD.MOV.U32 R12, RZ, RZ, R20 ;  /* 0x000000ffff0c7224 */ /* 0x001fe400078e0014 */
[----:B------:R-:W-:Y:S02]  /*458f0*/  IMAD.MOV.U32 R13, RZ, RZ, R21 ;  /* 0x000000ffff0d7224 */ /* 0x000fe400078e0015 */
[----:B------:R-:W2:Y:S03]  /*45900*/  LDL.LU.64 R20, [R1+0x3130] ;  /* 0x0031300001147983 */ /* 0x000ea60000300a00 */
[----:B------:R0:W-:Y:S02]  /*45910*/  STL.64 [R1+0x3120], R12 ;  /* 0x0031200c01007387 */ /* 0x0001e40000100a00 */
[----:B0-----:R-:W-:-:S02]  /*45920*/  IMAD.MOV.U32 R12, RZ, RZ, R2 ;  /* 0x000000ffff0c7224 */ /* 0x001fc400078e0002 */
[----:B------:R-:W-:Y:S01]  /*45930*/  IMAD.MOV.U32 R13, RZ, RZ, R0 ;  /* 0x000000ffff0d7224 */ /* 0x000fe200078e0000 */
[C---:B----4-:R-:W-:Y:S08]  /*45940*/  HMMA.16816.F32 R8, R24.reuse, R4, R8 ;  /* 0x000000041808723c */ /* 0x050ff00000001808 */
[----:B--2---:R-:W-:Y:S01]  /*45950*/  HMMA.16816.F32 R12, R24, R12, R20 ;  /* 0x0000000c180c723c */ /* 0x004fe20000001814 */
[----:B------:R-:W2:Y:S11]  /*45960*/  LDL.LU.64 R20, [R1+0x3128] ;  /* 0x0031280001147983 */ /* 0x000eb60000300a00 */
[----:B------:R-:W-:Y:S11]  /*45970*/  @!UPT UIADD3 URZ, URZ, URZ, URZ ;  /* 0x0000003f3f3ff290 */ /* 0x000ff6000fffe03f */
[----:B------:R0:W-:Y:S01]  /*45980*/  STL.64 [R1+0x500], R12 ;  /* 0x0005000c01007387 */ /* 0x0001e20000100a00 */
[----:B------:R1:W-:Y:S02]  /*45990*/  STL.64 [R1+0x508], R14 ;  /* 0x0005080e01007387 */ /* 0x0003e40000100a00 */
[----:B------:R3:W-:Y:S02]  /*459a0*/  STL.64 [R1+0x4f0], R8 ;  /* 0x0004f00801007387 */ /* 0x0007e40000100a00 */
[----:B------:R4:W-:Y:S01]  /*459b0*/  STL.64 [R1+0x4f8], R10 ;  /* 0x0004f80a01007387 */ /* 0x0009e20000100a00 */
[----:B0-----:R-:W2:Y:S01]  /*459c0*/  LDL.LU R12, [R1+0x4b0] ;  /* 0x0004b000010c7983 */ /* 0x001ea20000300800 */
[----:B------:R-:W2:Y:S02]  /*459d0*/  LDL.LU R13, [R1+0x4b4] ;  /* 0x0004b400010d7983 */ /* 0x000ea40000300800 */
[----:B-1----:R-:W2:Y:S02]  /*459e0*/  LDL.LU R14, [R1+0x4b8] ;  /* 0x0004b800010e7983 */ /* 0x002ea40000300800 */
[----:B------:R-:W2:Y:S01]  /*459f0*/  LDL.LU R15, [R1+0x4bc] ;  /* 0x0004bc00010f7983 */ /* 0x000ea20000300800 */
[----:B---3--:R-:W3:Y:S01]  /*45a00*/  LDL.LU R8, [R1+0x4a0] ;  /* 0x0004a00001087983 */ /* 0x008ee20000300800 */
[----:B------:R-:W3:Y:S02]  /*45a10*/  LDL.LU R9, [R1+0x4a4] ;  /* 0x0004a40001097983 */ /* 0x000ee40000300800 */
[----:B----4-:R-:W4:Y:S02]  /*45a20*/  LDL.LU R10, [R1+0x4a8] ;  /* 0x0004a800010a7983 */ /* 0x010f240000300800 */
[----:B------:R-:W4:Y:S02]  /*45a30*/  LDL.LU R11, [R1+0x4ac] ;  /* 0x0004ac00010b7983 */ /* 0x000f240000300800 */
[----:B------:R-:W-:-:S02]  /*45a40*/  IMAD.MOV.U32 R22, RZ, RZ, R4 ;  /* 0x000000ffff167224 */ /* 0x000fc400078e0004 */
[----:B------:R-:W-:Y:S01]  /*45a50*/  IMAD.MOV.U32 R23, RZ, RZ, R5 ;  /* 0x000000ffff177224 */ /* 0x000fe200078e0005 */
[----:B----4-:R-:W-:Y:S01]  /*45a60*/  STL.64 [R1+0x3118], R10 ;  /* 0x0031180a01007387 */ /* 0x010fe20000100a00 */
[----:B---3--:R0:W-:Y:S02]  /*45a70*/  STL.64 [R1+0x3110], R8 ;  /* 0x0031100801007387 */ /* 0x0081e40000100a00 */
[----:B------:R-:W3:Y:S01]  /*45a80*/  LDL.64 R4, [R1+0x70] ;  /* 0x0000700001047983 */ /* 0x000ee20000100a00 */
[----:B0-----:R-:W4:Y:S01]  /*45a90*/  LDL.64 R8, [R1+0x80] ;  /* 0x0000800001087983 */ /* 0x001f220000100a00 */
[----:B------:R-:W-:Y:S02]  /*45aa0*/  STL.64 [R1+0x3060], R22 ;  /* 0x0030601601007387 */ /* 0x000fe40000100a00 */
[----:B--2---:R0:W-:Y:S02]  /*45ab0*/  STL.64 [R1+0x3058], R20 ;  /* 0x0030581401007387 */ /* 0x0041e40000100a00 */
[----:B0-----:R-:W2:Y:S01]  /*45ac0*/  LDL.LU R20, [R1+0x4c0] ;  /* 0x0004c00001147983 */ /* 0x001ea20000300800 */
[----:B------:R-:W2:Y:S02]  /*45ad0*/  LDL.LU R21, [R1+0x4c4] ;  /* 0x0004c40001157983 */ /* 0x000ea40000300800 */
[----:B------:R-:W2:Y:S02]  /*45ae0*/  LDL.LU R22, [R1+0x4c8] ;  /* 0x0004c80001167983 */ /* 0x000ea40000300800 */
[----:B------:R-:W2:Y:S02]  /*45af0*/  LDL.LU R23, [R1+0x4cc] ;  /* 0x0004cc0001177983 */ /* 0x000ea40000300800 */
[----:B------:R-:W-:-:S02]  /*45b00*/  IMAD.MOV.U32 R2, RZ, RZ, R16 ;  /* 0x000000ffff027224 */ /* 0x000fc400078e0010 */
[----:B------:R-:W-:Y:S01]  /*45b10*/  IMAD.MOV.U32 R0, RZ, RZ, R17 ;  /* 0x000000ffff007224 */ /* 0x000fe200078e0011 */
[C---:B--2---:R-:W-:Y:S11]  /*45b20*/  HMMA.16816.F32 R20, R24.reuse, R16, R20 ;  /* 0x000000101814723c */ /* 0x044ff60000001814 */
[----:B------:R-:W-:Y:S11]  /*45b30*/  @!UPT UIADD3 URZ, URZ, URZ, URZ ;  /* 0x0000003f3f3ff290 */ /* 0x000ff6000fffe03f */
[----:B------:R-:W-:Y:S01]  /*45b40*/  @!UPT UIADD3 URZ, URZ, URZ, URZ ;  /* 0x0000003f3f3ff290 */ /* 0x000fe2000fffe03f */
[----:B------:R0:W-:Y:S01]  /*45b50*/  STL.64 [R1+0x4e0], R20 ;  /* 0x0004e01401007387 */ /* 0x0001e20000100a00 */
[----:B------:R-:W-:Y:S02]  /*45b60*/  STL.64 [R1+0x4e8], R22 ;  /* 0x0004e81601007387 */ /* 0x000fe40000100a00 */
[----:B------:R-:W2:Y:S02]  /*45b70*/  LDL.LU R16, [R1+0x860] ;  /* 0x0008600001107983 */ /* 0x000ea40000300800 */
[----:B------:R-:W2:Y:S01]  /*45b80*/  LDL.LU R17, [R1+0x864] ;  /* 0x0008640001117983 */ /* 0x000ea20000300800 */
[----:B------:R-:W2:Y:S01]  /*45b90*/  LDL.LU R18, [R1+0x868] ;  /* 0x0008680001127983 */ /* 0x000ea20000300800 */
[----:B------:R-:W2:Y:S03]  /*45ba0*/  LDL.LU R19, [R1+0x86c] ;  /* 0x00086c0001137983 */ /* 0x000ea60000300800 */
[----:B--2---:R-:W-:Y:S01]  /*45bb0*/  STL.64 [R1+0x3100], R18 ;  /* 0x0031001201007387 */ /* 0x004fe20000100a00 */
[----:B------:R1:W-:Y:S02]  /*45bc0*/  STL.64 [R1+0x30f8], R16 ;  /* 0x0030f81001007387 */ /* 0x0003e40000100a00 */
[----:B0-----:R-:W2:Y:S01]  /*45bd0*/  LDL.64 R20, [R1+0x40] ;  /* 0x0000400001147983 */ /* 0x001ea20000100a00 */
[----:B-1----:R-:W3:Y:S01]  /*45be0*/  LDL.64 R16, [R1+0x60] ;  /* 0x0000600001107983 */ /* 0x002ee20000100a00 */
[----:B----4-:R-:W-:Y:S03]  /*45bf0*/  HMMA.16816.F32 R12, R24, R8, R12 ;  /* 0x00000008180c723c */ /* 0x010fe6000000180c */
[----:B--2---:R0:W-:Y:S04]  /*45c00*/  STL.64 [R1+0x30e8], R20 ;  /* 0x0030e81401007387 */ /* 0x0041e80000100a00 */
[----:B0-----:R-:W2:Y:S04]  /*45c10*/  LDL.64 R20, [R1+0x50] ;  /* 0x0000500001147983 */ /* 0x001ea80000100a00 */
[----:B--2---:R0:W-:Y:S04]  /*45c20*/  STL.64 [R1+0x3108], R20 ;  /* 0x0031081401007387 */ /* 0x0041e80000100a00 */
[----:B0-----:R-:W2:Y:S01]  /*45c30*/  LDL.LU R20, [R1+0x870] ;  /* 0x0008700001147983 */ /* 0x001ea20000300800 */
[----:B------:R-:W2:Y:S02]  /*45c40*/  LDL.LU R21, [R1+0x874] ;  /* 0x0008740001157983 */ /* 0x000ea40000300800 */
[----:B------:R-:W2:Y:S02]  /*45c50*/  LDL.LU R22, [R1+0x878] ;  /* 0x0008780001167983 */ /* 0x000ea40000300800 */
[----:B------:R-:W2:Y:S01]  /*45c60*/  LDL.LU R23, [R1+0x87c] ;  /* 0x00087c0001177983 */ /* 0x000ea20000300800 */
[----:B------:R-:W-:Y:S01]  /*45c70*/  STL [R1+0x300c], R0 ;  /* 0x00300c0001007387 */ /* 0x000fe20000100800 */
[----:B------:R-:W-:Y:S02]  /*45c80*/  STL [R1+0x3008], R2 ;  /* 0x0030080201007387 */ /* 0x000fe40000100800 */
[----:B------:R0:W-:Y:S02]  /*45c90*/  STL.64 [R1+0x4d0], R12 ;  /* 0x0004d00c01007387 */ /* 0x0001e40000100a00 */
[----:B------:R1:W-:Y:S01]  /*45ca0*/  STL.64 [R1+0x4d8], R14 ;  /* 0x0004d80e01007387 */ /* 0x0003e20000100a00 */
[----:B0-----:R-:W4:Y:S01]  /*45cb0*/  LDL.LU.64 R12, [R1+0x3120] ;  /* 0x00312000010c7983 */ /* 0x001f220000300a00 */
[----:B-1----:R-:W-:-:S02]  /*45cc0*/  IMAD.MOV.U32 R15, RZ, RZ, R8 ;  /* 0x000000ffff0f7224 */ /* 0x002fc400078e0008 */
[----:B------:R-:W-:Y:S02]  /*45cd0*/  IMAD.MOV.U32 R14, RZ, RZ, R9 ;  /* 0x000000ffff0e7224 */ /* 0x000fe400078e0009 */
[----:B------:R-:W2:Y:S01]  /*45ce0*/  LDL.LU.64 R10, [R1+0x3118] ;  /* 0x00311800010a7983 */ /* 0x000ea20000300a00 */
[----:B------:R-:W2:Y:S01]  /*45cf0*/  LDL.LU.64 R8, [R1+0x3110] ;  /* 0x0031100001087983 */ /* 0x000ea20000300a00 */
[----:B---3--:R-:W-:Y:S02]  /*45d00*/  IMAD.MOV.U32 R2, RZ, RZ, R4 ;  /* 0x000000ffff027224 */ /* 0x008fe400078e0004 */
[----:B------:R-:W-:Y:S02]  /*45d10*/  IMAD.MOV.U32 R29, RZ, RZ, R5 ;  /* 0x000000ffff1d7224 */ /* 0x000fe400078e0005 */
[----:B------:R-:W-:Y:S01]  /*45d20*/  STL [R1+0x3014], R14 ;  /* 0x0030140e01007387 */ /* 0x000fe20000100800 */
[----:B------:R-:W-:Y:S01]  /*45d30*/  STL [R1+0x3010], R15 ;  /* 0x0030100f01007387 */ /* 0x000fe20000100800 */
[C---:B--2---:R-:W-:Y:S03]  /*45d40*/  HMMA.16816.F32 R8, R24.reuse, R4, R8 ;  /* 0x000000041808723c */ /* 0x044fe60000001808 */
[----:B------:R-:W0:Y:S05]  /*45d50*/  LDSM.16.MT88.4 R4, [R28+0xa000] ;  /* 0x00a000001c04783b */ /* 0x000e2a0000004200 */
[----:B------:R-:W-:Y:S01]  /*45d60*/  HMMA.16816.F32 R20, R24, R16, R20 ;  /* 0x000000101814723c */ /* 0x000fe20000001814 */
[----:B----4-:R1:W-:Y:S04]  /*45d70*/  STL.64 [R1+0x30e0], R12 ;  /* 0x0030e00c01007387 */ /* 0x0103e80000100a00 */
[----:B-1----:R-:W2:Y:S01]  /*45d80*/  LDL.LU R12, [R1+0x9b0] ;  /* 0x0009b000010c7983 */ /* 0x002ea20000300800 */
[----:B------:R-:W2:Y:S02]  /*45d90*/  LDL.LU R13, [R1+0x9b4] ;  /* 0x0009b400010d7983 */ /* 0x000ea40000300800 */
[----:B------:R-:W2:Y:S02]  /*45da0*/  LDL.LU R14, [R1+0x9b8] ;  /* 0x0009b800010e7983 */ /* 0x000ea40000300800 */
[----:B------:R-:W2:Y:S05]  /*45db0*/  LDL.LU R15, [R1+0x9bc] ;  /* 0x0009bc00010f7983 */ /* 0x000eaa0000300800 */
[----:B------:R-:W-:Y:S01]  /*45dc0*/  STL.64 [R1+0x4c0], R8 ;  /* 0x0004c00801007387 */ /* 0x000fe20000100a00 */
[----:B------:R-:W-:Y:S02]  /*45dd0*/  STL.64 [R1+0x4c8], R10 ;  /* 0x0004c80a01007387 */ /* 0x000fe40000100a00 */
[----:B------:R-:W-:Y:S01]  /*45de0*/  STL [R1+0x3018], R2 ;  /* 0x0030180201007387 */ /* 0x000fe20000100800 */
[----:B0-----:R-:W-:Y:S01]  /*45df0*/  STL.64 [R1+0x2f38], R6 ;  /* 0x002f380601007387 */ /* 0x001fe20000100a00 */
[----:B------:R0:W-:Y:S03]  /*45e00*/  STL.64 [R1+0x2f30], R4 ;  /* 0x002f300401007387 */ /* 0x0001e60000100a00 */
[----:B0-----:R-:W3:Y:S04]  /*45e10*/  LDL R4, [R1+0x30] ;  /* 0x0000300001047983 */ /* 0x001ee80000100800 */
[----:B------:R-:W3:Y:S01]  /*45e20*/  LDL R5, [R1+0x34] ;  /* 0x0000340001057983 */ /* 0x000ee20000100800 */
[----:B------:R-:W3:Y:S02]  /*45e30*/  LDL.LU R8, [R1+0x9a0] ;  /* 0x0009a00001087983 */ /* 0x000ee40000300800 */
[----:B------:R-:W3:Y:S02]  /*45e40*/  LDL.LU R9, [R1+0x9a4] ;  /* 0x0009a40001097983 */ /* 0x000ee40000300800 */
[----:B------:R-:W3:Y:S01]  /*45e50*/  LDL.LU R10, [R1+0x9a8] ;  /* 0x0009a800010a7983 */ /* 0x000ee20000300800 */
[----:B------:R-:W3:Y:S01]  /*45e60*/  LDL.LU R11, [R1+0x9ac] ;  /* 0x0009ac00010b7983 */ /* 0x000ee20000300800 */
[----:B------:R0:W-:Y:S02]  /*45e70*/  STL.64 [R1+0x870], R20 ;  /* 0x0008701401007387 */ /* 0x0001e40000100a00 */
[----:B------:R-:W-:Y:S02]  /*45e80*/  STL.64 [R1+0x878], R22 ;  /* 0x0008781601007387 */ /* 0x000fe40000100a00 */
[----:B------:R-:W-:-:S02]  /*45e90*/  IMAD.MOV.U32 R7, RZ, RZ, R16 ;  /* 0x000000ffff077224 */ /* 0x000fc400078e0010 */
[----:B------:R-:W-:Y:S01]  /*45ea0*/  IMAD.MOV.U32 R6, RZ, RZ, R17 ;  /* 0x000000ffff067224 */ /* 0x000fe200078e0011 */
[----:B0-----:R-:W4:Y:S01]  /*45eb0*/  LDL.LU.64 R20, [R1+0x3108] ;  /* 0x0031080001147983 */ /* 0x001f220000300a00 */
[----:B------:R-:W4:Y:S02]  /*45ec0*/  LDL.LU.64 R18, [R1+0x3100] ;  /* 0x0031000001127983 */ /* 0x000f240000300a00 */
[----:B------:R-:W4:Y:S02]  /*45ed0*/  LDL.LU.64 R16, [R1+0x30f8] ;  /* 0x0030f80001107983 */ /* 0x000f240000300a00 */
[C---:B----4-:R-:W-:Y:S11]  /*45ee0*/  HMMA.16816.F32 R16, R24.reuse, R20, R16 ;  /* 0x000000141810723c */ /* 0x050ff60000001810 */
[----:B------:R-:W-:Y:S11]  /*45ef0*/  @!UPT UIADD3 URZ, URZ, URZ, URZ ;  /* 0x0000003f3f3ff290 */ /* 0x000ff6000fffe03f */
[----:B------:R-:W-:Y:S01]  /*45f00*/  @!UPT UIADD3 URZ, URZ, URZ, URZ ;  /* 0x0000003f3f3ff290 */ /* 0x000fe2000fffe03f */
[----:B------:R0:W-:Y:S01]  /*45f10*/  STL.64 [R1+0x860], R16 ;  /* 0x0008601001007387 */ /* 0x0001e20000100a00 */
[----:B------:R1:W-:Y:S03]  /*45f20*/  STL.64 [R1+0x868], R18 ;  /* 0x0008681201007387 */ /* 0x0003e60000100a00 */
[----:B0-----:R-:W4:Y:S01]  /*45f30*/  LDL.LU.64 R16, [R1+0x30f0] ;  /* 0x0030f00001107983 */ /* 0x001f220000300a00 */
[----:B-1----:R-:W-:Y:S02]  /*45f40*/  IMAD.MOV.U32 R19, RZ, RZ, R20 ;  /* 0x000000ffff137224 */ /* 0x002fe400078e0014 */
[----:B------:R-:W-:Y:S02]  /*45f50*/  IMAD.MOV.U32 R18, RZ, RZ, R21 ;  /* 0x000000ffff127224 */ /* 0x000fe400078e0015 */
[----:B------:R-:W2:Y:S03]  /*45f60*/  LDL.LU.64 R20, [R1+0x30e8] ;  /* 0x0030e80001147983 */ /* 0x000ea60000300a00 */
[----:B------:R-:W-:Y:S01]  /*45f70*/  STL.64 [R1+0x3098], R18 ;  /* 0x0030981201007387 */ /* 0x000fe20000100a00 */
[----:B----4-:R0:W-:Y:S04]  /*45f80*/  STL.64 [R1+0x3090], R16 ;  /* 0x0030901001007387 */ /* 0x0101e80000100a00 */
[----:B0-----:R-:W4:Y:S01]  /*45f90*/  LDL.64 R16, [R1] ;  /* 0x0000000001107983 */ /* 0x001f220000100a00 */
[----:B--2---:R-:W-:Y:S03]  /*45fa0*/  HMMA.16816.F32 R12, R24, R20, R12 ;  /* 0x00000014180c723c */ /* 0x004fe6000000180c */
[----:B----4-:R0:W-:Y:S04]  /*45fb0*/  STL.64 [R1+0x30b0], R16 ;  /* 0x0030b01001007387 */ /* 0x0101e80000100a00 */
[----:B0-----:R-:W2:Y:S04]  /*45fc0*/  LDL.64 R16, [R1+0x10] ;  /* 0x0000100001107983 */ /* 0x001ea80000100a00 */
[----:B--2---:R0:W-:Y:S04]  /*45fd0*/  STL.64 [R1+0x30c8], R16 ;  /* 0x0030c81001007387 */ /* 0x0041e80000100a00 */
[----:B0-----:R-:W2:Y:S08]  /*45fe0*/  LDL R16, [R1+0x20] ;  /* 0x0000200001107983 */ /* 0x001eb00000100800 */
[----:B------:R0:W-:Y:S02]  /*45ff0*/  STL.64 [R1+0x850], R12 ;  /* 0x0008500c01007387 */ /* 0x0001e40000100a00 */
[----:B------:R1:W-:Y:S01]  /*46000*/  STL.64 [R1+0x858], R14 ;  /* 0x0008580e01007387 */ /* 0x0003e20000100a00 */
[----:B0-----:R-:W4:Y:S01]  /*46010*/  LDL.LU.64 R12, [R1+0x30e0] ;  /* 0x0030e000010c7983 */ /* 0x001f220000300a00 */
[----:B-1----:R-:W-:-:S05]  /*46020*/  IMAD.MOV.U32 R14, RZ, RZ, R21 ;  /* 0x000000ffff0e7224 */ /* 0x002fca00078e0015 */
[----:B------:R-:W-:Y:S01]  /*46030*/  STL [R1+0x30c0], R14 ;  /* 0x0030c00e01007387 */ /* 0x000fe20000100800 */
[----:B------:R-:W-:Y:S02]  /*46040*/  IMAD.MOV.U32 R2, RZ, RZ, R20 ;  /* 0x000000ffff027224 */ /* 0x000fe400078e0014 */
[C---:B---3--:R-:W-:Y:S01]  /*46050*/  HMMA.16816.F32 R20, R24.reuse, R4, R8 ;  /* 0x000000041814723c */ /* 0x048fe20000001808 */
[----:B----4-:R0:W-:Y:S04]  /*46060*/  STL.64 [R1+0x30b8], R12 ;  /* 0x0030b80c01007387 */ /* 0x0101e80000100a00 */
[----:B0-----:R-:W3:Y:S01]  /*46070*/  LDL.LU R12, [R1+0x820] ;  /* 0x00082000010c7983 */ /* 0x001ee20000300800 */
[----:B------:R-:W3:Y:S02]  /*46080*/  LDL.LU R13, [R1+0x824] ;  /* 0x00082400010d7983 */ /* 0x000ee40000300800 */
[----:B------:R-:W4:Y:S02]  /*46090*/  LDL.LU R14, [R1+0x828] ;  /* 0x00082800010e7983 */ /* 0x000f240000300800 */
[----:B------:R-:W4:Y:S02]  /*460a0*/  LDL.LU R15, [R1+0x82c] ;  /* 0x00082c00010f7983 */ /* 0x000f240000300800 */
[----:B------:R-:W-:Y:S01]  /*460b0*/  IMAD.MOV.U32 R17, RZ, RZ, R3 ;  /* 0x000000ffff117224 */ /* 0x000fe200078e0003 */
[----:B----4-:R-:W-:Y:S01]  /*460c0*/  STL.64 [R1+0x30d8], R14 ;  /* 0x0030d80e01007387 */ /* 0x010fe20000100a00 */
[----:B---3--:R0:W-:Y:S03]  /*460d0*/  STL.64 [R1+0x30d0], R12 ;  /* 0x0030d00c01007387 */ /* 0x0081e60000100a00 */
[----:B0-----:R-:W2:Y:S01]  /*460e0*/  LDL.LU R12, [R1+0x990] ;  /* 0x00099000010c7983 */ /* 0x001ea20000300800 */
[----:B------:R-:W2:Y:S02]  /*460f0*/  LDL.LU R13, [R1+0x994] ;  /* 0x00099400010d7983 */ /* 0x000ea40000300800 */
[----:B------:R-:W2:Y:S02]  /*46100*/  LDL.LU R14, [R1+0x998] ;  /* 0x00099800010e7983 */ /* 0x000ea40000300800 */
[----:B------:R-:W2:Y:S01]  /*46110*/  LDL.LU R15, [R1+0x99c] ;  /* 0x00099c00010f7983 */ /* 0x000ea20000300800 */
[----:B------:R-:W3:Y:S01]  /*46120*/  LDL R3, [R1+0x1b98] ;  /* 0x001b980001037983 */ /* 0x000ee20000100800 */
[----:B------:R-:W4:Y:S02]  /*46130*/  LDL.LU R8, [R1+0x7f0] ;  /* 0x0007f00001087983 */ /* 0x000f240000300800 */
[----:B------:R-:W-:Y:S02]  /*46140*/  STL.64 [R1+0x840], R20 ;  /* 0x0008401401007387 */ /* 0x000fe40000100a00 */
[----:B------:R-:W-:Y:S01]  /*46150*/  STL.64 [R1+0x848], R22 ;  /* 0x0008481601007387 */ /* 0x000fe20000100a00 */
[----:B------:R-:W4:Y:S01]  /*46160*/  LDL.LU R9, [R1+0x7f4] ;  /* 0x0007f40001097983 */ /* 0x000f220000300800 */
[----:B------:R-:W2:Y:S02]  /*46170*/  LDL.LU R10, [R1+0x7f8] ;  /* 0x0007f800010a7983 */ /* 0x000ea40000300800 */
[----:B------:R-:W2:Y:S02]  /*46180*/  LDL.LU R11, [R1+0x7fc] ;  /* 0x0007fc00010b7983 */ /* 0x000ea40000300800 */
[----:B--2---:R-:W-:Y:S01]  /*46190*/  STL.64 [R1+0x3080], R10 ;  /* 0x0030800a01007387 */ /* 0x004fe20000100a00 */
[----:B----4-:R0:W-:Y:S03]  /*461a0*/  STL.64 [R1+0x3078], R8 ;  /* 0x0030780801007387 */ /* 0x0101e60000100a00 */
[----:B0-----:R-:W2:Y:S01]  /*461b0*/  LDL.LU R8, [R1+0x800] ;  /* 0x0008000001087983 */ /* 0x001ea20000300800 */
[----:B------:R-:W2:Y:S02]  /*461c0*/  LDL.LU R9, [R1+0x804] ;  /* 0x0008040001097983 */ /* 0x000ea40000300800 */
[----:B------:R-:W4:Y:S02]  /*461d0*/  LDL.LU R10, [R1+0x808] ;  /* 0x00080800010a7983 */ /* 0x000f240000300800 */
[----:B------:R-:W4:Y:S01]  /*461e0*/  LDL.LU R11, [R1+0x80c] ;  /* 0x00080c00010b7983 */ /* 0x000f220000300800 */
[C---:B------:R-:W-:Y:S01]  /*461f0*/  HMMA.16816.F32 R16, R24.reuse, R16, R12 ;  /* 0x000000101810723c */ /* 0x040fe2000000180c */
[----:B----4-:R-:W-:Y:S01]  /*46200*/  STL.64 [R1+0x30a8], R10 ;  /* 0x0030a80a01007387 */ /* 0x010fe20000100a00 */
[----:B--2---:R0:W-:Y:S03]  /*46210*/  STL.64 [R1+0x30a0], R8 ;  /* 0x0030a00801007387 */ /* 0x0041e60000100a00 */
[----:B0-----:R-:W2:Y:S01]  /*46220*/  LDL.LU R8, [R1+0x810] ;  /* 0x0008100001087983 */ /* 0x001ea20000300800 */
[----:B------:R-:W2:Y:S02]  /*46230*/  LDL.LU R9, [R1+0x814] ;  /* 0x0008140001097983 */ /* 0x000ea40000300800 */
[----:B------:R-:W2:Y:S02]  /*46240*/  LDL.LU R10, [R1+0x818] ;  /* 0x00081800010a7983 */ /* 0x000ea40000300800 */
[----:B------:R-:W2:Y:S01]  /*46250*/  LDL.LU R11, [R1+0x81c] ;  /* 0x00081c00010b7983 */ /* 0x000ea20000300800 */
[----:B------:R-:W4:Y:S01]  /*46260*/  LDL.LU R20, [R1+0x2c0] ;  /* 0x0002c00001147983 */ /* 0x000f220000300800 */
[----:B------:R-:W4:Y:S02]  /*46270*/  LDL.LU R21, [R1+0x2c4] ;  /* 0x0002c40001157983 */ /* 0x000f240000300800 */
[----:B------:R-:W4:Y:S02]  /*46280*/  LDL.LU R22, [R1+0x2c8] ;  /* 0x0002c80001167983 */ /* 0x000f240000300800 */
[----:B------:R-:W4:Y:S01]  /*46290*/  LDL.LU R23, [R1+0x2cc] ;  /* 0x0002cc0001177983 */ /* 0x000f220000300800 */
[----:B------:R-:W-:Y:S01]  /*462a0*/  STL.64 [R1+0x2f90], R4 ;  /* 0x002f900401007387 */ /* 0x000fe20000100a00 */
[----:B------:R-:W2:Y:S02]  /*462b0*/  LDL.LU.64 R14, [R1+0x30d8] ;  /* 0x0030d800010e7983 */ /* 0x000ea40000300a00 */
[----:B------:R-:W2:Y:S03]  /*462c0*/  LDL.LU.64 R12, [R1+0x30d0] ;  /* 0x0030d000010c7983 */ /* 0x000ea60000300a00 */
[----:B------:R0:W-:Y:S01]  /*462d0*/  STL.64 [R1+0x830], R16 ;  /* 0x0008301001007387 */ /* 0x0001e20000100a00 */
[----:B------:R-:W-:Y:S04]  /*462e0*/  STL.64 [R1+0x838], R18 ;  /* 0x0008381201007387 */ /* 0x000fe80000100a00 */
[----:B0-----:R-:W2:Y:S02]  /*462f0*/  LDL.LU.64 R16, [R1+0x30c8] ;  /* 0x0030c80001107983 */ /* 0x001ea40000300a00 */
[C---:B--2---:R-:W-:Y:S01]  /*46300*/  HMMA.16816.F32 R12, R24.reuse, R16, R12 ;  /* 0x00000010180c723c */ /* 0x044fe2000000180c */
[----:B------:R-:W-:Y:S11]  /*46310*/  IMAD.MOV.U32 R0, RZ, RZ, R17 ;  /* 0x000000ffff007224 */ /* 0x000ff600078e0011 */
[----:B------:R-:W-:Y:S11]  /*46320*/  @!UPT UIADD3 URZ, URZ, URZ, URZ ;  /* 0x0000003f3f3ff290 */ /* 0x000ff6000fffe03f */
[----:B------:R-:W-:Y:S01]  /*46330*/  STL.64 [R1+0x820], R12 ;  /* 0x0008200c01007387 */ /* 0x000fe20000100a00 */
[----:B------:R0:W-:Y:S03]  /*46340*/  STL.64 [R1+0x828], R14 ;  /* 0x0008280e01007387 */ /* 0x0001e60000100a00 */
[----:B0-----:R-:W2:Y:S01]  /*46350*/  LDL.LU R14, [R1+0x30c0] ;  /* 0x0030c000010e7983 */ /* 0x001ea20000300800 */
[----:B------:R-:W2:Y:S02]  /*46360*/  LDL.LU.64 R12, [R1+0x30b8] ;  /* 0x0030b800010c7983 */ /* 0x000ea40000300a00 */
        /* <DEDUP_REMOVED lines=14> */
[----:B0-----:R-:W3:Y:S04]  /*46450*/  LDL R4, [R1+0xb0] ;  /* 0x0000b00001047983 */ /* 0x001ee80000100800 */
[----:B------:R-:W3:Y:S01]  /*46460*/  LDL R5, [R1+0xb4] ;  /* 0x0000b40001057983 */ /* 0x000ee20000100800 */
[----:B--2---:R-:W-:Y:S03]  /*46470*/  HMMA.16816.F32 R8, R24, R16, R8 ;  /* 0x000000101808723c */ /* 0x004fe60000001808 */
[----:B---3--:R0:W-:Y:S02]  /*46480*/  STL.64 [R1+0x3038], R4 ;  /* 0x0030380401007387 */ /* 0x0081e40000100a00 */
[----:B0-----:R-:W-:-:S02]  /*46490*/  IMAD.MOV.U32 R4, RZ, RZ, R12 ;  /* 0x000000ffff047224 */ /* 0x001fc400078e000c */
[----:B------:R-:W-:Y:S01]  /*464a0*/  IMAD.MOV.U32 R5, RZ, RZ, R13 ;  /* 0x000000ffff057224 */ /* 0x000fe200078e000d */
[----:B------:R-:W2:Y:S01]  /*464b0*/  LDL.LU R12, [R1+0x308c] ;  /* 0x00308c00010c7983 */ /* 0x000ea20000300800 */
[----:B------:R-:W2:Y:S11]  /*464c0*/  LDL.LU R13, [R1+0x3088] ;  /* 0x00308800010d7983 */ /* 0x000eb60000300800 */
[----:B------:R-:W-:Y:S03]  /*464d0*/  @!UPT UIADD3 URZ, URZ, URZ, URZ ;  /* 0x0000003f3f3ff290 */ /* 0x000fe6000fffe03f */
[----:B------:R-:W-:Y:S02]  /*464e0*/  STL.64 [R1+0x800], R8 ;  /* 0x0008000801007387 */ /* 0x000fe40000100a00 */
[----:B------:R0:W-:Y:S02]  /*464f0*/  STL.64 [R1+0x808], R10 ;  /* 0x0008080a01007387 */ /* 0x0001e40000100a00 */
[----:B0-----:R-:W2:Y:S01]  /*46500*/  LDL.LU.64 R10, [R1+0x3080] ;  /* 0x00308000010a7983 */ /* 0x001ea20000300a00 */
[----:B------:R-:W2:Y:S02]  /*46510*/  LDL.LU.64 R8, [R1+0x3078] ;  /* 0x0030780001087983 */ /* 0x000ea40000300a00 */
[----:B------:R0:W-:Y:S02]  /*46520*/  STL.64 [R1+0x2f48], R16 ;  /* 0x002f481001007387 */ /* 0x0001e40000100a00 */
[----:B------:R1:W-:Y:S01]  /*46530*/  STL.64 [R1+0x3030], R18 ;  /* 0x0030301201007387 */ /* 0x0003e20000100a00 */
[----:B0-----:R-:W3:Y:S01]  /*46540*/  LDL.LU R16, [R1+0x270] ;  /* 0x0002700001107983 */ /* 0x001ee20000300800 */
[----:B------:R-:W3:Y:S02]  /*46550*/  LDL.LU R17, [R1+0x274] ;  /* 0x0002740001117983 */ /* 0x000ee40000300800 */
[----:B-1----:R-:W3:Y:S02]  /*46560*/  LDL.LU R18, [R1+0x278] ;  /* 0x0002780001127983 */ /* 0x002ee40000300800 */
[----:B------:R-:W3:Y:S01]  /*46570*/  LDL.LU R19, [R1+0x27c] ;  /* 0x00027c0001137983 */ /* 0x000ee20000300800 */
[C---:B--2---:R-:W-:Y:S01]  /*46580*/  HMMA.16816.F32 R8, R24.reuse, R12, R8 ;  /* 0x0000000c1808723c */ /* 0x044fe20000001808 */
[----:B---3--:R-:W-:Y:S01]  /*46590*/  STL.64 [R1+0x3048], R18 ;  /* 0x0030481201007387 */ /* 0x008fe20000100a00 */
[----:B------:R0:W-:Y:S03]  /*465a0*/  STL.64 [R1+0x3040], R16 ;  /* 0x0030401001007387 */ /* 0x0001e60000100a00 */
[----:B0-----:R-:W2:Y:S01]  /*465b0*/  LDL.LU R16, [R1+0x280] ;  /* 0x0002800001107983 */ /* 0x001ea20000300800 */
[----:B------:R-:W2:Y:S02]  /*465c0*/  LDL.LU R17, [R1+0x284] ;  /* 0x0002840001117983 */ /* 0x000ea40000300800 */
[----:B------:R-:W2:Y:S02]  /*465d0*/  LDL.LU R18, [R1+0x288] ;  /* 0x0002880001127983 */ /* 0x000ea40000300800 */
[----:B------:R-:W2:Y:S11]  /*465e0*/  LDL.LU R19, [R1+0x28c] ;  /* 0x00028c0001137983 */ /* 0x000eb60000300800 */
[----:B------:R-:W-:Y:S02]  /*465f0*/  @!UPT UIADD3 URZ, URZ, URZ, URZ ;  /* 0x0000003f3f3ff290 */ /* 0x000fe4000fffe03f */
[----:B------:R-:W-:Y:S01]  /*46600*/  STL.64 [R1+0x7f0], R8 ;  /* 0x0007f00801007387 */ /* 0x000fe20000100a00 */
[----:B------:R0:W-:Y:S03]  /*46610*/  STL.64 [R1+0x7f8], R10 ;  /* 0x0007f80a01007387 */ /* 0x0001e60000100a00 */
[----:B0-----:R-:W3:Y:S01]  /*46620*/  LDL.LU.64 R10, [R1+0x3070] ;  /* 0x00307000010a7983 */ /* 0x001ee20000300a00 */
[----:B------:R-:W4:Y:S02]  /*46630*/  LDL.LU.64 R8, [R1+0x3068] ;  /* 0x0030680001087983 */ /* 0x000f240000300a00 */
[----:B------:R-:W-:Y:S01]  /*46640*/  STL.64 [R1+0x2f40], R12 ;  /* 0x002f400c01007387 */ /* 0x000fe20000100a00 */
[----:B----4-:R-:W-:Y:S01]  /*46650*/  HMMA.16816.F32 R24, R24, R8, R20 ;  /* 0x000000081818723c */ /* 0x010fe20000001814 */
[----:B------:R-:W4:Y:S01]  /*46660*/  LDL.LU.64 R22, [R1+0x3060] ;  /* 0x0030600001167983 */ /* 0x000f220000300a00 */
[----:B------:R-:W2:Y:S11]  /*46670*/  LDL.LU.64 R20, [R1+0x3058] ;  /* 0x0030580001147983 */ /* 0x000eb60000300a00 */
[----:B------:R-:W-:Y:S10]  /*46680*/  @!UPT UIADD3 URZ, URZ, URZ, URZ ;  /* 0x0000003f3f3ff290 */ /* 0x000ff4000fffe03f */
[----:B------:R4:W-:Y:S01]  /*46690*/  STL.64 [R1+0x4b0], R24 ;  /* 0x0004b01801007387 */ /* 0x0009e20000100a00 */
[----:B------:R-:W-:Y:S02]  /*466a0*/  STL.64 [R1+0x4b8], R26 ;  /* 0x0004b81a01007387 */ /* 0x000fe40000100a00 */
[----:B----4-:R-:W-:Y:S02]  /*466b0*/  IMAD.MOV.U32 R24, RZ, RZ, R22 ;  /* 0x000000ffff187224 */ /* 0x010fe400078e0016 */
[----:B------:R-:W-:Y:S01]  /*466c0*/  IMAD.MOV.U32 R25, RZ, RZ, R23 ;  /* 0x000000ffff197224 */ /* 0x000fe200078e0017 */
[----:B------:R-:W2:Y:S01]  /*466d0*/  LDL.LU R22, [R1+0x3054] ;  /* 0x0030540001167983 */ /* 0x000ea20000300800 */
[----:B------:R-:W2:Y:S02]  /*466e0*/  LDL.LU R23, [R1+0x3050] ;  /* 0x0030500001177983 */ /* 0x000ea40000300800 */
[----:B---3--:R-:W-:Y:S02]  /*466f0*/  STL.64 [R1+0x2f58], R10 ;  /* 0x002f580a01007387 */ /* 0x008fe40000100a00 */
[----:B------:R0:W-:Y:S02]  /*46700*/  STL.64 [R1+0x2f50], R8 ;  /* 0x002f500801007387 */ /* 0x0001e40000100a00 */
[----:B0-----:R-:W3:Y:S01]  /*46710*/  LDL.LU R8, [R1+0x260] ;  /* 0x0002600001087983 */ /* 0x001ee20000300800 */
[----:B------:R-:W3:Y:S02]  /*46720*/  LDL.LU R9, [R1+0x264] ;  /* 0x0002640001097983 */ /* 0x000ee40000300800 */
[----:B------:R-:W3:Y:S02]  /*46730*/  LDL.LU R10, [R1+0x268] ;  /* 0x00026800010a7983 */ /* 0x000ee40000300800 */
[----:B------:R-:W3:Y:S01]  /*46740*/  LDL.LU R11, [R1+0x26c] ;  /* 0x00026c00010b7983 */ /* 0x000ee20000300800 */
[C---:B--2---:R-:W-:Y:S01]  /*46750*/  HMMA.16816.F32 R4, R20.reuse, R4, R16 ;  /* 0x000000041404723c */ /* 0x044fe20000001810 */
[----:B------:R-:W2:Y:S01]  /*46760*/  LDL.LU.64 R18, [R1+0x3048] ;  /* 0x0030480001127983 */ /* 0x000ea20000300a00 */
[----:B------:R-:W2:Y:S11]  /*46770*/  LDL.LU.64 R16, [R1+0x3040] ;  /* 0x0030400001107983 */ /* 0x000eb60000300a00 */
[----:B------:R-:W-:Y:S10]  /*46780*/  @!UPT UIADD3 URZ, URZ, URZ, URZ ;  /* 0x0000003f3f3ff290 */ /* 0x000ff4000fffe03f */
[----:B------:R0:W-:Y:S01]  /*46790*/  STL.64 [R1+0x2c0], R4 ;  /* 0x0002c00401007387 */ /* 0x0001e20000100a00 */
[----:B------:R2:W-:Y:S03]  /*467a0*/  STL.64 [R1+0x2c8], R6 ;  /* 0x0002c80601007387 */ /* 0x0005e60000100a00 */
[----:B0-----:R-:W2:Y:S02]  /*467b0*/  LDL.LU.64 R4, [R1+0x3038] ;  /* 0x0030380001047983 */ /* 0x001ea40000300a00 */
[C---:B--2---:R-:W-:Y:S02]  /*467c0*/  HMMA.16816.F32 R4, R20.reuse, R4, R16 ;  /* 0x000000041404723c */ /* 0x044fe40000001810 */
[----:B------:R-:W2:Y:S11]  /*467d0*/  LDL.LU.64 R18, [R1+0x3030] ;  /* 0x0030300001127983 */ /* 0x000eb60000300a00 */
[----:B------:R-:W-:Y:S10]  /*467e0*/  @!UPT UIADD3 URZ, URZ, URZ, URZ ;  /* 0x0000003f3f3ff290 */ /* 0x000ff4000fffe03f */
[----:B------:R-:W-:Y:S01]  /*467f0*/  STL.64 [R1+0x2b0], R4 ;  /* 0x0002b00401007387 */ /* 0x000fe20000100a00 */
[----:B------:R0:W-:Y:S03]  /*46800*/  STL.64 [R1+0x2b8], R6 ;  /* 0x0002b80601007387 */ /* 0x0001e60000100a00 */
[----:B0-----:R-:W4:Y:S01]  /*46810*/  LDL.LU.64 R6, [R1+0x3028] ;  /* 0x0030280001067983 */ /* 0x001f220000300a00 */
[----:B------:R-:W2:Y:S01]  /*46820*/  LDL.LU.64 R4, [R1+0x3020] ;  /* 0x0030200001047983 */ /* 0x000ea20000300a00 */
[----:B---3--:R-:W-:Y:S11]  /*46830*/  HMMA.16816.F32 R8, R20, R24, R8 ;  /* 0x000000181408723c */ /* 0x008ff60000001808 */
[----:B------:R-:W-:Y:S11]  /*46840*/  @!UPT UIADD3 URZ, URZ, URZ, URZ ;  /* 0x0000003f3f3ff290 */ /* 0x000ff6000fffe03f */
[----:B------:R-:W-:Y:S01]  /*46850*/  @!UPT UIADD3 URZ, URZ, URZ, URZ ;  /* 0x0000003f3f3ff290 */ /* 0x000fe2000fffe03f */
[----:B------:R0:W-:Y:S01]  /*46860*/  STL.64 [R1+0x2a0], R8 ;  /* 0x0002a00801007387 */ /* 0x0001e20000100a00 */
[----:B------:R1:W-:Y:S02]  /*46870*/  STL.64 [R1+0x2a8], R10 ;  /* 0x0002a80a01007387 */ /* 0x0003e40000100a00 */
[----:B--2---:R-:W-:Y:S02]  /*46880*/  IMAD.MOV.U32 R16, RZ, RZ, R5 ;  /* 0x000000ffff107224 */ /* 0x004fe400078e0005 */
[----:B------:R-:W-:-:S05]  /*46890*/  IMAD.MOV.U32 R17, RZ, RZ, R4 ;  /* 0x000000ffff117224 */ /* 0x000fca00078e0004 */
[----:B------:R2:W-:Y:S01]  /*468a0*/  STL.64 [R1+0x2f60], R16 ;  /* 0x002f601001007387 */ /* 0x0005e20000100a00 */
[----:B0-----:R-:W3:Y:S02]  /*468b0*/  LDL.LU R8, [R1+0x200] ;  /* 0x0002000001087983 */ /* 0x001ee40000300800 */
[----:B------:R-:W3:Y:S02]  /*468c0*/  LDL.LU R9, [R1+0x204] ;  /* 0x0002040001097983 */ /* 0x000ee40000300800 */
[----:B-1----:R-:W3:Y:S01]  /*468d0*/  LDL.LU R10, [R1+0x208] ;  /* 0x00020800010a7983 */ /* 0x002ee20000300800 */
[----:B------:R-:W3:Y:S01]  /*468e0*/  LDL.LU R11, [R1+0x20c] ;  /* 0x00020c00010b7983 */ /* 0x000ee20000300800 */
[----:B------:R-:W-:Y:S02]  /*468f0*/  IMAD.MOV.U32 R4, RZ, RZ, R2 ;  /* 0x000000ffff047224 */ /* 0x000fe400078e0002 */
[----:B------:R-:W-:Y:S02]  /*46900*/  IMAD.MOV.U32 R5, RZ, RZ, R14 ;  /* 0x000000ffff057224 */ /* 0x000fe400078e000e */
[----:B------:R-:W4:Y:S01]  /*46910*/  LDL.LU R2, [R1+0x3018] ;  /* 0x0030180001027983 */ /* 0x000f220000300800 */
[----:B------:R-:W4:Y:S02]  /*46920*/  LDL.LU R14, [R1+0x3014] ;  /* 0x00301400010e7983 */ /* 0x000f240000300800 */
[----:B------:R0:W-:Y:S02]  /*46930*/  STL.64 [R1+0x2fa0], R4 ;  /* 0x002fa00401007387 */ /* 0x0001e40000100a00 */
[----:B--2---:R-:W-:-:S02]  /*46940*/  IMAD.MOV.U32 R16, RZ, RZ, R15 ;  /* 0x000000ffff107224 */ /* 0x004fc400078e000f */
[----:B------:R-:W-:Y:S02]  /*46950*/  IMAD.MOV.U32 R17, RZ, RZ, R0 ;  /* 0x000000ffff117224 */ /* 0x000fe400078e0000 */
[----:B0-----:R-:W-:Y:S02]  /*46960*/  IMAD.MOV.U32 R4, RZ, RZ, R19 ;  /* 0x000000ffff047224 */ /* 0x001fe400078e0013 */
[----:B------:R-:W-:Y:S01]  /*46970*/  IMAD.MOV.U32 R5, RZ, RZ, R18 ;  /* 0x000000ffff057224 */ /* 0x000fe200078e0012 */
[----:B---3--:R-:W-:Y:S01]  /*46980*/  STL.64 [R1+0x2f70], R10 ;  /* 0x002f700a01007387 */ /* 0x008fe20000100a00 */
[----:B------:R-:W-:Y:S02]  /*46990*/  STL.64 [R1+0x2f68], R8 ;  /* 0x002f680801007387 */ /* 0x000fe40000100a00 */
[----:B------:R-:W2:Y:S02]  /*469a0*/  LDL.LU R15, [R1+0x3010] ;  /* 0x00301000010f7983 */ /* 0x000ea40000300800 */
[----:B------:R-:W3:Y:S01]  /*469b0*/  LDL.LU R0, [R1+0x300c] ;  /* 0x00300c0001007983 */ /* 0x000ee20000300800 */
[----:B------:R-:W-:Y:S01]  /*469c0*/  STL.64 [R1+0x2fb8], R4 ;  /* 0x002fb80401007387 */ /* 0x000fe20000100a00 */
[----:B------:R0:W-:Y:S03]  /*469d0*/  STL.64 [R1+0x2f78], R16 ;  /* 0x002f781001007387 */ /* 0x0001e60000100a00 */
[----:B0-----:R-:W2:Y:S01]  /*469e0*/  LDL.64 R16, [R1+0x20] ;  /* 0x0000200001107983 */ /* 0x001ea20000100a00 */
[----:B----4-:R-:W-:-:S02]  /*469f0*/  IMAD.MOV.U32 R24, RZ, RZ, R2 ;  /* 0x000000ffff187224 */ /* 0x010fc400078e0002 */
[----:B------:R-:W-:Y:S02]  /*46a00*/  IMAD.MOV.U32 R25, RZ, RZ, R29 ;  /* 0x000000ffff197224 */ /* 0x000fe400078e001d */
[----:B------:R-:W-:Y:S02]  /*46a10*/  IMAD.MOV.U32 R4, RZ, RZ, R7 ;  /* 0x000000ffff047224 */ /* 0x000fe400078e0007 */
[----:B------:R-:W-:Y:S01]  /*46a20*/  IMAD.MOV.U32 R5, RZ, RZ, R6 ;  /* 0x000000ffff057224 */ /* 0x000fe200078e0006 */
[----:B--2---:R0:W-:Y:S04]  /*46a30*/  STL.64 [R1+0x2f98], R16 ;  /* 0x002f981001007387 */ /* 0x0041e80000100a00 */
[----:B0-----:R-:W2:Y:S01]  /*46a40*/  LDL.LU R16, [R1+0x690] ;  /* 0x0006900001107983 */ /* 0x001ea20000300800 */
[----:B------:R-:W2:Y:S02]  /*46a50*/  LDL.LU R17, [R1+0x694] ;  /* 0x0006940001117983 */ /* 0x000ea40000300800 */
[----:B------:R-:W4:Y:S02]  /*46a60*/  LDL.LU R18, [R1+0x698] ;  /* 0x0006980001127983 */ /* 0x000f240000300800 */
[----:B------:R-:W4:Y:S01]  /*46a70*/  LDL.LU R19, [R1+0x69c] ;  /* 0x00069c0001137983 */ /* 0x000f220000300800 */
[----:B------:R-:W2:Y:S01]  /*46a80*/  LDL.LU R2, [R1+0x3008] ;  /* 0x0030080001027983 */ /* 0x000ea20000300800 */
[----:B------:R0:W-:Y:S02]  /*46a90*/  STL.64 [R1+0x2fd8], R24 ;  /* 0x002fd81801007387 */ /* 0x0001e40000100a00 */
[----:B0-----:R-:W-:-:S02]  /*46aa0*/  IMAD.MOV.U32 R24, RZ, RZ, R15 ;  /* 0x000000ffff187224 */ /* 0x001fc400078e000f */
[----:B------:R-:W-:-:S05]  /*46ab0*/  IMAD.MOV.U32 R25, RZ, RZ, R14 ;  /* 0x000000ffff197224 */ /* 0x000fca00078e000e */
[----:B------:R-:W-:Y:S01]  /*46ac0*/  STL.64 [R1+0x2ff0], R24 ;  /* 0x002ff01801007387 */ /* 0x000fe20000100a00 */
        /* <DEDUP_REMOVED lines=23> */
[----:B------:R-:W-:-:S02]  /*46c40*/  IMAD.MOV.U32 R24, RZ, RZ, R2 ;  /* 0x000000ffff187224 */ /* 0x000fc400078e0002 */
[----:B---3--:R-:W-:Y:S01]  /*46c50*/  IMAD.MOV.U32 R25, RZ, RZ, R0 ;  /* 0x000000ffff197224 */ /* 0x008fe200078e0000 */
[----:B--2---:R-:W-:Y:S01]  /*46c60*/  STL.64 [R1+0x2fc8], R18 ;  /* 0x002fc81201007387 */ /* 0x004fe20000100a00 */
[----:B----4-:R0:W-:Y:S03]  /*46c70*/  STL.64 [R1+0x2fc0], R16 ;  /* 0x002fc01001007387 */ /* 0x0101e60000100a00 */
        /* <DEDUP_REMOVED lines=8> */
[C---:B------:R-:W-:Y:S01]  /*46d00*/  HMMA.16816.F32 R24, R20.reuse, R24, R4 ;  /* 0x000000181418723c */ /* 0x040fe20000001804 */
[----:B----4-:R-:W-:Y:S01]  /*46d10*/  STL.64 [R1+0x2f88], R10 ;  /* 0x002f880a01007387 */ /* 0x010fe20000100a00 */
[----:B---3--:R0:W-:Y:S03]  /*46d20*/  STL.64 [R1+0x2f80], R8 ;  /* 0x002f800801007387 */ /* 0x0081e60000100a00 */
[----:B0-----:R-:W3:Y:S01]  /*46d30*/  LDL.LU R8, [R1+0x220] ;  /* 0x0002200001087983 */ /* 0x001ee20000300800 */
[----:B------:R-:W3:Y:S02]  /*46d40*/  LDL.LU R9, [R1+0x224] ;  /* 0x0002240001097983 */ /* 0x000ee40000300800 */
[----:B------:R-:W3:Y:S02]  /*46d50*/  LDL.LU R10, [R1+0x228] ;  /* 0x00022800010a7983 */ /* 0x000ee40000300800 */
[----:B------:R-:W3:Y:S01]  /*46d60*/  LDL.LU R11, [R1+0x22c] ;  /* 0x00022c00010b7983 */ /* 0x000ee20000300800 */
[----:B------:R-:W4:Y:S01]  /*46d70*/  LDL.LU R12, [R1+0x1f0] ;  /* 0x0001f000010c7983 */ /* 0x000f220000300800 */
[----:B------:R-:W4:Y:S02]  /*46d80*/  LDL.LU R13, [R1+0x1f4] ;  /* 0x0001f400010d7983 */ /* 0x000f240000300800 */
[----:B------:R-:W4:Y:S02]  /*46d90*/  LDL.LU R14, [R1+0x1f8] ;  /* 0x0001f800010e7983 */ /* 0x000f240000300800 */
[----:B------:R-:W4:Y:S01]  /*46da0*/  LDL.LU R15, [R1+0x1fc] ;  /* 0x0001fc00010f7983 */ /* 0x000f220000300800 */
[----:B------:R-:W2:Y:S01]  /*46db0*/  LDL.LU.64 R6, [R1+0x3000] ;  /* 0x0030000001067983 */ /* 0x000ea20000300a00 */
[----:B------:R-:W2:Y:S05]  /*46dc0*/  LDL.LU.64 R4, [R1+0x2ff8] ;  /* 0x002ff80001047983 */ /* 0x000eaa0000300a00 */
[----:B------:R0:W-:Y:S02]  /*46dd0*/  STL.64 [R1+0x290], R24 ;  /* 0x0002901801007387 */ /* 0x0001e40000100a00 */
[----:B------:R2:W-:Y:S01]  /*46de0*/  STL.64 [R1+0x298], R26 ;  /* 0x0002981a01007387 */ /* 0x0005e20000100a00 */
        /* <DEDUP_REMOVED lines=9> */
[----:B------:R-:W2:Y:S11]  /*46e80*/  LDL.LU.64 R4, [R1+0x2fd0] ;  /* 0x002fd00001047983 */ /* 0x000eb60000300a00 */
[----:B------:R-:W-:Y:S10]  /*46e90*/  @!UPT UIADD3 URZ, URZ, URZ, URZ ;  /* 0x0000003f3f3ff290 */ /* 0x000ff4000fffe03f */
[----:B------:R-:W-:Y:S01]  /*46ea0*/  STL.64 [R1+0x270], R24 ;  /* 0x0002701801007387 */ /* 0x000fe20000100a00 */
[----:B------:R-:W-:Y:S02]  /*46eb0*/  STL.64 [R1+0x278], R26 ;  /* 0x0002781a01007387 */ /* 0x000fe40000100a00 */
[----:B------:R-:W0:Y:S02]  /*46ec0*/  LDSM.16.MT88.4 R24, [R28+0xa080] ;  /* 0x00a080001c18783b */ /* 0x000e240000004200 */
[----:B0-----:R-:W-:Y:S02]  /*46ed0*/  STL.64 [R1+0x2e30], R26 ;  /* 0x002e301a01007387 */ /* 0x001fe40000100a00 */
        /* <DEDUP_REMOVED lines=22> */
[----:B------:R0:W-:Y:S01]  /*47040*/  STL.64 [R1+0x240], R4 ;  /* 0x0002400401007387 */ /* 0x0001e20000100a00 */
[----:B------:R1:W-:Y:S03]  /*47050*/  STL.64 [R1+0x248], R6 ;  /* 0x0002480601007387 */ /* 0x0003e60000100a00 */
[----:B0-----:R-:W3:Y:S02]  /*47060*/  LDL.LU.64 R4, [R1+0x2f90] ;  /* 0x002f900001047983 */ /* 0x001ee40000300a00 */
[C---:B---3--:R-:W-:Y:S02]  /*47070*/  HMMA.16816.F32 R24, R20.reuse, R4, R24 ;  /* 0x000000041418723c */ /* 0x048fe40000001818 */
[----:B------:R-:W3:Y:S11]  /*47080*/  LDL.LU R4, [R1+0x1e0] ;  /* 0x0001e00001047983 */ /* 0x000ef60000300800 */
[----:B------:R-:W-:Y:S10]  /*47090*/  @!UPT UIADD3 URZ, URZ, URZ, URZ ;  /* 0x0000003f3f3ff290 */ /* 0x000ff4000fffe03f */
[----:B------:R0:W-:Y:S01]  /*470a0*/  STL.64 [R1+0x230], R24 ;  /* 0x0002301801007387 */ /* 0x0001e20000100a00 */
[----:B------:R2:W-:Y:S02]  /*470b0*/  STL.64 [R1+0x238], R26 ;  /* 0x0002381a01007387 */ /* 0x0005e40000100a00 */
[----:B------:R-:W3:Y:S02]  /*470c0*/  LDL.LU R5, [R1+0x1e4] ;  /* 0x0001e40001057983 */ /* 0x000ee40000300800 */
[----:B-1----:R-:W3:Y:S01]  /*470d0*/  LDL.LU R6, [R1+0x1e8] ;  /* 0x0001e80001067983 */ /* 0x002ee20000300800 */
[----:B------:R-:W3:Y:S04]  /*470e0*/  LDL.LU R7, [R1+0x1ec] ;  /* 0x0001ec0001077983 */ /* 0x000ee80000300800 */
[----:B0-----:R-:W3:Y:S01]  /*470f0*/  LDL.LU R24, [R1+0x460] ;  /* 0x0004600001187983 */ /* 0x001ee20000300800 */
[----:B------:R-:W3:Y:S02]  /*47100*/  LDL.LU R25, [R1+0x464] ;  /* 0x0004640001197983 */ /* 0x000ee40000300800 */
[----:B--2---:R-:W2:Y:S02]  /*47110*/  LDL.LU R26, [R1+0x468] ;  /* 0x00046800011a7983 */ /* 0x004ea40000300800 */
[----:B------:R-:W2:Y:S02]  /*47120*/  LDL.LU R27, [R1+0x46c] ;  /* 0x00046c00011b7983 */ /* 0x000ea40000300800 */
[----:B--2---:R-:W-:Y:S01]  /*47130*/  STL.64 [R1+0x2f10], R26 ;  /* 0x002f101a01007387 */ /* 0x004fe20000100a00 */
[----:B---3--:R0:W-:Y:S03]  /*47140*/  STL.64 [R1+0x2f08], R24 ;  /* 0x002f081801007387 */ /* 0x0081e60000100a00 */
[----:B0-----:R-:W2:Y:S01]  /*47150*/  LDL.64 R24, [R1+0xa0] ;  /* 0x0000a00001187983 */ /* 0x001ea20000100a00 */
[----:B------:R-:W-:Y:S03]  /*47160*/  HMMA.16816.F32 R8, R20, R16, R8 ;  /* 0x000000101408723c */ /* 0x000fe60000001808 */
[----:B--2---:R0:W-:Y:S04]  /*47170*/  STL.64 [R1+0x2f20], R24 ;  /* 0x002f201801007387 */ /* 0x0041e80000100a00 */
[----:B0-----:R-:W2:Y:S01]  /*47180*/  LDL.64 R24, [R1+0xb0] ;  /* 0x0000b00001187983 */ /* 0x001ea20000100a00 */
[----:B------:R-:W-:-:S02]  /*47190*/  IMAD.MOV.U32 R29, RZ, RZ, R16 ;  /* 0x000000ffff1d7224 */ /* 0x000fc400078e0010 */
[----:B------:R-:W-:Y:S01]  /*471a0*/  IMAD.MOV.U32 R28, RZ, RZ, R17 ;  /* 0x000000ffff1c7224 */ /* 0x000fe200078e0011 */
[----:B--2---:R0:W-:Y:S04]  /*471b0*/  STL.64 [R1+0x2f28], R24 ;  /* 0x002f281801007387 */ /* 0x0041e80000100a00 */
[----:B0-----:R-:W2:Y:S08]  /*471c0*/  LDL.64 R24, [R1+0xc0] ;  /* 0x0000c00001187983 */ /* 0x001eb00000100a00 */
[----:B------:R-:W-:Y:S02]  /*471d0*/  STL.64 [R1+0x220], R8 ;  /* 0x0002200801007387 */ /* 0x000fe40000100a00 */
[----:B------:R0:W-:Y:S02]  /*471e0*/  STL.64 [R1+0x228], R10 ;  /* 0x0002280a01007387 */ /* 0x0001e40000100a00 */
        /* <DEDUP_REMOVED lines=12> */
[----:B------:R-:W2:Y:S11]  /*472b0*/  LDL.LU.64 R8, [R1+0x2f50] ;  /* 0x002f500001087983 */ /* 0x000eb60000300a00 */
[----:B------:R-:W-:Y:S09]  /*472c0*/  @!UPT UIADD3 URZ, URZ, URZ, URZ ;  /* 0x0000003f3f3ff290 */ /* 0x000ff2000fffe03f */
        /* <DEDUP_REMOVED lines=8> */
[----:B0-----:R-:W4:Y:S01]  /*47350*/  LDL.LU.64 R12, [R1+0x2f40] ;  /* 0x002f4000010c7983 */ /* 0x001f220000300a00 */
[----:B------:R0:W-:Y:S03]  /*47360*/  STL.64 [R1+0x2eb8], R16 ;  /* 0x002eb81001007387 */ /* 0x0001e60000100a00 */
[----:B0-----:R-:W4:Y:S01]  /*47370*/  LDL.LU R16, [R1+0x670] ;  /* 0x0006700001107983 */ /* 0x001f220000300800 */
[----:B------:R-:W4:Y:S02]  /*47380*/  LDL.LU R17, [R1+0x674] ;  /* 0x0006740001117983 */ /* 0x000f240000300800 */
[----:B------:R-:W4:Y:S02]  /*47390*/  LDL.LU R18, [R1+0x678] ;  /* 0x0006780001127983 */ /* 0x000f240000300800 */
[----:B------:R-:W4:Y:S02]  /*473a0*/  LDL.LU R19, [R1+0x67c] ;  /* 0x00067c0001137983 */ /* 0x000f240000300800 */
[C---:B----4-:R-:W-:Y:S11]  /*473b0*/  HMMA.16816.F32 R16, R20.reuse, R12, R16 ;  /* 0x0000000c1410723c */ /* 0x050ff60000001810 */
[----:B------:R-:W-:Y:S11]  /*473c0*/  @!UPT UIADD3 URZ, URZ, URZ, URZ ;  /* 0x0000003f3f3ff290 */ /* 0x000ff6000fffe03f */
[----:B------:R-:W-:Y:S01]  /*473d0*/  @!UPT UIADD3 URZ, URZ, URZ, URZ ;  /* 0x0000003f3f3ff290 */ /* 0x000fe2000fffe03f */
[----:B------:R0:W-:Y:S01]  /*473e0*/  STL.64 [R1+0x6d0], R16 ;  /* 0x0006d01001007387 */ /* 0x0001e20000100a00 */
[----:B------:R-:W-:Y:S03]  /*473f0*/  STL.64 [R1+0x6d8], R18 ;  /* 0x0006d81201007387 */ /* 0x000fe60000100a00 */
[----:B0-----:R-:W4:Y:S01]  /*47400*/  LDL.64 R16, [R1+0x80] ;  /* 0x0000800001107983 */ /* 0x001f220000100a00 */
[----:B--2---:R-:W-:Y:S03]  /*47410*/  HMMA.16816.F32 R20, R20, R8, R4 ;  /* 0x000000081414723c */ /* 0x004fe60000001804 */
[----:B----4-:R0:W-:Y:S04]  /*47420*/  STL.64 [R1+0x2f18], R16 ;  /* 0x002f181001007387 */ /* 0x0101e80000100a00 */
[----:B0-----:R-:W2:Y:S01]  /*47430*/  LDL.LU R16, [R1+0x470] ;  /* 0x0004700001107983 */ /* 0x001ea20000300800 */
[----:B------:R-:W2:Y:S02]  /*47440*/  LDL.LU R17, [R1+0x474] ;  /* 0x0004740001117983 */ /* 0x000ea40000300800 */
[----:B------:R-:W2:Y:S02]  /*47450*/  LDL.LU R18, [R1+0x478] ;  /* 0x0004780001127983 */ /* 0x000ea40000300800 */
[----:B------:R-:W2:Y:S01]  /*47460*/  LDL.LU R19, [R1+0x47c] ;  /* 0x00047c0001137983 */ /* 0x000ea20000300800 */
[----:B------:R0:W-:Y:S01]  /*47470*/  STL [R1+0x2e4c], R12 ;  /* 0x002e4c0c01007387 */ /* 0x0001e20000100800 */
[----:B------:R1:W-:Y:S03]  /*47480*/  STL [R1+0x2e48], R13 ;  /* 0x002e480d01007387 */ /* 0x0003e60000100800 */
[----:B0-----:R-:W4:Y:S01]  /*47490*/  LDL.LU R12, [R1+0x490] ;  /* 0x00049000010c7983 */ /* 0x001f220000300800 */
[----:B-1----:R-:W4:Y:S02]  /*474a0*/  LDL.LU R13, [R1+0x494] ;  /* 0x00049400010d7983 */ /* 0x002f240000300800 */
[----:B------:R-:W4:Y:S02]  /*474b0*/  LDL.LU R14, [R1+0x498] ;  /* 0x00049800010e7983 */ /* 0x000f240000300800 */
[----:B------:R-:W4:Y:S01]  /*474c0*/  LDL.LU R15, [R1+0x49c] ;  /* 0x00049c00010f7983 */ /* 0x000f220000300800 */
[----:B------:R-:W4:Y:S01]  /*474d0*/  LDL.LU.64 R6, [R1+0x2f38] ;  /* 0x002f380001067983 */ /* 0x000f220000300a00 */
[----:B------:R-:W4:Y:S02]  /*474e0*/  LDL.LU.64 R4, [R1+0x2f30] ;  /* 0x002f300001047983 */ /* 0x000f240000300a00 */
[----:B------:R0:W-:Y:S02]  /*474f0*/  STL.64 [R1+0x1e0], R20 ;  /* 0x0001e01401007387 */ /* 0x0001e40000100a00 */
[----:B------:R1:W-:Y:S01]  /*47500*/  STL.64 [R1+0x1e8], R22 ;  /* 0x0001e81601007387 */ /* 0x0003e20000100a00 */
[----:B0-----:R-:W2:Y:S01]  /*47510*/  LDL.LU R20, [R1+0x450] ;  /* 0x0004500001147983 */ /* 0x001ea20000300800 */
[----:B------:R-:W2:Y:S02]  /*47520*/  LDL.LU R21, [R1+0x454] ;  /* 0x0004540001157983 */ /* 0x000ea40000300800 */
[----:B-1----:R-:W2:Y:S02]  /*47530*/  LDL.LU R22, [R1+0x458] ;  /* 0x0004580001167983 */ /* 0x002ea40000300800 */
[----:B------:R-:W2:Y:S01]  /*47540*/  LDL.LU R23, [R1+0x45c] ;  /* 0x00045c0001177983 */ /* 0x000ea20000300800 */
[----:B---3--:R-:W-:Y:S01]  /*47550*/  STL.64 [R1+0x2e40], R10 ;  /* 0x002e400a01007387 */ /* 0x008fe20000100a00 */
[----:B------:R0:W-:Y:S03]  /*47560*/  STL.64 [R1+0x2e38], R8 ;  /* 0x002e380801007387 */ /* 0x0001e60000100a00 */
[----:B0-----:R-:W3:Y:S01]  /*47570*/  LDL.LU R8, [R1+0x480] ;  /* 0x0004800001087983 */ /* 0x001ee20000300800 */
[----:B------:R-:W3:Y:S02]  /*47580*/  LDL.LU R9, [R1+0x484] ;  /* 0x0004840001097983 */ /* 0x000ee40000300800 */
[----:B------:R-:W3:Y:S02]  /*47590*/  LDL.LU R10, [R1+0x488] ;  /* 0x00048800010a7983 */ /* 0x000ee40000300800 */
[----:B------:R-:W3:Y:S01]  /*475a0*/  LDL.LU R11, [R1+0x48c] ;  /* 0x00048c00010b7983 */ /* 0x000ee20000300800 */
[C---:B----4-:R-:W-:Y:S11]  /*475b0*/  HMMA.16816.F32 R12, R4.reuse, R24, R12 ;  /* 0x00000018040c723c */ /* 0x050ff6000000180c */
[----:B------:R-:W-:Y:S11]  /*475c0*/  @!UPT UIADD3 URZ, URZ, URZ, URZ ;  /* 0x0000003f3f3ff290 */ /* 0x000ff6000fffe03f */
[----:B------:R-:W-:Y:S01]  /*475d0*/  @!UPT UIADD3 URZ, URZ, URZ, URZ ;  /* 0x0000003f3f3ff290 */ /* 0x000fe2000fffe03f */
[----:B------:R-:W-:Y:S01]  /*475e0*/  STL.64 [R1+0x4a0], R12 ;  /* 0x0004a00c01007387 */ /* 0x000fe20000100a00 */
[----:B------:R0:W-:Y:S02]  /*475f0*/  STL.64 [R1+0x4a8], R14 ;  /* 0x0004a80e01007387 */ /* 0x0001e40000100a00 */
[----:B0-----:R-:W-:Y:S02]  /*47600*/  IMAD.MOV.U32 R15, RZ, RZ, R24 ;  /* 0x000000ffff0f7224 */ /* 0x001fe400078e0018 */
[----:B------:R-:W-:Y:S02]  /*47610*/  IMAD.MOV.U32 R14, RZ, RZ, R25 ;  /* 0x000000ffff0e7224 */ /* 0x000fe400078e0019 */
[----:B------:R-:W3:Y:S03]  /*47620*/  LDL.LU.64 R24, [R1+0x2f28] ;  /* 0x002f280001187983 */ /* 0x000ee60000300a00 */
[----:B------:R-:W-:Y:S02]  /*47630*/  STL [R1+0x2e54], R14 ;  /* 0x002e540e01007387 */ /* 0x000fe40000100800 */
[----:B------:R-:W-:Y:S02]  /*47640*/  STL [R1+0x2e50], R15 ;  /* 0x002e500f01007387 */ /* 0x000fe40000100800 */
[----:B------:R-:W4:Y:S01]  /*47650*/  LDL.64 R12, [R1+0x90] ;  /* 0x00009000010c7983 */ /* 0x000f220000100a00 */
        /* <DEDUP_REMOVED lines=15> */
[----:B------:R-:W4:Y:S02]  /*47750*/  LDL.LU.64 R26, [R1+0x2f10] ;  /* 0x002f1000011a7983 */ /* 0x000f240000300a00 */
[----:B------:R-:W4:Y:S02]  /*47760*/  LDL.LU.64 R24, [R1+0x2f08] ;  /* 0x002f080001187983 */ /* 0x000f240000300a00 */
[----:B------:R-:W-:Y:S01]  /*47770*/  STL.64 [R1+0x2e60], R10 ;  /* 0x002e600a01007387 */ /* 0x000fe20000100a00 */
[----:B------:R4:W-:Y:S02]  /*47780*/  STL.64 [R1+0x2e58], R8 ;  /* 0x002e580801007387 */ /* 0x0009e40000100a00 */
[----:B----4-:R-:W-:Y:S11]  /*47790*/  HMMA.16816.F32 R8, R4, R12, R24 ;  /* 0x0000000c0408723c */ /* 0x010ff60000001818 */
[----:B------:R-:W-:Y:S11]  /*477a0*/  @!UPT UIADD3 URZ, URZ, URZ, URZ ;  /* 0x0000003f3f3ff290 */ /* 0x000ff6000fffe03f */
[----:B------:R-:W-:Y:S01]  /*477b0*/  @!UPT UIADD3 URZ, URZ, URZ, URZ ;  /* 0x0000003f3f3ff290 */ /* 0x000fe2000fffe03f */
[----:B------:R0:W-:Y:S01]  /*477c0*/  STL.64 [R1+0x470], R8 ;  /* 0x0004700801007387 */ /* 0x0001e20000100a00 */
[----:B------:R1:W-:Y:S03]  /*477d0*/  STL.64 [R1+0x478], R10 ;  /* 0x0004780a01007387 */ /* 0x0003e60000100a00 */
[----:B0-----:R-:W3:Y:S01]  /*477e0*/  LDL.LU R8, [R1+0x780] ;  /* 0x0007800001087983 */ /* 0x001ee20000300800 */
[----:B------:R-:W3:Y:S02]  /*477f0*/  LDL.LU R9, [R1+0x784] ;  /* 0x0007840001097983 */ /* 0x000ee40000300800 */
[----:B-1----:R-:W4:Y:S02]  /*47800*/  LDL.LU R10, [R1+0x788] ;  /* 0x00078800010a7983 */ /* 0x002f240000300800 */
[----:B------:R-:W4:Y:S02]  /*47810*/  LDL.LU R11, [R1+0x78c] ;  /* 0x00078c00010b7983 */ /* 0x000f240000300800 */
[----:B----4-:R-:W-:Y:S01]  /*47820*/  STL.64 [R1+0x2e70], R10 ;  /* 0x002e700a01007387 */ /* 0x010fe20000100a00 */
[----:B---3--:R0:W-:Y:S03]  /*47830*/  STL.64 [R1+0x2e68], R8 ;  /* 0x002e680801007387 */ /* 0x0081e60000100a00 */
[----:B0-----:R-:W3:Y:S04]  /*47840*/  LDL.64 R8, [R1] ;  /* 0x0000000001087983 */ /* 0x001ee80000100a00 */
[----:B---3--:R0:W-:Y:S04]  /*47850*/  STL.64 [R1+0x2e88], R8 ;  /* 0x002e880801007387 */ /* 0x0081e80000100a00 */
[----:B0-----:R-:W3:Y:S01]  /*47860*/  LDL.64 R8, [R1+0x10] ;  /* 0x0000100001087983 */ /* 0x001ee20000100a00 */
[----:B--2---:R-:W-:-:S02]  /*47870*/  IMAD.MOV.U32 R27, RZ, RZ, R16 ;  /* 0x000000ffff1b7224 */ /* 0x004fc400078e0010 */
[----:B------:R-:W-:Y:S02]  /*47880*/  IMAD.MOV.U32 R26, RZ, RZ, R17 ;  /* 0x000000ffff1a7224 */ /* 0x000fe400078e0011 */
[----:B------:R-:W-:Y:S02]  /*47890*/  IMAD.MOV.U32 R25, RZ, RZ, R12 ;  /* 0x000000ffff197224 */ /* 0x000fe400078e000c */
[----:B------:R-:W-:Y:S01]  /*478a0*/  IMAD.MOV.U32 R24, RZ, RZ, R13 ;  /* 0x000000ffff187224 */ /* 0x000fe200078e000d */
[----:B---3--:R0:W-:Y:S02]  /*478b0*/  STL.64 [R1+0x2ea0], R8 ;  /* 0x002ea00801007387 */ /* 0x0081e40000100a00 */
[C---:B0-----:R-:W-:Y:S11]  /*478c0*/  HMMA.16816.F32 R8, R4.reuse, R16, R20 ;  /* 0x000000100408723c */ /* 0x041ff60000001814 */
[----:B------:R-:W-:Y:S11]  /*478d0*/  @!UPT UIADD3 URZ, URZ, URZ, URZ ;  /* 0x0000003f3f3ff290 */ /* 0x000ff6000fffe03f */
[----:B------:R-:W-:Y:S01]  /*478e0*/  @!UPT UIADD3 URZ, URZ, URZ, URZ ;  /* 0x0000003f3f3ff290 */ /* 0x000fe2000fffe03f */
[----:B------:R0:W-:Y:S01]  /*478f0*/  STL.64 [R1+0x460], R8 ;  /* 0x0004600801007387 */ /* 0x0001e20000100a00 */
[----:B------:R1:W-:Y:S03]  /*47900*/  STL.64 [R1+0x468], R10 ;  /* 0x0004680a01007387 */ /* 0x0003e60000100a00 */
[----:B0-----:R-:W2:Y:S01]  /*47910*/  LDL.LU R8, [R1+0x7b0] ;  /* 0x0007b00001087983 */ /* 0x001ea20000300800 */
[----:B------:R-:W2:Y:S02]  /*47920*/  LDL.LU R9, [R1+0x7b4] ;  /* 0x0007b40001097983 */ /* 0x000ea40000300800 */
[----:B-1----:R-:W3:Y:S02]  /*47930*/  LDL.LU R10, [R1+0x7b8] ;  /* 0x0007b800010a7983 */ /* 0x002ee40000300800 */
[----:B------:R-:W3:Y:S01]  /*47940*/  LDL.LU R11, [R1+0x7bc] ;  /* 0x0007bc00010b7983 */ /* 0x000ee20000300800 */
[----:B------:R-:W4:Y:S01]  /*47950*/  LDL.LU R16, [R1+0x7c0] ;  /* 0x0007c00001107983 */ /* 0x000f220000300800 */
[----:B------:R-:W4:Y:S02]  /*47960*/  LDL.LU R17, [R1+0x7c4] ;  /* 0x0007c40001117983 */ /* 0x000f240000300800 */
[----:B------:R-:W2:Y:S02]  /*47970*/  LDL.LU R18, [R1+0x7c8] ;  /* 0x0007c80001127983 */ /* 0x000ea40000300800 */
[----:B------:R-:W2:Y:S01]  /*47980*/  LDL.LU R19, [R1+0x7cc] ;  /* 0x0007cc0001137983 */ /* 0x000ea20000300800 */
[----:B------:R-:W2:Y:S01]  /*47990*/  LDL.LU R12, [R1+0x7d0] ;  /* 0x0007d000010c7983 */ /* 0x000ea20000300800 */
[----:B------:R-:W2:Y:S02]  /*479a0*/  LDL.LU R13, [R1+0x7d4] ;  /* 0x0007d400010d7983 */ /* 0x000ea40000300800 */
[----:B------:R-:W2:Y:S02]  /*479b0*/  LDL.LU R14, [R1+0x7d8] ;  /* 0x0007d800010e7983 */ /* 0x000ea40000300800 */
[----:B------:R-:W2:Y:S01]  /*479c0*/  LDL.LU R15, [R1+0x7dc] ;  /* 0x0007dc00010f7983 */ /* 0x000ea20000300800 */
[----:B------:R-:W3:Y:S04]  /*479d0*/  LDL.64 R20, [R1+0x70] ;  /* 0x0000700001147983 */ /* 0x000ee80000100a00 */
[----:B--2---:R-:W-:Y:S01]  /*479e0*/  STL.64 [R1+0x2ed8], R14 ;  /* 0x002ed80e01007387 */ /* 0x004fe20000100a00 */
[----:B------:R0:W-:Y:S03]  /*479f0*/  STL.64 [R1+0x2ed0], R12 ;  /* 0x002ed00c01007387 */ /* 0x0001e60000100a00 */
[----:B0-----:R-:W2:Y:S04]  /*47a00*/  LDL.64 R12, [R1+0x50] ;  /* 0x00005000010c7983 */ /* 0x001ea80000100a00 */
[----:B--2---:R0:W-:Y:S04]  /*47a10*/  STL.64 [R1+0x2ee8], R12 ;  /* 0x002ee80c01007387 */ /* 0x0041e80000100a00 */
[----:B0-----:R-:W2:Y:S04]  /*47a20*/  LDL.64 R12, [R1+0x60] ;  /* 0x00006000010c7983 */ /* 0x001ea80000100a00 */
[----:B--2---:R0:W-:Y:S04]  /*47a30*/  STL.64 [R1+0x2f00], R12 ;  /* 0x002f000c01007387 */ /* 0x0041e80000100a00 */
[----:B0-----:R-:W3:Y:S01]  /*47a40*/  LDL.LU R12, [R1+0x440] ;  /* 0x00044000010c7983 */ /* 0x001ee20000300800 */
[----:B------:R-:W3:Y:S02]  /*47a50*/  LDL.LU R13, [R1+0x444] ;  /* 0x00044400010d7983 */ /* 0x000ee40000300800 */
[----:B------:R-:W3:Y:S02]  /*47a60*/  LDL.LU R14, [R1+0x448] ;  /* 0x00044800010e7983 */ /* 0x000ee40000300800 */
[----:B------:R-:W3:Y:S01]  /*47a70*/  LDL.LU R15, [R1+0x44c] ;  /* 0x00044c00010f7983 */ /* 0x000ee20000300800 */
[----:B------:R-:W-:Y:S01]  /*47a80*/  STL.64 [R1+0x2ec8], R18 ;  /* 0x002ec81201007387 */ /* 0x000fe20000100a00 */
[----:B----4-:R0:W-:Y:S03]  /*47a90*/  STL.64 [R1+0x2ec0], R16 ;  /* 0x002ec01001007387 */ /* 0x0101e60000100a00 */
[----:B0-----:R-:W2:Y:S04]  /*47aa0*/  LDL.64 R16, [R1+0x40] ;  /* 0x0000400001107983 */ /* 0x001ea80000100a00 */
[----:B--2---:R0:W-:Y:S04]  /*47ab0*/  STL.64 [R1+0x2ee0], R16 ;  /* 0x002ee01001007387 */ /* 0x0041e80000100a00 */
[----:B0-----:R-:W2:Y:S01]  /*47ac0*/  LDL.LU R16, [R1+0x7e0] ;  /* 0x0007e00001107983 */ /* 0x001ea20000300800 */
[----:B------:R-:W2:Y:S02]  /*47ad0*/  LDL.LU R17, [R1+0x7e4] ;  /* 0x0007e40001117983 */ /* 0x000ea40000300800 */
[----:B------:R-:W4:Y:S02]  /*47ae0*/  LDL.LU R18, [R1+0x7e8] ;  /* 0x0007e80001127983 */ /* 0x000f240000300800 */
[----:B------:R-:W4:Y:S01]  /*47af0*/  LDL.LU R19, [R1+0x7ec] ;  /* 0x0007ec0001137983 */ /* 0x000f220000300800 */
[----:B---3--:R-:W-:Y:S01]  /*47b00*/  HMMA.16816.F32 R12, R4, R20, R12 ;  /* 0x00000014040c723c */ /* 0x008fe2000000180c */
        /* <DEDUP_REMOVED lines=8> */
[----:B0-----:R-:W3:Y:S01]  /*47b90*/  LDL.64 R8, [R1+0x30] ;  /* 0x0000300001087983 */ /* 0x001ee20000100a00 */
[----:B------:R-:W-:Y:S02]  /*47ba0*/  STL.64 [R1+0x2e80], R26 ;  /* 0x002e801a01007387 */ /* 0x000fe40000100a00 */
[----:B------:R0:W-:Y:S02]  /*47bb0*/  STL.64 [R1+0x2e78], R24 ;  /* 0x002e781801007387 */ /* 0x0001e40000100a00 */
[----:B0-----:R-:W4:Y:S01]  /*47bc0*/  LDL.LU R24, [R1+0x790] ;  /* 0x0007900001187983 */ /* 0x001f220000300800 */
[----:B------:R-:W4:Y:S02]  /*47bd0*/  LDL.LU R25, [R1+0x794] ;  /* 0x0007940001197983 */ /* 0x000f240000300800 */
[----:B------:R-:W2:Y:S02]  /*47be0*/  LDL.LU R26, [R1+0x798] ;  /* 0x00079800011a7983 */ /* 0x000ea40000300800 */
[----:B------:R-:W2:Y:S02]  /*47bf0*/  LDL.LU R27, [R1+0x79c] ;  /* 0x00079c00011b7983 */ /* 0x000ea40000300800 */
[----:B------:R-:W-:-:S02]  /*47c00*/  IMAD.MOV.U32 R2, RZ, RZ, R20 ;  /* 0x000000ffff027224 */ /* 0x000fc400078e0014 */
[----:B------:R-:W-:Y:S02]  /*47c10*/  IMAD.MOV.U32 R0, RZ, RZ, R21 ;  /* 0x000000ffff007224 */ /* 0x000fe400078e0015 */
[----:B------:R-:W0:Y:S04]  /*47c20*/  LDSM.16.MT88.4 R20, [R3+0xa000] ;  /* 0x00a000000314783b */ /* 0x000e280000004200 */
[----:B--2---:R-:W-:Y:S01]  /*47c30*/  STL.64 [R1+0x2e98], R26 ;  /* 0x002e981a01007387 */ /* 0x004fe20000100a00 */
[----:B----4-:R1:W-:Y:S03]  /*47c40*/  STL.64 [R1+0x2e90], R24 ;  /* 0x002e901801007387 */ /* 0x0103e60000100a00 */
[----:B-1----:R-:W2:Y:S01]  /*47c50*/  LDL.LU R24, [R1+0x7a0] ;  /* 0x0007a00001187983 */ /* 0x002ea20000300800 */
[----:B------:R-:W2:Y:S02]  /*47c60*/  LDL.LU R25, [R1+0x7a4] ;  /* 0x0007a40001197983 */ /* 0x000ea40000300800 */
[----:B------:R-:W2:Y:S02]  /*47c70*/  LDL.LU R26, [R1+0x7a8] ;  /* 0x0007a800011a7983 */ /* 0x000ea40000300800 */
[----:B------:R-:W2:Y:S01]  /*47c80*/  LDL.LU R27, [R1+0x7ac] ;  /* 0x0007ac00011b7983 */ /* 0x000ea20000300800 */
[----:B------:R1:W-:Y:S01]  /*47c90*/  STL.64 [R1+0x450], R12 ;  /* 0x0004500c01007387 */ /* 0x0003e20000100a00 */
[----:B------:R-:W-:Y:S03]  /*47ca0*/  STL.64 [R1+0x458], R14 ;  /* 0x0004580e01007387 */ /* 0x000fe60000100a00 */
[----:B-1----:R-:W4:Y:S01]  /*47cb0*/  LDL.LU.64 R12, [R1+0x2f00] ;  /* 0x002f0000010c7983 */ /* 0x002f220000300a00 */
[----:B0-----:R0:W-:Y:S02]  /*47cc0*/  STL.64 [R1+0x2d08], R22 ;  /* 0x002d081601007387 */ /* 0x0011e40000100a00 */
[----:B------:R-:W-:Y:S01]  /*47cd0*/  STL.64 [R1+0x2d00], R20 ;  /* 0x002d001401007387 */ /* 0x000fe20000100a00 */
[----:B----4-:R-:W-:Y:S01]  /*47ce0*/  HMMA.16816.F32 R16, R4, R12, R16 ;  /* 0x0000000c0410723c */ /* 0x010fe20000001810 */
[----:B0-----:R-:W-:-:S02]  /*47cf0*/  IMAD.MOV.U32 R23, RZ, RZ, R12 ;  /* 0x000000ffff177224 */ /* 0x001fc400078e000c */
[----:B------:R-:W-:Y:S11]  /*47d00*/  IMAD.MOV.U32 R22, RZ, RZ, R13 ;  /* 0x000000ffff167224 */ /* 0x000ff600078e000d */
[----:B------:R-:W-:Y:S09]  /*47d10*/  @!UPT UIADD3 URZ, URZ, URZ, URZ ;  /* 0x0000003f3f3ff290 */ /* 0x000ff2000fffe03f */
[----:B------:R-:W-:Y:S01]  /*47d20*/  STL.64 [R1+0x440], R16 ;  /* 0x0004401001007387 */ /* 0x000fe20000100a00 */
[----:B------:R0:W-:Y:S03]  /*47d30*/  STL.64 [R1+0x448], R18 ;  /* 0x0004481201007387 */ /* 0x0001e60000100a00 */
[----:B0-----:R-:W4:Y:S01]  /*47d40*/  LDL.LU.64 R18, [R1+0x2ef8] ;  /* 0x002ef80001127983 */ /* 0x001f220000300a00 */
[----:B------:R-:W4:Y:S02]  /*47d50*/  LDL.LU.64 R16, [R1+0x2ef0] ;  /* 0x002ef00001107983 */ /* 0x000f240000300a00 */
[----:B------:R-:W4:Y:S02]  /*47d60*/  LDL.LU.64 R12, [R1+0x2ee8] ;  /* 0x002ee800010c7983 */ /* 0x000f240000300a00 */
[----:B------:R-:W-:Y:S02]  /*47d70*/  IMAD.MOV.U32 R20, RZ, RZ, R29 ;  /* 0x000000ffff147224 */ /* 0x000fe400078e001d */
[----:B------:R-:W-:Y:S01]  /*47d80*/  IMAD.MOV.U32 R21, RZ, RZ, R28 ;  /* 0x000000ffff157224 */ /* 0x000fe200078e001c */
[----:B----4-:R-:W-:Y:S01]  /*47d90*/  HMMA.16816.F32 R16, R4, R12, R16 ;  /* 0x0000000c0410723c */ /* 0x010fe20000001810 */
[----:B------:R-:W-:-:S02]  /*47da0*/  IMAD.MOV.U32 R29, RZ, RZ, R12 ;  /* 0x000000ffff1d7224 */ /* 0x000fc400078e000c */
[----:B------:R-:W-:Y:S11]  /*47db0*/  IMAD.MOV.U32 R28, RZ, RZ, R13 ;  /* 0x000000ffff1c7224 */ /* 0x000ff600078e000d */
[----:B------:R-:W-:Y:S09]  /*47dc0*/  @!UPT UIADD3 URZ, URZ, URZ, URZ ;  /* 0x0000003f3f3ff290 */ /* 0x000ff2000fffe03f */
[----:B------:R0:W-:Y:S01]  /*47dd0*/  STL.64 [R1+0x7e0], R16 ;  /* 0x0007e01001007387 */ /* 0x0001e20000100a00 */
[----:B------:R1:W-:Y:S03]  /*47de0*/  STL.64 [R1+0x7e8], R18 ;  /* 0x0007e81201007387 */ /* 0x0003e60000100a00 */
[----:B0-----:R-:W4:Y:S01]  /*47df0*/  LDL.LU.64 R16, [R1+0x2ee0] ;  /* 0x002ee00001107983 */ /* 0x001f220000300a00 */
[----:B------:R-:W4:Y:S02]  /*47e00*/  LDL.LU.64 R14, [R1+0x2ed8] ;  /* 0x002ed800010e7983 */ /* 0x000f240000300a00 */
[----:B------:R-:W4:Y:S02]  /*47e10*/  LDL.LU.64 R12, [R1+0x2ed0] ;  /* 0x002ed000010c7983 */ /* 0x000f240000300a00 */
[C---:B----4-:R-:W-:Y:S11]  /*47e20*/  HMMA.16816.F32 R12, R4.reuse, R16, R12 ;  /* 0x00000010040c723c */ /* 0x050ff6000000180c */
[----:B------:R-:W-:Y:S11]  /*47e30*/  @!UPT UIADD3 URZ, URZ, URZ, URZ ;  /* 0x0000003f3f3ff290 */ /* 0x000ff6000fffe03f */
[----:B------:R-:W-:Y:S01]  /*47e40*/  @!UPT UIADD3 URZ, URZ, URZ, URZ ;  /* 0x0000003f3f3ff290 */ /* 0x000fe2000fffe03f */
[----:B------:R0:W-:Y:S01]  /*47e50*/  STL.64 [R1+0x7d0], R12 ;  /* 0x0007d00c01007387 */ /* 0x0001e20000100a00 */
[----:B------:R-:W-:Y:S02]  /*47e60*/  STL.64 [R1+0x7d8], R14 ;  /* 0x0007d80e01007387 */ /* 0x000fe40000100a00 */
[----:B-1----:R-:W3:Y:S02]  /*47e70*/  LDL.LU.64 R18, [R1+0x2ec8] ;  /* 0x002ec80001127983 */ /* 0x002ee40000300a00 */
[----:B0-----:R-:W-:Y:S02]  /*47e80*/  IMAD.MOV.U32 R12, RZ, RZ, R16 ;  /* 0x000000ffff0c7224 */ /* 0x001fe400078e0010 */
[----:B------:R-:W-:Y:S02]  /*47e90*/  IMAD.MOV.U32 R13, RZ, RZ, R17 ;  /* 0x000000ffff0d7224 */ /* 0x000fe400078e0011 */
[----:B------:R-:W3:Y:S02]  /*47ea0*/  LDL.LU.64 R16, [R1+0x2ec0] ;  /* 0x002ec00001107983 */ /* 0x000ee40000300a00 */
[C---:B---3--:R-:W-:Y:S11]  /*47eb0*/  HMMA.16816.F32 R16, R4.reuse, R8, R16 ;  /* 0x000000080410723c */ /* 0x048ff60000001810 */
[----:B------:R-:W-:Y:S11]  /*47ec0*/  @!UPT UIADD3 URZ, URZ, URZ, URZ ;  /* 0x0000003f3f3ff290 */ /* 0x000ff6000fffe03f */
[----:B------:R-:W-:Y:S01]  /*47ed0*/  @!UPT UIADD3 URZ, URZ, URZ, URZ ;  /* 0x0000003f3f3ff290 */ /* 0x000fe2000fffe03f */
[----:B------:R0:W-:Y:S01]  /*47ee0*/  STL.64 [R1+0x7c0], R16 ;  /* 0x0007c01001007387 */ /* 0x0001e20000100a00 */
[----:B------:R1:W-:Y:S03]  /*47ef0*/  STL.64 [R1+0x7c8], R18 ;  /* 0x0007c81201007387 */ /* 0x0003e60000100a00 */
[----:B0-----:R-:W3:Y:S01]  /*47f00*/  LDL.LU.64 R16, [R1+0x2eb8] ;  /* 0x002eb80001107983 */ /* 0x001ee20000300a00 */
[----:B-1----:R-:W-:Y:S02]  /*47f10*/  IMAD.MOV.U32 R19, RZ, RZ, R8 ;  /* 0x000000ffff137224 */ /* 0x002fe400078e0008 */
[----:B------:R-:W-:Y:S02]  /*47f20*/  IMAD.MOV.U32 R18, RZ, RZ, R9 ;  /* 0x000000ffff127224 */ /* 0x000fe400078e0009 */
[----:B------:R-:W4:Y:S01]  /*47f30*/  LDL.LU.64 R10, [R1+0x2eb0] ;  /* 0x002eb000010a7983 */ /* 0x000f220000300a00 */
[----:B------:R-:W4:Y:S02]  /*47f40*/  LDL.LU.64 R8, [R1+0x2ea8] ;  /* 0x002ea80001087983 */ /* 0x000f240000300a00 */
[C---:B----4-:R-:W-:Y:S11]  /*47f50*/  HMMA.16816.F32 R8, R4.reuse, R20, R8 ;  /* 0x000000140408723c */ /* 0x050ff60000001808 */
[----:B------:R-:W-:Y:S11]  /*47f60*/  @!UPT UIADD3 URZ, URZ, URZ, URZ ;  /* 0x0000003f3f3ff290 */ /* 0x000ff6000fffe03f */
[----:B------:R-:W-:Y:S01]  /*47f70*/  @!UPT UIADD3 URZ, URZ, URZ, URZ ;  /* 0x0000003f3f3ff290 */ /* 0x000fe2000fffe03f */
[----:B------:R0:W-:Y:S01]  /*47f80*/  STL.64 [R1+0x7b0], R8 ;  /* 0x0007b00801007387 */ /* 0x0001e20000100a00 */
[----:B------:R-:W-:Y:S03]  /*47f90*/  STL.64 [R1+0x7b8], R10 ;  /* 0x0007b80a01007387 */ /* 0x000fe60000100a00 */
[----:B0-----:R-:W2:Y:S01]  /*47fa0*/  LDL.LU.64 R8, [R1+0x2ea0] ;  /* 0x002ea00001087983 */ /* 0x001ea20000300a00 */
[----:B------:R0:W-:Y:S01]  /*47fb0*/  STL.64 [R1+0x2d40], R20 ;  /* 0x002d401401007387 */ /* 0x0001e20000100a00 */
[C---:B--2---:R-:W-:Y:S01]  /*47fc0*/  HMMA.16816.F32 R24, R4.reuse, R8, R24 ;  /* 0x000000080418723c */ /* 0x044fe20000001818 */
[----:B0-----:R-:W-:Y:S02]  /*47fd0*/  IMAD.MOV.U32 R21, RZ, RZ, R8 ;  /* 0x000000ffff157224 */ /* 0x001fe400078e0008 */
        /* <DEDUP_REMOVED lines=14> */
[----:B------:R-:W4:Y:S02]  /*480c0*/  LDL.LU.64 R24, [R1+0x2e78] ;  /* 0x002e780001187983 */ /* 0x000f240000300a00 */
[----:B------:R-:W3:Y:S02]  /*480d0*/  LDL.LU.64 R10, [R1+0x2e70] ;  /* 0x002e7000010a7983 */ /* 0x000ee40000300a00 */
[----:B------:R-:W3:Y:S02]  /*480e0*/  LDL.LU.64 R8, [R1+0x2e68] ;  /* 0x002e680001087983 */ /* 0x000ee40000300a00 */
[----:B---3--:R-:W-:Y:S11]  /*480f0*/  HMMA.16816.F32 R8, R4, R16, R8 ;  /* 0x000000100408723c */ /* 0x008ff60000001808 */
[----:B------:R-:W-:Y:S11]  /*48100*/  @!UPT UIADD3 URZ, URZ, URZ, URZ ;  /* 0x0000003f3f3ff290 */ /* 0x000ff6000fffe03f */
[----:B------:R-:W-:Y:S01]  /*48110*/  @!UPT UIADD3 URZ, URZ, URZ, URZ ;  /* 0x0000003f3f3ff290 */ /* 0x000fe2000fffe03f */
[----:B------:R-:W-:Y:S01]  /*48120*/  STL.64 [R1+0x780], R8 ;  /* 0x0007800801007387 */ /* 0x000fe20000100a00 */
[----:B------:R0:W-:Y:S03]  /*48130*/  STL.64 [R1+0x788], R10 ;  /* 0x0007880a01007387 */ /* 0x0001e60000100a00 */
[----:B0-----:R-:W3:Y:S01]  /*48140*/  LDL.LU.64 R10, [R1+0x2e60] ;  /* 0x002e6000010a7983 */ /* 0x001ee20000300a00 */
[----:B------:R-:W2:Y:S02]  /*48150*/  LDL.LU.64 R8, [R1+0x2e58] ;  /* 0x002e580001087983 */ /* 0x000ea40000300a00 */
[----:B------:R0:W-:Y:S02]  /*48160*/  STL.64 [R1+0x2d10], R16 ;  /* 0x002d101001007387 */ /* 0x0001e40000100a00 */
[----:B0-----:R-:W-:Y:S02]  /*48170*/  IMAD.MOV.U32 R16, RZ, RZ, R14 ;  /* 0x000000ffff107224 */ /* 0x001fe400078e000e */
[----:B------:R-:W-:Y:S01]  /*48180*/  IMAD.MOV.U32 R17, RZ, RZ, R15 ;  /* 0x000000ffff117224 */ /* 0x000fe200078e000f */
[----:B------:R-:W2:Y:S01]  /*48190*/  LDL.LU R14, [R1+0x2e54] ;  /* 0x002e5400010e7983 */ /* 0x000ea20000300800 */
[----:B------:R-:W2:Y:S03]  /*481a0*/  LDL.LU R15, [R1+0x2e50] ;  /* 0x002e5000010f7983 */ /* 0x000ea60000300800 */
[----:B------:R0:W-:Y:S02]  /*481b0*/  STL.64 [R1+0x2d20], R16 ;  /* 0x002d201001007387 */ /* 0x0001e40000100a00 */
[----:B0-----:R-:W-:-:S02]  /*481c0*/  IMAD.MOV.U32 R16, RZ, RZ, R21 ;  /* 0x000000ffff107224 */ /* 0x001fc400078e0015 */
[----:B------:R-:W-:Y:S02]  /*481d0*/  IMAD.MOV.U32 R17, RZ, RZ, R20 ;  /* 0x000000ffff117224 */ /* 0x000fe400078e0014 */
[----:B------:R-:W-:Y:S02]  /*481e0*/  IMAD.MOV.U32 R20, RZ, RZ, R19 ;  /* 0x000000ffff147224 */ /* 0x000fe400078e0013 */
[----:B------:R-:W-:-:S05]  /*481f0*/  IMAD.MOV.U32 R21, RZ, RZ, R18 ;  /* 0x000000ffff157224 */ /* 0x000fca00078e0012 */
[----:B------:R-:W-:Y:S01]  /*48200*/  STL.64 [R1+0x2d58], R20 ;  /* 0x002d581401007387 */ /* 0x000fe20000100a00 */
[----:B------:R0:W-:Y:S03]  /*48210*/  STL.64 [R1+0x2d38], R16 ;  /* 0x002d381001007387 */ /* 0x0001e60000100a00 */
        /* <DEDUP_REMOVED lines=15> */
[----:B------:R-:W-:-:S02]  /*48310*/  IMAD.MOV.U32 R20, RZ, RZ, R29 ;  /* 0x000000ffff147224 */ /* 0x000fc400078e001d */
[----:B------:R-:W-:-:S05]  /*48320*/  IMAD.MOV.U32 R21, RZ, RZ, R28 ;  /* 0x000000ffff157224 */ /* 0x000fca00078e001c */
[----:B------:R0:W-:Y:S02]  /*48330*/  STL.64 [R1+0x2d88], R20 ;  /* 0x002d881401007387 */ /* 0x0001e40000100a00 */
[----:B0-----:R-:W-:Y:S02]  /*48340*/  IMAD.MOV.U32 R20, RZ, RZ, R23 ;  /* 0x000000ffff147224 */ /* 0x001fe400078e0017 */
[----:B------:R-:W-:Y:S01]  /*48350*/  IMAD.MOV.U32 R21, RZ, RZ, R22 ;  /* 0x000000ffff157224 */ /* 0x000fe200078e0016 */
[----:B--2---:R-:W-:Y:S01]  /*48360*/  STL.64 [R1+0x2d68], R18 ;  /* 0x002d681201007387 */ /* 0x004fe20000100a00 */
[----:B------:R0:W-:Y:S03]  /*48370*/  STL.64 [R1+0x2d60], R16 ;  /* 0x002d601001007387 */ /* 0x0001e60000100a00 */
[----:B0-----:R-:W2:Y:S01]  /*48380*/  LDL.LU R16, [R1+0x930] ;  /* 0x0009300001107983 */ /* 0x001ea20000300800 */
[----:B------:R-:W2:Y:S02]  /*48390*/  LDL.LU R17, [R1+0x934] ;  /* 0x0009340001117983 */ /* 0x000ea40000300800 */
[----:B------:R-:W2:Y:S02]  /*483a0*/  LDL.LU R18, [R1+0x938] ;  /* 0x0009380001127983 */ /* 0x000ea40000300800 */
[----:B------:R-:W2:Y:S01]  /*483b0*/  LDL.LU R19, [R1+0x93c] ;  /* 0x00093c0001137983 */ /* 0x000ea20000300800 */
[----:B------:R0:W-:Y:S04]  /*483c0*/  STL.64 [R1+0x2da0], R20 ;  /* 0x002da01401007387 */ /* 0x0001e80000100a00 */
[----:B0-----:R-:W2:Y:S01]  /*483d0*/  LDL.LU R20, [R1+0x1d0] ;  /* 0x0001d00001147983 */ /* 0x001ea20000300800 */
[----:B------:R-:W2:Y:S02]  /*483e0*/  LDL.LU R21, [R1+0x1d4] ;  /* 0x0001d40001157983 */ /* 0x000ea40000300800 */
[----:B------:R-:W2:Y:S02]  /*483f0*/  LDL.LU R22, [R1+0x1d8] ;  /* 0x0001d80001167983 */ /* 0x000ea40000300800 */
[----:B------:R-:W2:Y:S02]  /*48400*/  LDL.LU R23, [R1+0x1dc] ;  /* 0x0001dc0001177983 */ /* 0x000ea40000300800 */
[----:B--2---:R-:W-:Y:S01]  /*48410*/  STL.64 [R1+0x2db0], R22 ;  /* 0x002db01601007387 */ /* 0x004fe20000100a00 */
[----:B------:R0:W-:Y:S02]  /*48420*/  STL.64 [R1+0x2da8], R20 ;  /* 0x002da81401007387 */ /* 0x0001e40000100a00 */
[----:B0-----:R-:W-:-:S02]  /*48430*/  IMAD.MOV.U32 R20, RZ, RZ, R27 ;  /* 0x000000ffff147224 */ /* 0x001fc400078e001b */
[----:B------:R-:W-:-:S05]  /*48440*/  IMAD.MOV.U32 R21, RZ, RZ, R26 ;  /* 0x000000ffff157224 */ /* 0x000fca00078e001a */
[----:B------:R-:W-:Y:S01]  /*48450*/  STL.64 [R1+0x2dc8], R20 ;  /* 0x002dc81401007387 */ /* 0x000fe20000100a00 */
[----:B------:R-:W-:Y:S02]  /*48460*/  STL.64 [R1+0x2d80], R18 ;  /* 0x002d801201007387 */ /* 0x000fe40000100a00 */
[----:B------:R0:W-:Y:S02]  /*48470*/  STL.64 [R1+0x2d78], R16 ;  /* 0x002d781001007387 */ /* 0x0001e40000100a00 */
[----:B0-----:R-:W2:Y:S01]  /*48480*/  LDL.LU R16, [R1+0x940] ;  /* 0x0009400001107983 */ /* 0x001ea20000300800 */
[----:B------:R-:W2:Y:S02]  /*48490*/  LDL.LU R17, [R1+0x944] ;  /* 0x0009440001117983 */ /* 0x000ea40000300800 */
[----:B------:R-:W2:Y:S02]  /*484a0*/  LDL.LU R18, [R1+0x948] ;  /* 0x0009480001127983 */ /* 0x000ea40000300800 */
[----:B------:R-:W2:Y:S02]  /*484b0*/  LDL.LU R19, [R1+0x94c] ;  /* 0x00094c0001137983 */ /* 0x000ea40000300800 */
[----:B----4-:R-:W-:-:S02]  /*484c0*/  IMAD.MOV.U32 R20, RZ, RZ, R25 ;  /* 0x000000ffff147224 */ /* 0x010fc400078e0019 */
[----:B------:R-:W-:-:S05]  /*484d0*/  IMAD.MOV.U32 R21, RZ, RZ, R24 ;  /* 0x000000ffff157224 */ /* 0x000fca00078e0018 */
[----:B------:R3:W-:Y:S02]  /*484e0*/  STL.64 [R1+0x2de0], R20 ;  /* 0x002de01401007387 */ /* 0x0007e40000100a00 */
[----:B---3--:R-:W-:Y:S02]  /*484f0*/  IMAD.MOV.U32 R20, RZ, RZ, R11 ;  /* 0x000000ffff147224 */ /* 0x008fe400078e000b */
[----:B------:R-:W-:-:S05]  /*48500*/  IMAD.MOV.U32 R21, RZ, RZ, R10 ;  /* 0x000000ffff157224 */ /* 0x000fca00078e000a */
[----:B------:R-:W-:Y:S04]  /*48510*/  STL.64 [R1+0x2df8], R20 ;  /* 0x002df81401007387 */ /* 0x000fe80000100a00 */
[----:B--2---:R-:W-:Y:S01]  /*48520*/  STL.64 [R1+0x2d98], R18 ;  /* 0x002d981201007387 */ /* 0x004fe20000100a00 */
[----:B------:R0:W-:Y:S03]  /*48530*/  STL.64 [R1+0x2d90], R16 ;  /* 0x002d901001007387 */ /* 0x0001e60000100a00 */
[----:B0-----:R-:W2:Y:S01]  /*48540*/  LDL.LU R16, [R1+0x950] ;  /* 0x0009500001107983 */ /* 0x001ea20000300800 */
[----:B------:R-:W2:Y:S02]  /*48550*/  LDL.LU R17, [R1+0x954] ;  /* 0x0009540001117983 */ /* 0x000ea40000300800 */
[----:B------:R-:W3:Y:S02]  /*48560*/  LDL.LU R18, [R1+0x958] ;  /* 0x0009580001127983 */ /* 0x000ee40000300800 */
[----:B------:R-:W3:Y:S02]  /*48570*/  LDL.LU R19, [R1+0x95c] ;  /* 0x00095c0001137983 */ /* 0x000ee40000300800 */
[----:B------:R-:W-:-:S02]  /*48580*/  IMAD.MOV.U32 R20, RZ, RZ, R9 ;  /* 0x000000ffff147224 */ /* 0x000fc400078e0009 */
[----:B------:R-:W-:-:S05]  /*48590*/  IMAD.MOV.U32 R21, RZ, RZ, R8 ;  /* 0x000000ffff157224 */ /* 0x000fca00078e0008 */
[----:B------:R-:W-:Y:S04]  /*485a0*/  STL.64 [R1+0x2e10], R20 ;  /* 0x002e101401007387 */ /* 0x000fe80000100a00 */
[----:B---3--:R-:W-:Y:S01]  /*485b0*/  STL.64 [R1+0x2dc0], R18 ;  /* 0x002dc01201007387 */ /* 0x008fe20000100a00 */
[----:B--2---:R0:W-:Y:S03]  /*485c0*/  STL.64 [R1+0x2db8], R16 ;  /* 0x002db81001007387 */ /* 0x0041e60000100a00 */
[----:B0-----:R-:W2:Y:S01]  /*485d0*/  LDL.LU R16, [R1+0x410] ;  /* 0x0004100001107983 */ /* 0x001ea20000300800 */
[----:B------:R-:W2:Y:S02]  /*485e0*/  LDL.LU R17, [R1+0x414] ;  /* 0x0004140001117983 */ /* 0x000ea40000300800 */
[----:B------:R-:W3:Y:S02]  /*485f0*/  LDL.LU R18, [R1+0x418] ;  /* 0x0004180001127983 */ /* 0x000ee40000300800 */
[----:B------:R-:W3:Y:S01]  /*48600*/  LDL.LU R19, [R1+0x41c] ;  /* 0x00041c0001137983 */ /* 0x000ee20000300800 */
[----:B------:R-:W4:Y:S01]  /*48610*/  LDL.LU R8, [R1+0x770] ;  /* 0x0007700001087983 */ /* 0x000f220000300800 */
[----:B------:R-:W4:Y:S02]  /*48620*/  LDL.LU R9, [R1+0x774] ;  /* 0x0007740001097983 */ /* 0x000f240000300800 */
[----:B------:R-:W4:Y:S02]  /*48630*/  LDL.LU R10, [R1+0x778] ;  /* 0x00077800010a7983 */ /* 0x000f240000300800 */
[----:B------:R-:W4:Y:S01]  /*48640*/  LDL.LU R11, [R1+0x77c] ;  /* 0x00077c00010b7983 */ /* 0x000f220000300800 */
[----:B---3--:R-:W-:Y:S01]  /*48650*/  STL.64 [R1+0x2dd8], R18 ;  /* 0x002dd81201007387 */ /* 0x008fe20000100a00 */
[----:B--2---:R0:W-:Y:S03]  /*48660*/  STL.64 [R1+0x2dd0], R16 ;  /* 0x002dd01001007387 */ /* 0x0041e60000100a00 */
[----:B0-----:R-:W2:Y:S01]  /*48670*/  LDL.LU R16, [R1+0x420] ;  /* 0x0004200001107983 */ /* 0x001ea20000300800 */
[----:B------:R-:W2:Y:S02]  /*48680*/  LDL.LU R17, [R1+0x424] ;  /* 0x0004240001117983 */ /* 0x000ea40000300800 */
[----:B------:R-:W3:Y:S02]  /*48690*/  LDL.LU R18, [R1+0x428] ;  /* 0x0004280001127983 */ /* 0x000ee40000300800 */
[----:B------:R-:W3:Y:S01]  /*486a0*/  LDL.LU R19, [R1+0x42c] ;  /* 0x00042c0001137983 */ /* 0x000ee20000300800 */
[----:B------:R-:W2:Y:S01]  /*486b0*/  LDL.LU R24, [R1+0x430] ;  /* 0x0004300001187983 */ /* 0x000ea20000300800 */
        /* <DEDUP_REMOVED lines=9> */
[----:B----4-:R-:W-:Y:S01]  /*48750*/  HMMA.16816.F32 R8, R4, R12, R8 ;  /* 0x0000000c0408723c */ /* 0x010fe20000001808 */
        /* <DEDUP_REMOVED lines=22> */
[----:B------:R-:W2:Y:S01]  /*488c0*/  LDL.LU R15, [R1+0x60c] ;  /* 0x00060c00010f7983 */ /* 0x000ea20000300800 */
[----:B----4-:R-:W-:Y:S01]  /*488d0*/  HMMA.16816.F32 R4, R4, R8, R24 ;  /* 0x000000080404723c */ /* 0x010fe20000001818 */
[----:B--2---:R-:W-:Y:S01]  /*488e0*/  STL.64 [R1+0x2d30], R14 ;  /* 0x002d300e01007387 */ /* 0x004fe20000100a00 */
[----:B------:R0:W-:Y:S03]  /*488f0*/  STL.64 [R1+0x2d28], R12 ;  /* 0x002d280c01007387 */ /* 0x0001e60000100a00 */
[----:B0-----:R-:W2:Y:S01]  /*48900*/  LDL.LU R12, [R1+0x610] ;  /* 0x00061000010c7983 */ /* 0x001ea20000300800 */
[----:B------:R-:W2:Y:S02]  /*48910*/  LDL.LU R13, [R1+0x614] ;  /* 0x00061400010d7983 */ /* 0x000ea40000300800 */
[----:B------:R-:W2:Y:S02]  /*48920*/  LDL.LU R14, [R1+0x618] ;  /* 0x00061800010e7983 */ /* 0x000ea40000300800 */
[----:B------:R-:W2:Y:S01]  /*48930*/  LDL.LU R15, [R1+0x61c] ;  /* 0x00061c00010f7983 */ /* 0x000ea20000300800 */
[----:B------:R-:W4:Y:S01]  /*48940*/  LDL.LU.64 R26, [R1+0x2e30] ;  /* 0x002e3000011a7983 */ /* 0x000f220000300a00 */
[----:B------:R-:W4:Y:S11]  /*48950*/  LDL.LU.64 R24, [R1+0x2e28] ;  /* 0x002e280001187983 */ /* 0x000f360000300a00 */
[----:B------:R-:W-:Y:S02]  /*48960*/  STL.64 [R1+0x430], R4 ;  /* 0x0004300401007387 */ /* 0x000fe40000100a00 */
[----:B------:R-:W-:Y:S01]  /*48970*/  STL.64 [R1+0x438], R6 ;  /* 0x0004380601007387 */ /* 0x000fe20000100a00 */
[C---:B----4-:R-:W-:Y:S01]  /*48980*/  HMMA.16816.F32 R20, R24.reuse, R20, R16 ;  /* 0x000000141814723c */ /* 0x050fe20000001810 */
[----:B------:R-:W4:Y:S01]  /*48990*/  LDL.LU.64 R18, [R1+0x2e20] ;  /* 0x002e200001127983 */ /* 0x000f220000300a00 */
[----:B------:R-:W4:Y:S11]  /*489a0*/  LDL.LU.64 R16, [R1+0x2e18] ;  /* 0x002e180001107983 */ /* 0x000f360000300a00 */
[----:B------:R-:W-:Y:S10]  /*489b0*/  @!UPT UIADD3 URZ, URZ, URZ, URZ ;  /* 0x0000003f3f3ff290 */ /* 0x000ff4000fffe03f */
        /* <DEDUP_REMOVED lines=24> */
[----:B----4-:R-:W-:Y:S02]  /*48b40*/  HMMA.16816.F32 R20, R24, R20, R16 ;  /* 0x000000141814723c */ /* 0x010fe40000001810 */
[----:B------:R-:W4:Y:S01]  /*48b50*/  LDL.LU.64 R18, [R1+0x2dc0] ;  /* 0x002dc00001127983 */ /* 0x000f220000300a00 */
[----:B------:R-:W4:Y:S11]  /*48b60*/  LDL.LU.64 R16, [R1+0x2db8] ;  /* 0x002db80001107983 */ /* 0x000f360000300a00 */
[----:B------:R-:W-:Y:S09]  /*48b70*/  @!UPT UIADD3 URZ, URZ, URZ, URZ ;  /* 0x0000003f3f3ff290 */ /* 0x000ff2000fffe03f */
[----:B------:R-:W-:Y:S01]  /*48b80*/  STL.64 [R1+0x680], R20 ;  /* 0x0006801401007387 */ /* 0x000fe20000100a00 */
[----:B------:R0:W-:Y:S03]  /*48b90*/  STL.64 [R1+0x688], R22 ;  /* 0x0006881601007387 */ /* 0x0001e60000100a00 */
[----:B0-----:R-:W2:Y:S01]  /*48ba0*/  LDL.LU.64 R22, [R1+0x2db0] ;  /* 0x002db00001167983 */ /* 0x001ea20000300a00 */
[----:B------:R-:W2:Y:S02]  /*48bb0*/  LDL.LU.64 R20, [R1+0x2da8] ;  /* 0x002da80001147983 */ /* 0x000ea40000300a00 */
[----:B------:R-:W-:Y:S02]  /*48bc0*/  IMAD.MOV.U32 R4, RZ, RZ, R2 ;  /* 0x000000ffff047224 */ /* 0x000fe400078e0002 */
[----:B------:R-:W-:-:S07]  /*48bd0*/  IMAD.MOV.U32 R5, RZ, RZ, R0 ;  /* 0x000000ffff057224 */ /* 0x000fce00078e0000 */
[C---:B--2---:R-:W-:Y:S01]  /*48be0*/  HMMA.16816.F32 R4, R24.reuse, R4, R20 ;  /* 0x000000041804723c */ /* 0x044fe20000001814 */
[----:B------:R-:W4:Y:S11]  /*48bf0*/  LDL.LU.64 R20, [R1+0x2da0] ;  /* 0x002da00001147983 */ /* 0x000f360000300a00 */
[----:B------:R-:W-:Y:S11]  /*48c00*/  @!UPT UIADD3 URZ, URZ, URZ, URZ ;  /* 0x0000003f3f3ff290 */ /* 0x000ff6000fffe03f */
[----:B------:R-:W-:Y:S01]  /*48c10*/  STL.64 [R1+0x670], R4 ;  /* 0x0006700401007387 */ /* 0x000fe20000100a00 */
[----:B------:R-:W-:Y:S02]  /*48c20*/  STL.64 [R1+0x678], R6 ;  /* 0x0006780601007387 */ /* 0x000fe40000100a00 */
[----:B------:R-:W0:Y:S02]  /*48c30*/  LDSM.16.MT88.4 R4, [R3+0xa080] ;  /* 0x00a080000304783b */ /* 0x000e240000004200 */
[----:B0-----:R-:W-:Y:S02]  /*48c40*/  STL.64 [R1+0x2be8], R6 ;  /* 0x002be80601007387 */ /* 0x001fe40000100a00 */
[----:B------:R0:W-:Y:S02]  /*48c50*/  STL.64 [R1+0x2be0], R4 ;  /* 0x002be00401007387 */ /* 0x0001e40000100a00 */
[----:B0-----:R-:W2:Y:S01]  /*48c60*/  LDL.LU R4, [R1+0x5f0] ;  /* 0x0005f00001047983 */ /* 0x001ea20000300800 */
[----:B------:R-:W2:Y:S02]  /*48c70*/  LDL.LU R5, [R1+0x5f4] ;  /* 0x0005f40001057983 */ /* 0x000ea40000300800 */
[----:B------:R-:W2:Y:S02]  /*48c80*/  LDL.LU R6, [R1+0x5f8] ;  /* 0x0005f80001067983 */ /* 0x000ea40000300800 */
[----:B------:R-:W2:Y:S01]  /*48c90*/  LDL.LU R7, [R1+0x5fc] ;  /* 0x0005fc0001077983 */ /* 0x000ea20000300800 */
        /* <DEDUP_REMOVED lines=29> */
[----:B------:R-:W4:Y:S11]  /*48e70*/  LDL.LU.64 R16, [R1+0x2d38] ;  /* 0x002d380001107983 */ /* 0x000f360000300a00 */
[----:B------:R-:W-:Y:S10]  /*48e80*/  @!UPT UIADD3 URZ, URZ, URZ, URZ ;  /* 0x0000003f3f3ff290 */ /* 0x000ff4000fffe03f */
[----:B------:R0:W-:Y:S01]  /*48e90*/  STL.64 [R1+0x620], R20 ;  /* 0x0006201401007387 */ /* 0x0001e20000100a00 */
[----:B------:R1:W-:Y:S03]  /*48ea0*/  STL.64 [R1+0x628], R22 ;  /* 0x0006281601007387 */ /* 0x0003e60000100a00 */
[----:B0-----:R-:W2:Y:S01]  /*48eb0*/  LDL.LU R20, [R1+0x1c0] ;  /* 0x0001c00001147983 */ /* 0x001ea20000300800 */
[----:B------:R-:W2:Y:S02]  /*48ec0*/  LDL.LU R21, [R1+0x1c4] ;  /* 0x0001c40001157983 */ /* 0x000ea40000300800 */
[----:B-1----:R-:W2:Y:S02]  /*48ed0*/  LDL.LU R22, [R1+0x1c8] ;  /* 0x0001c80001167983 */ /* 0x002ea40000300800 */
        /* <DEDUP_REMOVED lines=9> */
[----:B------:R-:W4:Y:S11]  /*48f70*/  LDL.LU.64 R12, [R1+0x2d18] ;  /* 0x002d1800010c7983 */ /* 0x000f360000300a00 */
[----:B------:R-:W-:Y:S10]  /*48f80*/  @!UPT UIADD3 URZ, URZ, URZ, URZ ;  /* 0x0000003f3f3ff290 */ /* 0x000ff4000fffe03f */
[----:B------:R0:W-:Y:S01]  /*48f90*/  STL.64 [R1+0x600], R16 ;  /* 0x0006001001007387 */ /* 0x0001e20000100a00 */
[----:B------:R-:W-:Y:S03]  /*48fa0*/  STL.64 [R1+0x608], R18 ;  /* 0x0006081201007387 */ /* 0x000fe60000100a00 */
[----:B0-----:R-:W2:Y:S02]  /*48fb0*/  LDL.LU.64 R16, [R1+0x2d10] ;  /* 0x002d100001107983 */ /* 0x001ea40000300a00 */
[C---:B--2---:R-:W-:Y:S11]  /*48fc0*/  HMMA.16816.F32 R4, R24.reuse, R16, R4 ;  /* 0x000000101804723c */ /* 0x044ff60000001804 */
[----:B------:R-:W-:Y:S11]  /*48fd0*/  @!UPT UIADD3 URZ, URZ, URZ, URZ ;  /* 0x0000003f3f3ff290 */ /* 0x000ff6000fffe03f */
[----:B------:R-:W-:Y:S01]  /*48fe0*/  @!UPT UIADD3 URZ, URZ, URZ, URZ ;  /* 0x0000003f3f3ff290 */ /* 0x000fe2000fffe03f */
[----:B------:R0:W-:Y:S01]  /*48ff0*/  STL.64 [R1+0x5f0], R4 ;  /* 0x0005f00401007387 */ /* 0x0001e20000100a00 */
[----:B------:R1:W-:Y:S03]  /*49000*/  STL.64 [R1+0x5f8], R6 ;  /* 0x0005f80601007387 */ /* 0x0003e60000100a00 */
[----:B0-----:R-:W2:Y:S01]  /*49010*/  LDL.LU R4, [R1+0x400] ;  /* 0x0004000001047983 */ /* 0x001ea20000300800 */
[----:B------:R-:W2:Y:S02]  /*49020*/  LDL.LU R5, [R1+0x404] ;  /* 0x0004040001057983 */ /* 0x000ea40000300800 */
[----:B-1----:R-:W2:Y:S02]  /*49030*/  LDL.LU R6, [R1+0x408] ;  /* 0x0004080001067983 */ /* 0x002ea40000300800 */
[----:B------:R-:W2:Y:S01]  /*49040*/  LDL.LU R7, [R1+0x40c] ;  /* 0x00040c0001077983 */ /* 0x000ea20000300800 */
[----:B------:R0:W-:Y:S04]  /*49050*/  STL.64 [R1+0x2c60], R16 ;  /* 0x002c601001007387 */ /* 0x0001e80000100a00 */
[----:B0-----:R-:W2:Y:S04]  /*49060*/  LDL.LU.64 R16, [R1+0x70] ;  /* 0x0000700001107983 */ /* 0x001ea80000300a00 */
[----:B--2---:R0:W-:Y:S04]  /*49070*/  STL.64 [R1+0x2cd0], R16 ;  /* 0x002cd01001007387 */ /* 0x0041e80000100a00 */
[----:B0-----:R-:W2:Y:S04]  /*49080*/  LDL.LU.64 R16, [R1+0x90] ;  /* 0x0000900001107983 */ /* 0x001ea80000300a00 */
[----:B--2---:R0:W-:Y:S04]  /*49090*/  STL.64 [R1+0x2ce8], R16 ;  /* 0x002ce81001007387 */ /* 0x0041e80000100a00 */
        /* <DEDUP_REMOVED lines=9> */
[----:B0-----:R-:W2:Y:S04]  /*49130*/  LDL.LU.64 R16, [R1+0xa0] ;  /* 0x0000a00001107983 */ /* 0x001ea80000300a00 */
[----:B--2---:R0:W-:Y:S04]  /*49140*/  STL.64 [R1+0x2cf0], R16 ;  /* 0x002cf01001007387 */ /* 0x0041e80000100a00 */
[----:B0-----:R-:W2:Y:S04]  /*49150*/  LDL.LU.64 R16, [R1+0xb0] ;  /* 0x0000b00001107983 */ /* 0x001ea80000300a00 */
[----:B--2---:R0:W-:Y:S04]  /*49160*/  STL.64 [R1+0x2cf8], R16 ;  /* 0x002cf81001007387 */ /* 0x0041e80000100a00 */
[----:B0-----:R-:W2:Y:S01]  /*49170*/  LDL.LU.64 R16, [R1+0xc0] ;  /* 0x0000c00001107983 */ /* 0x001ea20000300a00 */
[----:B------:R0:W-:Y:S02]  /*49180*/  STL [R1+0x2c18], R12 ;  /* 0x002c180c01007387 */ /* 0x0001e40000100800 */
[----:B------:R1:W-:Y:S01]  /*49190*/  STL [R1+0x2c14], R13 ;  /* 0x002c140d01007387 */ /* 0x0003e20000100800 */
[----:B0-----:R-:W4:Y:S01]  /*491a0*/  LDL.LU R12, [R1+0x3b0] ;  /* 0x0003b000010c7983 */ /* 0x001f220000300800 */
[----:B-1----:R-:W4:Y:S02]  /*491b0*/  LDL.LU R13, [R1+0x3b4] ;  /* 0x0003b400010d7983 */ /* 0x002f240000300800 */
[----:B------:R-:W2:Y:S02]  /*491c0*/  LDL.LU R14, [R1+0x3b8] ;  /* 0x0003b800010e7983 */ /* 0x000ea40000300800 */
[----:B------:R-:W2:Y:S01]  /*491d0*/  LDL.LU R15, [R1+0x3bc] ;  /* 0x0003bc00010f7983 */ /* 0x000ea20000300800 */
[----:B------:R-:W-:Y:S01]  /*491e0*/  HMMA.16816.F32 R24, R24, R8, R20 ;  /* 0x000000081818723c */ /* 0x000fe20000001814 */
[----:B--2---:R-:W-:Y:S01]  /*491f0*/  STL.64 [R1+0x2ce0], R14 ;  /* 0x002ce00e01007387 */ /* 0x004fe20000100a00 */
[----:B----4-:R0:W-:Y:S03]  /*49200*/  STL.64 [R1+0x2cd8], R12 ;  /* 0x002cd80c01007387 */ /* 0x0101e60000100a00 */
[----:B0-----:R-:W2:Y:S01]  /*49210*/  LDL.LU R12, [R1+0x3d0] ;  /* 0x0003d000010c7983 */ /* 0x001ea20000300800 */
[----:B------:R-:W2:Y:S02]  /*49220*/  LDL.LU R13, [R1+0x3d4] ;  /* 0x0003d400010d7983 */ /* 0x000ea40000300800 */
[----:B------:R-:W2:Y:S02]  /*49230*/  LDL.LU R14, [R1+0x3d8] ;  /* 0x0003d800010e7983 */ /* 0x000ea40000300800 */
[----:B------:R-:W2:Y:S01]  /*49240*/  LDL.LU R15, [R1+0x3dc] ;  /* 0x0003dc00010f7983 */ /* 0x000ea20000300800 */
[----:B------:R-:W4:Y:S01]  /*49250*/  LDL.LU.64 R22, [R1+0x2d08] ;  /* 0x002d080001167983 */ /* 0x000f220000300a00 */
[----:B------:R-:W4:Y:S11]  /*49260*/  LDL.LU.64 R20, [R1+0x2d00] ;  /* 0x002d000001147983 */ /* 0x000f360000300a00 */
[----:B------:R0:W-:Y:S02]  /*49270*/  STL.64 [R1+0x1d0], R24 ;  /* 0x0001d01801007387 */ /* 0x0001e40000100a00 */
[----:B------:R-:W-:Y:S01]  /*49280*/  STL.64 [R1+0x1d8], R26 ;  /* 0x0001d81a01007387 */ /* 0x000fe20000100a00 */
[----:B0-----:R-:W2:Y:S01]  /*49290*/  LDL.LU.64 R24, [R1+0x80] ;  /* 0x0000800001187983 */ /* 0x001ea20000300a00 */
[----:B---3--:R-:W-:Y:S02]  /*492a0*/  STL.64 [R1+0x2bf8], R10 ;  /* 0x002bf80a01007387 */ /* 0x008fe40000100a00 */
[----:B------:R0:W-:Y:S02]  /*492b0*/  STL.64 [R1+0x2bf0], R8 ;  /* 0x002bf00801007387 */ /* 0x0001e40000100a00 */
[----:B0-----:R-:W3:Y:S01]  /*492c0*/  LDL.LU R8, [R1+0x3e0] ;  /* 0x0003e00001087983 */ /* 0x001ee20000300800 */
[----:B------:R-:W3:Y:S02]  /*492d0*/  LDL.LU R9, [R1+0x3e4] ;  /* 0x0003e40001097983 */ /* 0x000ee40000300800 */
[----:B------:R-:W3:Y:S02]  /*492e0*/  LDL.LU R10, [R1+0x3e8] ;  /* 0x0003e800010a7983 */ /* 0x000ee40000300800 */
[----:B------:R-:W3:Y:S01]  /*492f0*/  LDL.LU R11, [R1+0x3ec] ;  /* 0x0003ec00010b7983 */ /* 0x000ee20000300800 */
[C---:B----4-:R-:W-:Y:S11]  /*49300*/  HMMA.16816.F32 R4, R20.reuse, R16, R4 ;  /* 0x000000101404723c */ /* 0x050ff60000001804 */
[----:B------:R-:W-:Y:S11]  /*49310*/  @!UPT UIADD3 URZ, URZ, URZ, URZ ;  /* 0x0000003f3f3ff290 */ /* 0x000ff6000fffe03f */
[----:B------:R-:W-:Y:S01]  /*49320*/  @!UPT UIADD3 URZ, URZ, URZ, URZ ;  /* 0x0000003f3f3ff290 */ /* 0x000fe2000fffe03f */
[----:B------:R0:W-:Y:S01]  /*49330*/  STL.64 [R1+0x420], R4 ;  /* 0x0004200401007387 */ /* 0x0001e20000100a00 */
[----:B------:R-:W-:Y:S02]  /*49340*/  STL.64 [R1+0x428], R6 ;  /* 0x0004280601007387 */ /* 0x000fe40000100a00 */
[----:B0-----:R-:W-:Y:S02]  /*49350*/  IMAD.MOV.U32 R4, RZ, RZ, R17 ;  /* 0x000000ffff047224 */ /* 0x001fe400078e0011 */
[----:B------:R-:W-:Y:S02]  /*49360*/  IMAD.MOV.U32 R5, RZ, RZ, R16 ;  /* 0x000000ffff057224 */ /* 0x000fe400078e0010 */
[----:B------:R-:W4:Y:S01]  /*49370*/  LDL.LU.64 R16, [R1+0x2cf8] ;  /* 0x002cf80001107983 */ /* 0x000f220000300a00 */
[----:B------:R0:W-:Y:S02]  /*49380*/  STL [R1+0x2c20], R4 ;  /* 0x002c200401007387 */ /* 0x0001e40000100800 */
[----:B------:R1:W-:Y:S01]  /*49390*/  STL [R1+0x2c1c], R5 ;  /* 0x002c1c0501007387 */ /* 0x0003e20000100800 */
[----:B0-----:R-:W4:Y:S01]  /*493a0*/  LDL.LU R4, [R1+0x3f0] ;  /* 0x0003f00001047983 */ /* 0x001f220000300800 */
[----:B-1----:R-:W4:Y:S02]  /*493b0*/  LDL.LU R5, [R1+0x3f4] ;  /* 0x0003f40001057983 */ /* 0x002f240000300800 */
[----:B------:R-:W4:Y:S02]  /*493c0*/  LDL.LU R6, [R1+0x3f8] ;  /* 0x0003f80001067983 */ /* 0x000f240000300800 */
[----:B------:R-:W4:Y:S02]  /*493d0*/  LDL.LU R7, [R1+0x3fc] ;  /* 0x0003fc0001077983 */ /* 0x000f240000300800 */
[C---:B----4-:R-:W-:Y:S11]  /*493e0*/  HMMA.16816.F32 R4, R20.reuse, R16, R4 ;  /* 0x000000101404723c */ /* 0x050ff60000001804 */
[----:B------:R-:W-:Y:S11]  /*493f0*/  @!UPT UIADD3 URZ, URZ, URZ, URZ ;  /* 0x0000003f3f3ff290 */ /* 0x000ff6000fffe03f */
[----:B------:R-:W-:Y:S01]  /*49400*/  @!UPT UIADD3 URZ, URZ, URZ, URZ ;  /* 0x0000003f3f3ff290 */ /* 0x000fe2000fffe03f */
[----:B------:R-:W-:Y:S01]  /*49410*/  STL.64 [R1+0x410], R4 ;  /* 0x0004100401007387 */ /* 0x000fe20000100a00 */
[----:B------:R0:W-:Y:S02]  /*49420*/  STL.64 [R1+0x418], R6 ;  /* 0x0004180601007387 */ /* 0x0001e40000100a00 */
[----:B0-----:R-:W-:Y:S02]  /*49430*/  IMAD.MOV.U32 R7, RZ, RZ, R16 ;  /* 0x000000ffff077224 */ /* 0x001fe400078e0010 */
[----:B------:R-:W-:Y:S02]  /*49440*/  IMAD.MOV.U32 R6, RZ, RZ, R17 ;  /* 0x000000ffff067224 */ /* 0x000fe400078e0011 */
[----:B------:R-:W3:Y:S01]  /*49450*/  LDL.LU.64 R16, [R1+0x2cf0] ;  /* 0x002cf00001107983 */ /* 0x000ee20000300a00 */
[----:B------:R-:W-:Y:S02]  /*49460*/  STL [R1+0x2c24], R7 ;  /* 0x002c240701007387 */ /* 0x000fe40000100800 */
[----:B------:R0:W-:Y:S02]  /*49470*/  STL [R1+0x2c88], R6 ;  /* 0x002c880601007387 */ /* 0x0001e40000100800 */
[----:B------:R-:W4:Y:S01]  /*49480*/  LDL.LU R4, [R1+0x3c0] ;  /* 0x0003c00001047983 */ /* 0x000f220000300800 */
[----:B------:R-:W4:Y:S04]  /*49490*/  LDL.LU R5, [R1+0x3c4] ;  /* 0x0003c40001057983 */ /* 0x000f280000300800 */
[----:B0-----:R-:W4:Y:S01]  /*494a0*/  LDL.LU R6, [R1+0x3c8] ;  /* 0x0003c80001067983 */ /* 0x001f220000300800 */
[----:B------:R-:W4:Y:S01]  /*494b0*/  LDL.LU R7, [R1+0x3cc] ;  /* 0x0003cc0001077983 */ /* 0x000f220000300800 */
        /* <DEDUP_REMOVED lines=16> */
[----:B------:R-:W2:Y:S01]  /*495c0*/  LDL.LU.64 R16, [R1+0x2cd0] ;  /* 0x002cd00001107983 */ /* 0x000ea20000300a00 */
[C---:B----4-:R-:W-:Y:S01]  /*495d0*/  HMMA.16816.F32 R4, R20.reuse, R24, R4 ;  /* 0x000000181404723c */ /* 0x050fe20000001804 */
[----:B------:R-:W-:Y:S01]  /*495e0*/  STL.64 [R1+0x2c30], R10 ;  /* 0x002c300a01007387 */ /* 0x000fe20000100a00 */
[----:B------:R-:W-:Y:S11]  /*495f0*/  STL.64 [R1+0x2c28], R8 ;  /* 0x002c280801007387 */ /* 0x000ff60000100a00 */
[----:B------:R-:W-:Y:S10]  /*49600*/  @!UPT UIADD3 URZ, URZ, URZ, URZ ;  /* 0x0000003f3f3ff290 */ /* 0x000ff4000fffe03f */
[----:B------:R-:W-:Y:S01]  /*49610*/  STL.64 [R1+0x3e0], R4 ;  /* 0x0003e00401007387 */ /* 0x000fe20000100a00 */
[----:B------:R2:W-:Y:S02]  /*49620*/  STL.64 [R1+0x3e8], R6 ;  /* 0x0003e80601007387 */ /* 0x0005e40000100a00 */
[----:B--2---:R-:W-:Y:S07]  /*49630*/  HMMA.16816.F32 R4, R20, R16, R12 ;  /* 0x000000101404723c */ /* 0x004fee000000180c */
[----:B------:R-:W-:-:S02]  /*49640*/  IMAD.MOV.U32 R15, RZ, RZ, R16 ;  /* 0x000000ffff0f7224 */ /* 0x000fc400078e0010 */
[----:B------:R-:W-:Y:S11]  /*49650*/  IMAD.MOV.U32 R0, RZ, RZ, R17 ;  /* 0x000000ffff007224 */ /* 0x000ff600078e0011 */
[----:B------:R-:W-:Y:S03]  /*49660*/  @!UPT UIADD3 URZ, URZ, URZ, URZ ;  /* 0x0000003f3f3ff290 */ /* 0x000fe6000fffe03f */
[----:B------:R0:W-:Y:S01]  /*49670*/  STL.64 [R1+0x3d0], R4 ;  /* 0x0003d00401007387 */ /* 0x0001e20000100a00 */
[----:B------:R1:W-:Y:S02]  /*49680*/  STL.64 [R1+0x3d8], R6 ;  /* 0x0003d80601007387 */ /* 0x0003e40000100a00 */
[----:B------:R2:W-:Y:S02]  /*49690*/  STL [R1+0x2ca0], R15 ;  /* 0x002ca00f01007387 */ /* 0x0005e40000100800 */
[----:B------:R-:W3:Y:S01]  /*496a0*/  LDL.LU R8, [R1+0x350] ;  /* 0x0003500001087983 */ /* 0x000ee20000300800 */
[----:B------:R-:W3:Y:S01]  /*496b0*/  LDL.LU R9, [R1+0x354] ;  /* 0x0003540001097983 */ /* 0x000ee20000300800 */
[----:B------:R-:W4:Y:S02]  /*496c0*/  LDL.LU R10, [R1+0x358] ;  /* 0x00035800010a7983 */ /* 0x000f240000300800 */
[----:B------:R-:W4:Y:S02]  /*496d0*/  LDL.LU R11, [R1+0x35c] ;  /* 0x00035c00010b7983 */ /* 0x000f240000300800 */
[----:B------:R-:W3:Y:S01]  /*496e0*/  LDL.LU R16, [R1+0x370] ;  /* 0x0003700001107983 */ /* 0x000ee20000300800 */
[----:B------:R-:W3:Y:S01]  /*496f0*/  LDL.LU R17, [R1+0x374] ;  /* 0x0003740001117983 */ /* 0x000ee20000300800 */
[----:B------:R-:W3:Y:S02]  /*49700*/  LDL.LU R18, [R1+0x378] ;  /* 0x0003780001127983 */ /* 0x000ee40000300800 */
[----:B------:R-:W3:Y:S01]  /*49710*/  LDL.LU R19, [R1+0x37c] ;  /* 0x00037c0001137983 */ /* 0x000ee20000300800 */
[----:B0-----:R-:W3:Y:S01]  /*49720*/  LDL.LU R4, [R1+0x390] ;  /* 0x0003900001047983 */ /* 0x001ee20000300800 */
[----:B------:R-:W3:Y:S02]  /*49730*/  LDL.LU R5, [R1+0x394] ;  /* 0x0003940001057983 */ /* 0x000ee40000300800 */
[----:B-1----:R-:W3:Y:S02]  /*49740*/  LDL.LU R6, [R1+0x398] ;  /* 0x0003980001067983 */ /* 0x002ee40000300800 */
[----:B------:R-:W3:Y:S01]  /*49750*/  LDL.LU R7, [R1+0x39c] ;  /* 0x00039c0001077983 */ /* 0x000ee20000300800 */
[----:B------:R-:W3:Y:S01]  /*49760*/  LDL.LU R12, [R1+0x960] ;  /* 0x00096000010c7983 */ /* 0x000ee20000300800 */
[----:B------:R-:W3:Y:S02]  /*49770*/  LDL.LU R13, [R1+0x964] ;  /* 0x00096400010d7983 */ /* 0x000ee40000300800 */
[----:B------:R-:W3:Y:S02]  /*49780*/  LDL.LU R14, [R1+0x968] ;  /* 0x00096800010e7983 */ /* 0x000ee40000300800 */
[----:B--2---:R-:W3:Y:S01]  /*49790*/  LDL.LU R15, [R1+0x96c] ;  /* 0x00096c00010f7983 */ /* 0x004ee20000300800 */
[----:B------:R-:W2:Y:S01]  /*497a0*/  LDL R27, [R1+0xf70] ;  /* 0x000f7000011b7983 */ /* 0x000ea20000100800 */
[----:B------:R-:W-:-:S02]  /*497b0*/  IMAD.MOV.U32 R3, RZ, RZ, R24 ;  /* 0x000000ffff037224 */ /* 0x000fc400078e0018 */
[----:B------:R-:W-:Y:S01]  /*497c0*/  IMAD.MOV.U32 R28, RZ, RZ, R25 ;  /* 0x000000ffff1c7224 */ /* 0x000fe200078e0019 */
[----:B--2---:R-:W-:Y:S01]  /*497d0*/  STL [R1+0x2cc0], R27 ;  /* 0x002cc01b01007387 */ /* 0x004fe20000100800 */
[----:B------:R-:W2:Y:S02]  /*497e0*/  LDL.LU.64 R24, [R1+0x60] ;  /* 0x0000600001187983 */ /* 0x000ea40000300a00 */
[----:B---3--:R-:W-:Y:S02]  /*497f0*/  STL.64 [R1+0x2cb0], R14 ;  /* 0x002cb00e01007387 */ /* 0x008fe40000100a00 */
[----:B------:R0:W-:Y:S02]  /*49800*/  STL.64 [R1+0x2ca8], R12 ;  /* 0x002ca80c01007387 */ /* 0x0001e40000100a00 */
[----:B0-----:R-:W3:Y:S04]  /*49810*/  LDL.LU.64 R12, [R1+0x50] ;  /* 0x00005000010c7983 */ /* 0x001ee80000300a00 */
[----:B---3--:R0:W-:Y:S04]  /*49820*/  STL.64 [R1+0x2cc8], R12 ;  /* 0x002cc80c01007387 */ /* 0x0081e80000100a00 */
[----:B0-----:R-:W2:Y:S01]  /*49830*/  LDL.LU R12, [R1+0x3a0] ;  /* 0x0003a000010c7983 */ /* 0x001ea20000300800 */
[----:B------:R-:W2:Y:S02]  /*49840*/  LDL.LU R13, [R1+0x3a4] ;  /* 0x0003a400010d7983 */ /* 0x000ea40000300800 */
[----:B------:R-:W2:Y:S02]  /*49850*/  LDL.LU R14, [R1+0x3a8] ;  /* 0x0003a800010e7983 */ /* 0x000ea40000300800 */
[----:B------:R-:W2:Y:S01]  /*49860*/  LDL.LU R15, [R1+0x3ac] ;  /* 0x0003ac00010f7983 */ /* 0x000ea20000300800 */
[----:B------:R-:W-:Y:S01]  /*49870*/  STL.64 [R1+0x2c98], R6 ;  /* 0x002c980601007387 */ /* 0x000fe20000100a00 */
[----:B------:R0:W-:Y:S03]  /*49880*/  STL.64 [R1+0x2c90], R4 ;  /* 0x002c900401007387 */ /* 0x0001e60000100a00 */
[----:B0-----:R-:W3:Y:S04]  /*49890*/  LDL.LU.64 R4, [R1+0x40] ;  /* 0x0000400001047983 */ /* 0x001ee80000300a00 */
[----:B---3--:R0:W-:Y:S04]  /*498a0*/  STL.64 [R1+0x2cb8], R4 ;  /* 0x002cb80401007387 */ /* 0x0081e80000100a00 */
[----:B0-----:R-:W3:Y:S01]  /*498b0*/  LDL.LU R4, [R1+0x970] ;  /* 0x0009700001047983 */ /* 0x001ee20000300800 */
[----:B------:R-:W3:Y:S02]  /*498c0*/  LDL.LU R5, [R1+0x974] ;  /* 0x0009740001057983 */ /* 0x000ee40000300800 */
[----:B------:R-:W3:Y:S02]  /*498d0*/  LDL.LU R6, [R1+0x978] ;  /* 0x0009780001067983 */ /* 0x000ee40000300800 */
[----:B------:R-:W3:Y:S01]  /*498e0*/  LDL.LU R7, [R1+0x97c] ;  /* 0x00097c0001077983 */ /* 0x000ee20000300800 */
[----:B------:R-:W-:Y:S01]  /*498f0*/  STL.64 [R1+0x2c70], R18 ;  /* 0x002c701201007387 */ /* 0x000fe20000100a00 */
[----:B------:R0:W-:Y:S03]  /*49900*/  STL.64 [R1+0x2c68], R16 ;  /* 0x002c681001007387 */ /* 0x0001e60000100a00 */
[----:B0-----:R-:W2:Y:S04]  /*49910*/  LDL.LU.64 R16, [R1+0x20] ;  /* 0x0000200001107983 */ /* 0x001ea80000300a00 */
[----:B--2---:R0:W-:Y:S04]  /*49920*/  STL.64 [R1+0x2c80], R16 ;  /* 0x002c801001007387 */ /* 0x0041e80000100a00 */
[----:B0-----:R-:W2:Y:S01]  /*49930*/  LDL.LU.64 R16, [R1+0x30] ;  /* 0x0000300001107983 */ /* 0x001ea20000300a00 */
[----:B----4-:R-:W-:Y:S02]  /*49940*/  STL.64 [R1+0x2c48], R10 ;  /* 0x002c480a01007387 */ /* 0x010fe40000100a00 */
[----:B------:R0:W-:Y:S02]  /*49950*/  STL.64 [R1+0x2c40], R8 ;  /* 0x002c400801007387 */ /* 0x0001e40000100a00 */
[----:B0-----:R-:W4:Y:S01]  /*49960*/  LDL.LU R8, [R1+0x360] ;  /* 0x0003600001087983 */ /* 0x001f220000300800 */
[----:B------:R-:W4:Y:S02]  /*49970*/  LDL.LU R9, [R1+0x364] ;  /* 0x0003640001097983 */ /* 0x000f240000300800 */
[----:B------:R-:W2:Y:S02]  /*49980*/  LDL.LU R10, [R1+0x368] ;  /* 0x00036800010a7983 */ /* 0x000ea40000300800 */
[----:B------:R-:W2:Y:S01]  /*49990*/  LDL.LU R11, [R1+0x36c] ;  /* 0x00036c00010b7983 */ /* 0x000ea20000300800 */
[----:B------:R-:W-:Y:S01]  /*499a0*/  HMMA.16816.F32 R12, R20, R24, R12 ;  /* 0x00000018140c723c */ /* 0x000fe2000000180c */
[----:B--2---:R-:W-:Y:S01]  /*499b0*/  STL.64 [R1+0x2c58], R10 ;  /* 0x002c580a01007387 */ /* 0x004fe20000100a00 */
[----:B----4-:R0:W-:Y:S03]  /*499c0*/  STL.64 [R1+0x2c50], R8 ;  /* 0x002c500801007387 */ /* 0x0101e60000100a00 */
[----:B0-----:R-:W2:Y:S04]  /*499d0*/  LDL.LU.64 R8, [R1+0x10] ;  /* 0x0000100001087983 */ /* 0x001ea80000300a00 */
[----:B--2---:R0:W-:Y:S04]  /*499e0*/  STL.64 [R1+0x2c78], R8 ;  /* 0x002c780801007387 */ /* 0x0041e80000100a00 */
[----:B0-----:R-:W2:Y:S01]  /*499f0*/  LDL.LU R8, [R1+0x380] ;  /* 0x0003800001087983 */ /* 0x001ea20000300800 */
[----:B------:R-:W2:Y:S02]  /*49a00*/  LDL.LU R9, [R1+0x384] ;  /* 0x0003840001097983 */ /* 0x000ea40000300800 */
[----:B------:R-:W2:Y:S02]  /*49a10*/  LDL.LU R10, [R1+0x388] ;  /* 0x00038800010a7983 */ /* 0x000ea40000300800 */
[----:B------:R-:W2:Y:S05]  /*49a20*/  LDL.LU R11, [R1+0x38c] ;  /* 0x00038c00010b7983 */ /* 0x000eaa0000300800 */
[----:B------:R0:W-:Y:S01]  /*49a30*/  STL.64 [R1+0x3c0], R12 ;  /* 0x0003c00c01007387 */ /* 0x0001e20000100a00 */
[----:B------:R-:W-:Y:S03]  /*49a40*/  STL.64 [R1+0x3c8], R14 ;  /* 0x0003c80e01007387 */ /* 0x000fe60000100a00 */
[----:B0-----:R-:W3:Y:S01]  /*49a50*/  LDL.LU.64 R12, [R1+0x2cc8] ;  /* 0x002cc800010c7983 */ /* 0x001ee20000300a00 */
[----:B------:R-:W4:Y:S02]  /*49a60*/  LDL.LU R27, [R1+0x2cc0] ;  /* 0x002cc000011b7983 */ /* 0x000f240000300800 */
[----:B------:R-:W-:-:S02]  /*49a70*/  IMAD.MOV.U32 R29, RZ, RZ, R24 ;  /* 0x000000ffff1d7224 */ /* 0x000fc400078e0018 */
[----:B------:R-:W-:Y:S02]  /*49a80*/  IMAD.MOV.U32 R2, RZ, RZ, R25 ;  /* 0x000000ffff027224 */ /* 0x000fe400078e0019 */
[----:B----4-:R-:W0:Y:S04]  /*49a90*/  LDSM.16.MT88.4 R24, [R27+0xb000] ;  /* 0x00b000001b18783b */ /* 0x010e280000004200 */
[----:B0-----:R-:W-:Y:S01]  /*49aa0*/  STL.64 [R1+0x2a88], R26 ;  /* 0x002a881a01007387 */ /* 0x001fe20000100a00 */
[----:B------:R0:W-:Y:S03]  /*49ab0*/  STL.64 [R1+0x2a80], R24 ;  /* 0x002a801801007387 */ /* 0x0001e60000100a00 */
[----:B0-----:R-:W4:Y:S01]  /*49ac0*/  LDL.LU R24, [R1+0x5a0] ;  /* 0x0005a00001187983 */ /* 0x001f220000300800 */
[----:B------:R-:W4:Y:S02]  /*49ad0*/  LDL.LU R25, [R1+0x5a4] ;  /* 0x0005a40001197983 */ /* 0x000f240000300800 */
[----:B------:R-:W2:Y:S02]  /*49ae0*/  LDL.LU R26, [R1+0x5a8] ;  /* 0x0005a800011a7983 */ /* 0x000ea40000300800 */
[----:B------:R-:W2:Y:S01]  /*49af0*/  LDL.LU R27, [R1+0x5ac] ;  /* 0x0005ac00011b7983 */ /* 0x000ea20000300800 */
[C---:B---3--:R-:W-:Y:S01]  /*49b00*/  HMMA.16816.F32 R4, R20.reuse, R12, R4 ;  /* 0x0000000c1404723c */ /* 0x048fe20000001804 */
[----:B--2---:R-:W-:Y:S01]  /*49b10*/  STL.64 [R1+0x2a98], R26 ;  /* 0x002a981a01007387 */ /* 0x004fe20000100a00 */
[----:B----4-:R0:W-:Y:S03]  /*49b20*/  STL.64 [R1+0x2a90], R24 ;  /* 0x002a901801007387 */ /* 0x0101e60000100a00 */
[----:B0-----:R-:W2:Y:S01]  /*49b30*/  LDL.LU R24, [R1] ;  /* 0x0000000001187983 */ /* 0x001ea20000300800 */
[----:B------:R-:W2:Y:S11]  /*49b40*/  LDL.LU R25, [R1+0x4] ;  /* 0x0000040001197983 */ /* 0x000eb60000300800 */
[----:B------:R-:W-:Y:S06]  /*49b50*/  @!UPT UIADD3 URZ, URZ, URZ, URZ ;  /* 0x0000003f3f3ff290 */ /* 0x000fec000fffe03f */
[----:B------:R0:W-:Y:S02]  /*49b60*/  STL.64 [R1+0x3b0], R4 ;  /* 0x0003b00401007387 */ /* 0x0001e40000100a00 */
[----:B------:R-:W-:Y:S02]  /*49b70*/  STL.64 [R1+0x3b8], R6 ;  /* 0x0003b80601007387 */ /* 0x000fe40000100a00 */
[----:B------:R-:W-:Y:S02]  /*49b80*/  IMAD.MOV.U32 R27, RZ, RZ, R12 ;  /* 0x000000ffff1b7224 */ /* 0x000fe400078e000c */
[----:B------:R-:W-:Y:S01]  /*49b90*/  IMAD.MOV.U32 R26, RZ, RZ, R13 ;  /* 0x000000ffff1a7224 */ /* 0x000fe200078e000d */
[----:B0-----:R-:W3:Y:S01]  /*49ba0*/  LDL.LU.64 R4, [R1+0x2cb8] ;  /* 0x002cb80001047983 */ /* 0x001ee20000300a00 */
[----:B------:R-:W3:Y:S02]  /*49bb0*/  LDL.LU.64 R14, [R1+0x2cb0] ;  /* 0x002cb000010e7983 */ /* 0x000ee40000300a00 */
[----:B------:R-:W3:Y:S02]  /*49bc0*/  LDL.LU.64 R12, [R1+0x2ca8] ;  /* 0x002ca800010c7983 */ /* 0x000ee40000300a00 */
[C---:B---3--:R-:W-:Y:S11]  /*49bd0*/  HMMA.16816.F32 R12, R20.reuse, R4, R12 ;  /* 0x00000004140c723c */ /* 0x048ff6000000180c */
[----:B------:R-:W-:Y:S11]  /*49be0*/  @!UPT UIADD3 URZ, URZ, URZ, URZ ;  /* 0x0000003f3f3ff290 */ /* 0x000ff6000fffe03f */
[----:B------:R-:W-:Y:S01]  /*49bf0*/  @!UPT UIADD3 URZ, URZ, URZ, URZ ;  /* 0x0000003f3f3ff290 */ /* 0x000fe2000fffe03f */
[----:B------:R0:W-:Y:S01]  /*49c00*/  STL.64 [R1+0x3a0], R12 ;  /* 0x0003a00c01007387 */ /* 0x0001e20000100a00 */
[----:B------:R1:W-:Y:S02]  /*49c10*/  STL.64 [R1+0x3a8], R14 ;  /* 0x0003a80e01007387 */ /* 0x0003e40000100a00 */
[----:B0-----:R-:W-:Y:S01]  /*49c20*/  IMAD.MOV.U32 R13, RZ, RZ, R4 ;  /* 0x000000ffff0d7224 */ /* 0x001fe200078e0004 */
[----:B-1----:R-:W3:Y:S01]  /*49c30*/  LDL.LU R15, [R1+0x2ca0] ;  /* 0x002ca000010f7983 */ /* 0x002ee20000300800 */
[----:B------:R-:W-:Y:S02]  /*49c40*/  IMAD.MOV.U32 R14, RZ, RZ, R5 ;  /* 0x000000ffff0e7224 */ /* 0x000fe400078e0005 */
[----:B------:R-:W4:Y:S02]  /*49c50*/  LDL.LU.64 R6, [R1+0x2c98] ;  /* 0x002c980001067983 */ /* 0x000f240000300a00 */
[----:B------:R-:W4:Y:S02]  /*49c60*/  LDL.LU.64 R4, [R1+0x2c90] ;  /* 0x002c900001047983 */ /* 0x000f240000300a00 */
[----:B------:R-:W-:Y:S01]  /*49c70*/  IMAD.MOV.U32 R12, RZ, RZ, R17 ;  /* 0x000000ffff0c7224 */ /* 0x000fe200078e0011 */
[C---:B----4-:R-:W-:Y:S11]  /*49c80*/  HMMA.16816.F32 R4, R20.reuse, R16, R4 ;  /* 0x000000101404723c */ /* 0x050ff60000001804 */
[----:B------:R-:W-:Y:S11]  /*49c90*/  @!UPT UIADD3 URZ, URZ, URZ, URZ ;  /* 0x0000003f3f3ff290 */ /* 0x000ff6000fffe03f */
[----:B------:R-:W-:Y:S01]  /*49ca0*/  @!UPT UIADD3 URZ, URZ, URZ, URZ ;  /* 0x0000003f3f3ff290 */ /* 0x000fe2000fffe03f */
[----:B------:R0:W-:Y:S01]  /*49cb0*/  STL.64 [R1+0x390], R4 ;  /* 0x0003900401007387 */ /* 0x0001e20000100a00 */
[----:B------:R1:W-:Y:S02]  /*49cc0*/  STL.64 [R1+0x398], R6 ;  /* 0x0003980601007387 */ /* 0x0003e40000100a00 */
[----:B0-----:R-:W-:Y:S01]  /*49cd0*/  IMAD.MOV.U32 R5, RZ, RZ, R16 ;  /* 0x000000ffff057224 */ /* 0x001fe200078e0010 */
[----:B-1----:R-:W4:Y:S01]  /*49ce0*/  LDL.LU R6, [R1+0x2c88] ;  /* 0x002c880001067983 */ /* 0x002f220000300800 */
[----:B------:R-:W2:Y:S02]  /*49cf0*/  LDL.LU.64 R16, [R1+0x2c80] ;  /* 0x002c800001107983 */ /* 0x000ea40000300a00 */
        /* <DEDUP_REMOVED lines=17> */
[----:B------:R-:W2:Y:S01]  /*49e10*/  LDL.LU.64 R10, [R1+0x2c58] ;  /* 0x002c5800010a7983 */ /* 0x000ea20000300a00 */
[----:B------:R-:W2:Y:S02]  /*49e20*/  LDL.LU.64 R8, [R1+0x2c50] ;  /* 0x002c500001087983 */ /* 0x000ea40000300a00 */
        /* <DEDUP_REMOVED lines=8> */
[----:B0-----:R-:W-:Y:S02]  /*49eb0*/  IMAD.MOV.U32 R24, RZ, RZ, R18 ;  /* 0x000000ffff187224 */ /* 0x001fe400078e0012 */
[----:B------:R-:W-:Y:S01]  /*49ec0*/  IMAD.MOV.U32 R25, RZ, RZ, R19 ;  /* 0x000000ffff197224 */ /* 0x000fe200078e0013 */
[----:B------:R-:W3:Y:S01]  /*49ed0*/  LDL.LU R18, [R1+0x2c3c] ;  /* 0x002c3c0001127983 */ /* 0x000ee20000300800 */
[----:B------:R-:W3:Y:S03]  /*49ee0*/  LDL.LU R19, [R1+0x2c38] ;  /* 0x002c380001137983 */ /* 0x000ee60000300800 */
[----:B------:R0:W-:Y:S02]  /*49ef0*/  STL.64 [R1+0x2ac8], R24 ;  /* 0x002ac81801007387 */ /* 0x0001e40000100a00 */
[----:B0-----:R-:W-:-:S02]  /*49f00*/  IMAD.MOV.U32 R24, RZ, RZ, R7 ;  /* 0x000000ffff187224 */ /* 0x001fc400078e0007 */
[----:B------:R-:W-:Y:S01]  /*49f10*/  IMAD.MOV.U32 R25, RZ, RZ, R4 ;  /* 0x000000ffff197224 */ /* 0x000fe200078e0004 */
[----:B--2---:R-:W-:Y:S11]  /*49f20*/  HMMA.16816.F32 R8, R20, R16, R8 ;  /* 0x000000101408723c */ /* 0x004ff60000001808 */
[----:B------:R-:W-:Y:S11]  /*49f30*/  @!UPT UIADD3 URZ, URZ, URZ, URZ ;  /* 0x0000003f3f3ff290 */ /* 0x000ff6000fffe03f */
[----:B------:R-:W-:Y:S01]  /*49f40*/  @!UPT UIADD3 URZ, URZ, URZ, URZ ;  /* 0x0000003f3f3ff290 */ /* 0x000fe2000fffe03f */
[----:B------:R-:W-:Y:S01]  /*49f50*/  STL.64 [R1+0x350], R8 ;  /* 0x0003500801007387 */ /* 0x000fe20000100a00 */
[----:B------:R0:W-:Y:S03]  /*49f60*/  STL.64 [R1+0x358], R10 ;  /* 0x0003580a01007387 */ /* 0x0001e60000100a00 */
[----:B0-----:R-:W2:Y:S01]  /*49f70*/  LDL.LU.64 R10, [R1+0x2c30] ;  /* 0x002c3000010a7983 */ /* 0x001ea20000300a00 */
[----:B------:R-:W2:Y:S02]  /*49f80*/  LDL.LU.64 R8, [R1+0x2c28] ;  /* 0x002c280001087983 */ /* 0x000ea40000300a00 */
[----:B------:R-:W2:Y:S02]  /*49f90*/  LDL.LU R7, [R1+0x2c24] ;  /* 0x002c240001077983 */ /* 0x000ea40000300800 */
[----:B------:R-:W2:Y:S01]  /*49fa0*/  LDL.LU R4, [R1+0x2c20] ;  /* 0x002c200001047983 */ /* 0x000ea20000300800 */
[----:B------:R-:W-:Y:S01]  /*49fb0*/  STL.64 [R1+0x2ae0], R24 ;  /* 0x002ae01801007387 */ /* 0x000fe20000100a00 */
[----:B---3--:R-:W-:Y:S02]  /*49fc0*/  STL.64 [R1+0x2aa8], R18 ;  /* 0x002aa81201007387 */ /* 0x008fe40000100a00 */
[----:B------:R0:W-:Y:S02]  /*49fd0*/  STL.64 [R1+0x2aa0], R16 ;  /* 0x002aa01001007387 */ /* 0x0001e40000100a00 */
[----:B0-----:R-:W3:Y:S01]  /*49fe0*/  LDL.LU R16, [R1+0x5b0] ;  /* 0x0005b00001107983 */ /* 0x001ee20000300800 */
[----:B------:R-:W3:Y:S02]  /*49ff0*/  LDL.LU R17, [R1+0x5b4] ;  /* 0x0005b40001117983 */ /* 0x000ee40000300800 */
[----:B------:R-:W2:Y:S02]  /*4a000*/  LDL.LU R18, [R1+0x5b8] ;  /* 0x0005b80001127983 */ /* 0x000ea40000300800 */
[----:B------:R-:W2:Y:S02]  /*4a010*/  LDL.LU R19, [R1+0x5bc] ;  /* 0x0005bc0001137983 */ /* 0x000ea40000300800 */
[----:B------:R-:W-:-:S02]  /*4a020*/  IMAD.MOV.U32 R24, RZ, RZ, R5 ;  /* 0x000000ffff187224 */ /* 0x000fc400078e0005 */
        /* <DEDUP_REMOVED lines=9> */
[----:B0-----:R-:W-:-:S02]  /*4a0c0*/  IMAD.MOV.U32 R24, RZ, RZ, R27 ;  /* 0x000000ffff187224 */ /* 0x001fc400078e001b */
[----:B--2---:R-:W-:Y:S01]  /*4a0d0*/  STL.64 [R1+0x2ac0], R18 ;  /* 0x002ac01201007387 */ /* 0x004fe20000100a00 */
[----:B---3--:R0:W-:Y:S03]  /*4a0e0*/  STL.64 [R1+0x2ab8], R16 ;  /* 0x002ab81001007387 */ /* 0x0081e60000100a00 */
[----:B0-----:R-:W2:Y:S01]  /*4a0f0*/  LDL.LU R16, [R1+0x5c0] ;  /* 0x0005c00001107983 */ /* 0x001ea20000300800 */
[----:B------:R-:W2:Y:S02]  /*4a100*/  LDL.LU R17, [R1+0x5c4] ;  /* 0x0005c40001117983 */ /* 0x000ea40000300800 */
[----:B------:R-:W3:Y:S02]  /*4a110*/  LDL.LU R18, [R1+0x5c8] ;  /* 0x0005c80001127983 */ /* 0x000ee40000300800 */
[----:B------:R-:W3:Y:S01]  /*4a120*/  LDL.LU R19, [R1+0x5cc] ;  /* 0x0005cc0001137983 */ /* 0x000ee20000300800 */
[----:B------:R-:W2:Y:S01]  /*4a130*/  LDL R27, [R1+0xf70] ;  /* 0x000f7000011b7983 */ /* 0x000ea20000100800 */
[----:B------:R-:W-:-:S03]  /*4a140*/  IMAD.MOV.U32 R25, RZ, RZ, R26 ;  /* 0x000000ffff197224 */ /* 0x000fc600078e001a */
[----:B--2---:R-:W-:Y:S02]  /*4a150*/  STL [R1+0x2b38], R27 ;  /* 0x002b381b01007387 */ /* 0x004fe40000100800 */
[----:B------:R0:W-:Y:S02]  /*4a160*/  STL.64 [R1+0x2b30], R24 ;  /* 0x002b301801007387 */ /* 0x0001e40000100a00 */
[----:B0-----:R-:W2:Y:S01]  /*4a170*/  LDL.LU R24, [R1+0x150] ;  /* 0x0001500001187983 */ /* 0x001ea20000300800 */
[----:B------:R-:W2:Y:S02]  /*4a180*/  LDL.LU R25, [R1+0x154] ;  /* 0x0001540001197983 */ /* 0x000ea40000300800 */
[----:B------:R-:W2:Y:S02]  /*4a190*/  LDL.LU R26, [R1+0x158] ;  /* 0x00015800011a7983 */ /* 0x000ea40000300800 */
[----:B------:R-:W2:Y:S02]  /*4a1a0*/  LDL.LU R27, [R1+0x15c] ;  /* 0x00015c00011b7983 */ /* 0x000ea40000300800 */
[----:B--2---:R-:W-:Y:S01]  /*4a1b0*/  STL.64 [R1+0x2b48], R26 ;  /* 0x002b481a01007387 */ /* 0x004fe20000100a00 */
[----:B------:R0:W-:Y:S02]  /*4a1c0*/  STL.64 [R1+0x2b40], R24 ;  /* 0x002b401801007387 */ /* 0x0001e40000100a00 */
[----:B0-----:R-:W-:-:S02]  /*4a1d0*/  IMAD.MOV.U32 R24, RZ, RZ, R15 ;  /* 0x000000ffff187224 */ /* 0x001fc400078e000f */
[----:B------:R-:W-:Y:S01]  /*4a1e0*/  IMAD.MOV.U32 R25, RZ, RZ, R0 ;  /* 0x000000ffff197224 */ /* 0x000fe200078e0000 */
[----:B------:R-:W2:Y:S01]  /*4a1f0*/  LDL.LU R15, [R1+0x2c0c] ;  /* 0x002c0c00010f7983 */ /* 0x000ea20000300800 */
[----:B------:R-:W2:Y:S03]  /*4a200*/  LDL.LU R0, [R1+0x2c08] ;  /* 0x002c080001007983 */ /* 0x000ea60000300800 */
        /* <DEDUP_REMOVED lines=11> */
[----:B------:R-:W-:Y:S04]  /*4a2c0*/  STL.64 [R1+0x2b78], R24 ;  /* 0x002b781801007387 */ /* 0x000fe80000100a00 */
[----:B--2---:R-:W-:Y:S01]  /*4a2d0*/  STL.64 [R1+0x2af0], R18 ;  /* 0x002af01201007387 */ /* 0x004fe20000100a00 */
[----:B---3--:R0:W-:Y:S03]  /*4a2e0*/  STL.64 [R1+0x2ae8], R16 ;  /* 0x002ae81001007387 */ /* 0x0081e60000100a00 */
        /* <DEDUP_REMOVED lines=17> */
[----:B----4-:R-:W-:-:S05]  /*4a400*/  IMAD.MOV.U32 R25, RZ, RZ, R6 ;  /* 0x000000ffff197224 */ /* 0x010fca00078e0006 */
        /* <DEDUP_REMOVED lines=40> */
[----:B------:R-:W3:Y:S01]  /*4a690*/  LDL.LU R19, [R1+0x19c] ;  /* 0x00019c0001137983 */ /* 0x000ee20000300800 */
[C---:B----4-:R-:W-:Y:S01]  /*4a6a0*/  HMMA.16816.F32 R8, R20.reuse, R12, R8 ;  /* 0x0000000c1408723c */ /* 0x050fe20000001808 */
        /* <DEDUP_REMOVED lines=14> */
[----:B0-----:R-:W3:Y:S01]  /*4a790*/  LDL.LU.64 R10, [R1+0x2bf8] ;  /* 0x002bf800010a7983 */ /* 0x001ee20000300a00 */
[----:B------:R-:W4:Y:S02]  /*4a7a0*/  LDL.LU.64 R8, [R1+0x2bf0] ;  /* 0x002bf00001087983 */ /* 0x000f240000300a00 */
[----:B----4-:R-:W-:Y:S01]  /*4a7b0*/  HMMA.16816.F32 R20, R20, R8, R4 ;  /* 0x000000081414723c */ /* 0x010fe20000001804 */
[----:B------:R-:W2:Y:S01]  /*4a7c0*/  LDL.LU.64 R6, [R1+0x2be8] ;  /* 0x002be80001067983 */ /* 0x000ea20000300a00 */
[----:B------:R-:W2:Y:S11]  /*4a7d0*/  LDL.LU.64 R4, [R1+0x2be0] ;  /* 0x002be00001047983 */ /* 0x000eb60000300a00 */
[----:B------:R-:W-:Y:S10]  /*4a7e0*/  @!UPT UIADD3 URZ, URZ, URZ, URZ ;  /* 0x0000003f3f3ff290 */ /* 0x000ff4000fffe03f */
[----:B------:R0:W-:Y:S01]  /*4a7f0*/  STL.64 [R1+0x1c0], R20 ;  /* 0x0001c01401007387 */ /* 0x0001e20000100a00 */
[----:B------:R-:W-:Y:S02]  /*4a800*/  STL.64 [R1+0x1c8], R22 ;  /* 0x0001c81601007387 */ /* 0x000fe40000100a00 */
[----:B0-----:R-:W-:Y:S02]  /*4a810*/  IMAD.MOV.U32 R20, RZ, RZ, R29 ;  /* 0x000000ffff147224 */ /* 0x001fe400078e001d */
[----:B------:R-:W-:Y:S01]  /*4a820*/  IMAD.MOV.U32 R21, RZ, RZ, R2 ;  /* 0x000000ffff157224 */ /* 0x000fe200078e0002 */
[----:B------:R-:W4:Y:S01]  /*4a830*/  LDL.LU R29, [R1+0x2bdc] ;  /* 0x002bdc00011d7983 */ /* 0x000f220000300800 */
[----:B------:R-:W3:Y:S01]  /*4a840*/  LDL.LU R2, [R1+0x2bd8] ;  /* 0x002bd80001027983 */ /* 0x000ee20000300800 */
        /* <DEDUP_REMOVED lines=42> */
[----:B------:R-:W2:Y:S02]  /*4aaf0*/  LDL.LU.64 R24, [R1+0x2b40] ;  /* 0x002b400001187983 */ /* 0x000ea40000300a00 */
[C---:B--2---:R-:W-:Y:S01]  /*4ab00*/  HMMA.16816.F32 R20, R4.reuse, R20, R24 ;  /* 0x000000140414723c */ /* 0x044fe20000001818 */
[----:B------:R-:W2:Y:S01]  /*4ab10*/  LDL.LU R27, [R1+0x2b38] ;  /* 0x002b3800011b7983 */ /* 0x000ea20000300800 */
[----:B------:R-:W3:Y:S11]  /*4ab20*/  LDL.LU.64 R24, [R1+0x2b30] ;  /* 0x002b300001187983 */ /* 0x000ef60000300a00 */
[----:B------:R-:W-:Y:S10]  /*4ab30*/  @!UPT UIADD3 URZ, URZ, URZ, URZ ;  /* 0x0000003f3f3ff290 */ /* 0x000ff4000fffe03f */
[----:B------:R-:W-:Y:S01]  /*4ab40*/  STL.64 [R1+0x150], R20 ;  /* 0x0001501401007387 */ /* 0x000fe20000100a00 */
[----:B------:R-:W-:Y:S03]  /*4ab50*/  STL.64 [R1+0x158], R22 ;  /* 0x0001581601007387 */ /* 0x000fe60000100a00 */
[----:B--2---:R3:W0:Y:S02]  /*4ab60*/  LDSM.16.MT88.4 R20, [R27+0xb080] ;  /* 0x00b080001b14783b */ /* 0x0046240000004200 */
[----:B---3--:R-:W-:Y:S02]  /*4ab70*/  HMMA.16816.F32 R24, R4, R24, R16 ;  /* 0x000000180418723c */ /* 0x008fe40000001810 */
[----:B0-----:R-:W-:Y:S01]  /*4ab80*/  STL.64 [R1+0x2968], R22 ;  /* 0x0029681601007387 */ /* 0x001fe20000100a00 */
[----:B------:R0:W-:Y:S03]  /*4ab90*/  STL.64 [R1+0x2960], R20 ;  /* 0x0029601401007387 */ /* 0x0001e60000100a00 */
[----:B0-----:R-:W2:Y:S01]  /*4aba0*/  LDL.LU R20, [R1+0xd0] ;  /* 0x0000d00001147983 */ /* 0x001ea20000300800 */
[----:B------:R-:W2:Y:S02]  /*4abb0*/  LDL.LU R21, [R1+0xd4] ;  /* 0x0000d40001157983 */ /* 0x000ea40000300800 */
[----:B------:R-:W2:Y:S02]  /*4abc0*/  LDL.LU R22, [R1+0xd8] ;  /* 0x0000d80001167983 */ /* 0x000ea40000300800 */
[----:B------:R-:W-:-:S02]  /*4abd0*/  IMAD.MOV.U32 R23, RZ, RZ, R0 ;  /* 0x000000ffff177224 */ /* 0x000fc400078e0000 */
[----:B------:R-:W3:Y:S01]  /*4abe0*/  LDL.LU R0, [R1+0x2b28] ;  /* 0x002b280001007983 */ /* 0x000ee20000300800 */
[----:B------:R-:W2:Y:S02]  /*4abf0*/  LDL.LU.64 R18, [R1+0x2b20] ;  /* 0x002b200001127983 */ /* 0x000ea40000300a00 */
[----:B------:R-:W2:Y:S07]  /*4ac00*/  LDL.LU.64 R16, [R1+0x2b18] ;  /* 0x002b180001107983 */ /* 0x000eae0000300a00 */
[----:B------:R0:W-:Y:S01]  /*4ac10*/  STL.64 [R1+0x140], R24 ;  /* 0x0001401801007387 */ /* 0x0001e20000100a00 */
[----:B------:R2:W-:Y:S04]  /*4ac20*/  STL.64 [R1+0x148], R26 ;  /* 0x0001481a01007387 */ /* 0x0005e80000100a00 */
        /* <DEDUP_REMOVED lines=37> */
[----:B--2---:R-:W-:Y:S07]  /*4ae80*/  HMMA.16816.F32 R24, R4, R16, R24 ;  /* 0x000000100418723c */ /* 0x004fee0000001818 */
[----:B------:R-:W-:-:S02]  /*4ae90*/  IMAD.MOV.U32 R16, RZ, RZ, R2 ;  /* 0x000000ffff107224 */ /* 0x000fc400078e0002 */
[----:B----4-:R-:W-:Y:S11]  /*4aea0*/  IMAD.MOV.U32 R17, RZ, RZ, R29 ;  /* 0x000000ffff117224 */ /* 0x010ff600078e001d */
[----:B------:R-:W-:Y:S03]  /*4aeb0*/  @!UPT UIADD3 URZ, URZ, URZ, URZ ;  /* 0x0000003f3f3ff290 */ /* 0x000fe6000fffe03f */
[----:B------:R-:W-:Y:S01]  /*4aec0*/  STL.64 [R1+0xe0], R24 ;  /* 0x0000e01801007387 */ /* 0x000fe20000100a00 */
[----:B------:R0:W-:Y:S03]  /*4aed0*/  STL.64 [R1+0xe8], R26 ;  /* 0x0000e81a01007387 */ /* 0x0001e60000100a00 */
[----:B0-----:R-:W2:Y:S01]  /*4aee0*/  LDL.LU.64 R26, [R1+0x2a88] ;  /* 0x002a8800011a7983 */ /* 0x001ea20000300a00 */
[----:B------:R-:W2:Y:S02]  /*4aef0*/  LDL.LU.64 R24, [R1+0x2a80] ;  /* 0x002a800001187983 */ /* 0x000ea40000300a00 */
[----:B------:R0:W-:Y:S02]  /*4af00*/  STL.64 [R1+0x29c8], R18 ;  /* 0x0029c81201007387 */ /* 0x0001e40000100a00 */
[----:B------:R-:W4:Y:S02]  /*4af10*/  LDL.LU R2, [R1+0x2a78] ;  /* 0x002a780001027983 */ /* 0x000f240000300800 */
[----:B0-----:R-:W-:-:S02]  /*4af20*/  IMAD.MOV.U32 R18, RZ, RZ, R28 ;  /* 0x000000ffff127224 */ /* 0x001fc400078e001c */
[----:B------:R-:W-:-:S07]  /*4af30*/  IMAD.MOV.U32 R19, RZ, RZ, R3 ;  /* 0x000000ffff137224 */ /* 0x000fce00078e0003 */
[C---:B------:R-:W-:Y:S11]  /*4af40*/  HMMA.16816.F32 R16, R4.reuse, R12, R16 ;  /* 0x0000000c0410723c */ /* 0x040ff60000001810 */
[----:B------:R-:W-:Y:S11]  /*4af50*/  @!UPT UIADD3 URZ, URZ, URZ, URZ ;  /* 0x0000003f3f3ff290 */ /* 0x000ff6000fffe03f */
[----:B------:R-:W-:Y:S01]  /*4af60*/  @!UPT UIADD3 URZ, URZ, URZ, URZ ;  /* 0x0000003f3f3ff290 */ /* 0x000fe2000fffe03f */
[----:B------:R-:W-:Y:S01]  /*4af70*/  STL [R1+0x590], R16 ;  /* 0x0005901001007387 */ /* 0x000fe20000100800 */
[----:B------:R-:W-:Y:S02]  /*4af80*/  IMAD.MOV.U32 R29, RZ, RZ, R18 ;  /* 0x000000ffff1d7224 */ /* 0x000fe400078e0012 */
[----:B------:R-:W-:Y:S02]  /*4af90*/  IMAD.MOV.U32 R3, RZ, RZ, R19 ;  /* 0x000000ffff037224 */ /* 0x000fe400078e0013 */
[----:B------:R-:W-:Y:S01]  /*4afa0*/  STL.64 [R1+0x2a60], R14 ;  /* 0x002a600e01007387 */ /* 0x000fe20000100a00 */
[----:B------:R-:W2:Y:S01]  /*4afb0*/  LDL.64 R18, [R1+0x68] ;  /* 0x0000680001127983 */ /* 0x000ea20000100a00 */
[----:B------:R-:W-:Y:S03]  /*4afc0*/  HMMA.16816.F32 R4, R4, R8, R20 ;  /* 0x000000080404723c */ /* 0x000fe60000001814 */
[----:B--2---:R0:W-:Y:S04]  /*4afd0*/  STL.64 [R1+0x2a08], R18 ;  /* 0x002a081201007387 */ /* 0x0041e80000100a00 */
[----:B0-----:R-:W2:Y:S01]  /*4afe0*/  LDL.64 R18, [R1+0x88] ;  /* 0x0000880001127983 */ /* 0x001ea20000100a00 */
[----:B------:R-:W-:-:S03]  /*4aff0*/  IMAD.MOV.U32 R28, RZ, RZ, R17 ;  /* 0x000000ffff1c7224 */ /* 0x000fc600078e0011 */
[----:B--2---:R4:W-:Y:S02]  /*4b000*/  STL.64 [R1+0x2a18], R18 ;  /* 0x002a181201007387 */ /* 0x0049e40000100a00 */
[----:B----4-:R-:W-:Y:S02]  /*4b010*/  IMAD.MOV.U32 R18, RZ, RZ, R2 ;  /* 0x000000ffff127224 */ /* 0x010fe400078e0002 */
[----:B---3--:R-:W-:-:S05]  /*4b020*/  IMAD.MOV.U32 R19, RZ, RZ, R0 ;  /* 0x000000ffff137224 */ /* 0x008fca00078e0000 */
[----:B------:R-:W-:Y:S01]  /*4b030*/  STL.64 [R1+0x2a30], R18 ;  /* 0x002a301201007387 */ /* 0x000fe20000100a00 */
[----:B------:R-:W-:Y:S02]  /*4b040*/  STL [R1+0x2240], R3 ;  /* 0x0022400301007387 */ /* 0x000fe40000100800 */
[----:B------:R0:W-:Y:S02]  /*4b050*/  STL [R1+0x223c], R29 ;  /* 0x00223c1d01007387 */ /* 0x0001e40000100800 */
[----:B0-----:R-:W2:Y:S01]  /*4b060*/  LDL R29, [R1+0x1ba0] ;  /* 0x001ba000011d7983 */ /* 0x001ea20000100800 */
[----:B------:R-:W-:Y:S02]  /*4b070*/  STL [R1+0x2238], R28 ;  /* 0x0022381c01007387 */ /* 0x000fe40000100800 */
[----:B------:R-:W-:Y:S02]  /*4b080*/  STL.64 [R1+0xd0], R4 ;  /* 0x0000d00401007387 */ /* 0x000fe40000100a00 */
[----:B------:R-:W3:Y:S01]  /*4b090*/  LDL.LU R20, [R1+0x580] ;  /* 0x0005800001147983 */ /* 0x000ee20000300800 */
[----:B------:R-:W3:Y:S01]  /*4b0a0*/  LDL.LU R21, [R1+0x584] ;  /* 0x0005840001157983 */ /* 0x000ee20000300800 */
[----:B------:R-:W3:Y:S02]  /*4b0b0*/  LDL.LU R22, [R1+0x588] ;  /* 0x0005880001167983 */ /* 0x000ee40000300800 */
[----:B------:R-:W3:Y:S02]  /*4b0c0*/  LDL.LU R23, [R1+0x58c] ;  /* 0x00058c0001177983 */ /* 0x000ee40000300800 */
[----:B------:R-:W4:Y:S01]  /*4b0d0*/  LDL.64 R18, [R1+0xa8] ;  /* 0x0000a80001127983 */ /* 0x000f220000100a00 */
[----:B------:R-:W3:Y:S01]  /*4b0e0*/  LDL.64 R14, [R1+0xc8] ;  /* 0x0000c800010e7983 */ /* 0x000ee20000100a00 */
[----:B------:R-:W-:-:S02]  /*4b0f0*/  IMAD.MOV.U32 R0, RZ, RZ, R6 ;  /* 0x000000ffff007224 */ /* 0x000fc400078e0006 */
[----:B------:R-:W-:Y:S01]  /*4b100*/  IMAD.MOV.U32 R2, RZ, RZ, R7 ;  /* 0x000000ffff027224 */ /* 0x000fe200078e0007 */
[----:B----4-:R0:W-:Y:S01]  /*4b110*/  STL.64 [R1+0x2a48], R18 ;  /* 0x002a481201007387 */ /* 0x0101e20000100a00 */
[----:B------:R-:W4:Y:S03]  /*4b120*/  LDL.64 R6, [R1+0x78] ;  /* 0x0000780001067983 */ /* 0x000f260000100a00 */
[----:B0-----:R-:W2:Y:S04]  /*4b130*/  LDL.64 R18, [R1+0xb8] ;  /* 0x0000b80001127983 */ /* 0x001ea80000100a00 */
[----:B----4-:R0:W-:Y:S01]  /*4b140*/  STL.64 [R1+0x2a10], R6 ;  /* 0x002a100601007387 */ /* 0x0101e20000100a00 */
[----:B------:R-:W4:Y:S02]  /*4b150*/  LDL.LU R4, [R1+0x540] ;  /* 0x0005400001047983 */ /* 0x000f240000300800 */
[----:B------:R-:W4:Y:S02]  /*4b160*/  LDL.LU R5, [R1+0x544] ;  /* 0x0005440001057983 */ /* 0x000f240000300800 */
[----:B0-----:R-:W-:-:S02]  /*4b170*/  IMAD.MOV.U32 R6, RZ, RZ, R11 ;  /* 0x000000ffff067224 */ /* 0x001fc400078e000b */
[----:B------:R-:W-:Y:S01]  /*4b180*/  IMAD.MOV.U32 R7, RZ, RZ, R10 ;  /* 0x000000ffff077224 */ /* 0x000fe200078e000a */
[----:B------:R-:W2:Y:S01]  /*4b190*/  LDL.LU R11, [R1+0x2a74] ;  /* 0x002a7400010b7983 */ /* 0x000ea20000300800 */
[----:B------:R-:W2:Y:S03]  /*4b1a0*/  LDL.LU R10, [R1+0x2a70] ;  /* 0x002a7000010a7983 */ /* 0x000ea60000300800 */
[----:B------:R-:W-:Y:S04]  /*4b1b0*/  STL.64 [R1+0x2a28], R6 ;  /* 0x002a280601007387 */ /* 0x000fe80000100a00 */
[----:B----4-:R0:W-:Y:S04]  /*4b1c0*/  STL.64 [R1+0x2a20], R4 ;  /* 0x002a200401007387 */ /* 0x0101e80000100a00 */
        /* <DEDUP_REMOVED lines=8> */
[----:B------:R-:W-:-:S02]  /*4b250*/  IMAD.MOV.U32 R6, RZ, RZ, R10 ;  /* 0x000000ffff067224 */ /* 0x000fc400078e000a */
[----:B------:R-:W-:Y:S01]  /*4b260*/  IMAD.MOV.U32 R7, RZ, RZ, R11 ;  /* 0x000000ffff077224 */ /* 0x000fe200078e000b */
[----:B------:R-:W4:Y:S01]  /*4b270*/  LDL.LU R10, [R1+0x2a6c] ;  /* 0x002a6c00010a7983 */ /* 0x000f220000300800 */
[----:B------:R-:W4:Y:S03]  /*4b280*/  LDL.LU R11, [R1+0x2a68] ;  /* 0x002a6800010b7983 */ /* 0x000f260000300800 */
[----:B------:R-:W-:Y:S04]  /*4b290*/  STL.64 [R1+0x2a58], R6 ;  /* 0x002a580601007387 */ /* 0x000fe80000100a00 */
[----:B--2---:R0:W-:Y:S04]  /*4b2a0*/  STL.64 [R1+0x2a50], R4 ;  /* 0x002a500401007387 */ /* 0x0041e80000100a00 */
[----:B0-----:R-:W2:Y:S01]  /*4b2b0*/  LDL.LU R4, [R1+0x570] ;  /* 0x0005700001047983 */ /* 0x001ea20000300800 */
[----:B------:R-:W2:Y:S02]  /*4b2c0*/  LDL.LU R5, [R1+0x574] ;  /* 0x0005740001057983 */ /* 0x000ea40000300800 */
[----:B------:R-:W2:Y:S02]  /*4b2d0*/  LDL.LU R6, [R1+0x578] ;  /* 0x0005780001067983 */ /* 0x000ea40000300800 */
[----:B------:R-:W2:Y:S01]  /*4b2e0*/  LDL.LU R7, [R1+0x57c] ;  /* 0x00057c0001077983 */ /* 0x000ea20000300800 */
[----:B---3--:R-:W-:Y:S01]  /*4b2f0*/  HMMA.16816.F32 R20, R24, R14, R20 ;  /* 0x0000000e1814723c */ /* 0x008fe20000001814 */
[----:B----4-:R0:W-:Y:S01]  /*4b300*/  STL.64 [R1+0x29d0], R10 ;  /* 0x0029d00a01007387 */ /* 0x0101e20000100a00 */
[----:B------:R-:W3:Y:S02]  /*4b310*/  LDL.LU R8, [R1+0x900] ;  /* 0x0009000001087983 */ /* 0x000ee40000300800 */
[----:B------:R-:W3:Y:S02]  /*4b320*/  LDL.LU R9, [R1+0x904] ;  /* 0x0009040001097983 */ /* 0x000ee40000300800 */
[----:B------:R-:W-:Y:S01]  /*4b330*/  IMAD.MOV.U32 R13, RZ, RZ, R15 ;  /* 0x000000ffff0d7224 */ /* 0x000fe200078e000f */
[----:B0-----:R-:W3:Y:S01]  /*4b340*/  LDL.LU R10, [R1+0x908] ;  /* 0x00090800010a7983 */ /* 0x001ee20000300800 */
[----:B------:R-:W3:Y:S02]  /*4b350*/  LDL.LU R11, [R1+0x90c] ;  /* 0x00090c00010b7983 */ /* 0x000ee40000300800 */
[----:B------:R-:W-:Y:S02]  /*4b360*/  STL [R1+0x2248], R2 ;  /* 0x0022480201007387 */ /* 0x000fe40000100800 */
[----:B------:R-:W-:Y:S11]  /*4b370*/  STL [R1+0x2244], R0 ;  /* 0x0022440001007387 */ /* 0x000ff60000100800 */
[----:B------:R0:W-:Y:S01]  /*4b380*/  STL.64 [R1+0xf50], R20 ;  /* 0x000f501401007387 */ /* 0x0001e20000100a00 */
[----:B------:R1:W-:Y:S02]  /*4b390*/  STL.64 [R1+0xf58], R22 ;  /* 0x000f581601007387 */ /* 0x0003e40000100a00 */
[----:B0-----:R-:W-:-:S02]  /*4b3a0*/  IMAD.MOV.U32 R20, RZ, RZ, R14 ;  /* 0x000000ffff147224 */ /* 0x001fc400078e000e */
[----:B------:R-:W4:Y:S01]  /*4b3b0*/  LDL.LU.64 R14, [R1+0x2a60] ;  /* 0x002a6000010e7983 */ /* 0x000f220000300a00 */
[----:B-1----:R-:W-:Y:S02]  /*4b3c0*/  IMAD.MOV.U32 R22, RZ, RZ, R18 ;  /* 0x000000ffff167224 */ /* 0x002fe400078e0012 */
        /* <DEDUP_REMOVED lines=9> */
[----:B------:R-:W-:Y:S01]  /*4b460*/  STL [R1+0x2998], R22 ;  /* 0x0029981601007387 */ /* 0x000fe20000100800 */
[----:B------:R0:W-:Y:S04]  /*4b470*/  STL.64 [R1+0x2990], R20 ;  /* 0x0029901401007387 */ /* 0x0001e80000100a00 */
[----:B0-----:R-:W3:Y:S01]  /*4b480*/  LDL.LU R20, [R1+0x530] ;  /* 0x0005300001147983 */ /* 0x001ee20000300800 */
[----:B------:R-:W3:Y:S02]  /*4b490*/  LDL.LU R21, [R1+0x534] ;  /* 0x0005340001157983 */ /* 0x000ee40000300800 */
[----:B------:R-:W3:Y:S02]  /*4b4a0*/  LDL.LU R22, [R1+0x538] ;  /* 0x0005380001167983 */ /* 0x000ee40000300800 */
[----:B------:R-:W3:Y:S01]  /*4b4b0*/  LDL.LU R23, [R1+0x53c] ;  /* 0x00053c0001177983 */ /* 0x000ee20000300800 */
[C---:B--2---:R-:W-:Y:S01]  /*4b4c0*/  HMMA.16816.F32 R4, R24.reuse, R18, R4 ;  /* 0x000000121804723c */ /* 0x044fe20000001804 */
[----:B------:R-:W-:Y:S11]  /*4b4d0*/  IMAD.MOV.U32 R28, RZ, RZ, R19 ;  /* 0x000000ffff1c7224 */ /* 0x000ff600078e0013 */
[----:B------:R-:W-:Y:S11]  /*4b4e0*/  @!UPT UIADD3 URZ, URZ, URZ, URZ ;  /* 0x0000003f3f3ff290 */ /* 0x000ff6000fffe03f */
[----:B------:R-:W-:Y:S01]  /*4b4f0*/  STL.64 [R1+0xf30], R4 ;  /* 0x000f300401007387 */ /* 0x000fe20000100a00 */
[----:B------:R0:W-:Y:S03]  /*4b500*/  STL.64 [R1+0xf38], R6 ;  /* 0x000f380601007387 */ /* 0x0001e60000100a00 */
[----:B0-----:R-:W2:Y:S01]  /*4b510*/  LDL.LU.64 R6, [R1+0x2a40] ;  /* 0x002a400001067983 */ /* 0x001ea20000300a00 */
[----:B------:R-:W2:Y:S02]  /*4b520*/  LDL.LU.64 R4, [R1+0x2a38] ;  /* 0x002a380001047983 */ /* 0x000ea40000300a00 */
[----:B------:R-:W2:Y:S02]  /*4b530*/  LDL.LU.64 R18, [R1+0x2a30] ;  /* 0x002a300001127983 */ /* 0x000ea40000300a00 */
[----:B------:R-:W-:Y:S01]  /*4b540*/  STL [R1+0x29d8], R28 ;  /* 0x0029d81c01007387 */ /* 0x000fe20000100800 */
[C---:B--2---:R-:W-:Y:S01]  /*4b550*/  HMMA.16816.F32 R16, R24.reuse, R18, R4 ;  /* 0x000000121810723c */ /* 0x044fe20000001804 */
[----:B------:R-:W2:Y:S01]  /*4b560*/  LDL.LU.64 R6, [R1+0x2a28] ;  /* 0x002a280001067983 */ /* 0x000ea20000300a00 */
[----:B------:R-:W2:Y:S11]  /*4b570*/  LDL.LU.64 R4, [R1+0x2a20] ;  /* 0x002a200001047983 */ /* 0x000eb60000300a00 */
[----:B------:R-:W-:Y:S10]  /*4b580*/  @!UPT UIADD3 URZ, URZ, URZ, URZ ;  /* 0x0000003f3f3ff290 */ /* 0x000ff4000fffe03f */
        /* <DEDUP_REMOVED lines=8> */
[----:B0-----:R-:W3:Y:S01]  /*4b610*/  LDL.LU.64 R6, [R1+0x2a10] ;  /* 0x002a100001067983 */ /* 0x001ee20000300a00 */
[----:B------:R-:W-:Y:S02]  /*4b620*/  IMAD.MOV.U32 R28, RZ, RZ, R19 ;  /* 0x000000ffff1c7224 */ /* 0x000fe400078e0013 */
[----:B------:R-:W2:Y:S01]  /*4b630*/  LDL.LU.64 R18, [R1+0x2a08] ;  /* 0x002a080001127983 */ /* 0x000ea20000300a00 */
[----:B---3--:R-:W-:Y:S01]  /*4b640*/  HMMA.16816.F32 R20, R24, R6, R20 ;  /* 0x000000061814723c */ /* 0x008fe20000001814 */
[----:B------:R-:W-:Y:S02]  /*4b650*/  IMAD.MOV.U32 R12, RZ, RZ, R6 ;  /* 0x000000ffff0c7224 */ /* 0x000fe400078e0006 */
[----:B------:R-:W-:-:S02]  /*4b660*/  IMAD.MOV.U32 R3, RZ, RZ, R7 ;  /* 0x000000ffff037224 */ /* 0x000fc400078e0007 */
[----:B------:R-:W0:Y:S11]  /*4b670*/  LDSM.16.MT88.4 R4, [R29+0xb000] ;  /* 0x00b000001d04783b */ /* 0x000e360000004200 */
[----:B------:R-:W-:Y:S07]  /*4b680*/  @!UPT UIADD3 URZ, URZ, URZ, URZ ;  /* 0x0000003f3f3ff290 */ /* 0x000fee000fffe03f */
[----:B------:R-:W-:Y:S01]  /*4b690*/  STL.64 [R1+0xd50], R20 ;  /* 0x000d501401007387 */ /* 0x000fe20000100a00 */
[----:B------:R-:W-:Y:S02]  /*4b6a0*/  STL.64 [R1+0xd58], R22 ;  /* 0x000d581601007387 */ /* 0x000fe40000100a00 */
[----:B----4-:R-:W-:Y:S02]  /*4b6b0*/  STL.64 [R1+0x29a8], R14 ;  /* 0x0029a80e01007387 */ /* 0x010fe40000100a00 */
[----:B------:R-:W-:Y:S01]  /*4b6c0*/  STL.64 [R1+0x29a0], R12 ;  /* 0x0029a00c01007387 */ /* 0x000fe20000100a00 */
[----:B0-----:R-:W-:Y:S01]  /*4b6d0*/  STL.64 [R1+0x2838], R6 ;  /* 0x0028380601007387 */ /* 0x001fe20000100a00 */
[----:B------:R2:W-:Y:S02]  /*4b6e0*/  STL.64 [R1+0x2830], R4 ;  /* 0x0028300401007387 */ /* 0x0005e40000100a00 */
[----:B--2---:R-:W-:Y:S11]  /*4b6f0*/  HMMA.16816.F32 R4, R24, R18, R8 ;  /* 0x000000121804723c */ /* 0x004ff60000001808 */
        /* <DEDUP_REMOVED lines=8> */
[----:B------:R-:W3:Y:S01]  /*4b780*/  LDL.LU R8, [R1+0x8d0] ;  /* 0x0008d00001087983 */ /* 0x000ee20000300800 */
[----:B------:R-:W3:Y:S02]  /*4b790*/  LDL.LU R9, [R1+0x8d4] ;  /* 0x0008d40001097983 */ /* 0x000ee40000300800 */
[----:B------:R-:W4:Y:S02]  /*4b7a0*/  LDL.LU R10, [R1+0x8d8] ;  /* 0x0008d800010a7983 */ /* 0x000f240000300800 */
[----:B------:R-:W4:Y:S02]  /*4b7b0*/  LDL.LU R11, [R1+0x8dc] ;  /* 0x0008dc00010b7983 */ /* 0x000f240000300800 */
[----:B----4-:R0:W-:Y:S01]  /*4b7c0*/  STL.64 [R1+0x29e8], R10 ;  /* 0x0029e80a01007387 */ /* 0x0101e20000100a00 */
[----:B---3--:R-:W-:Y:S03]  /*4b7d0*/  STL.64 [R1+0x29e0], R8 ;  /* 0x0029e00801007387 */ /* 0x008fe60000100a00 */
[----:B0-----:R-:W3:Y:S04]  /*4b7e0*/  LDL.64 R10, [R1+0x48] ;  /* 0x00004800010a7983 */ /* 0x001ee80000100a00 */
[----:B---3--:R0:W-:Y:S04]  /*4b7f0*/  STL.64 [R1+0x2a00], R10 ;  /* 0x002a000a01007387 */ /* 0x0081e80000100a00 */
[----:B0-----:R-:W2:Y:S01]  /*4b800*/  LDL.64 R10, [R1+0x58] ;  /* 0x00005800010a7983 */ /* 0x001ea20000100a00 */
[----:B------:R-:W3:Y:S02]  /*4b810*/  LDL.LU R20, [R1+0x8a0] ;  /* 0x0008a00001147983 */ /* 0x000ee40000300800 */
[----:B------:R-:W3:Y:S02]  /*4b820*/  LDL.LU R21, [R1+0x8a4] ;  /* 0x0008a40001157983 */ /* 0x000ee40000300800 */
[----:B------:R-:W4:Y:S01]  /*4b830*/  LDL.LU R22, [R1+0x8a8] ;  /* 0x0008a80001167983 */ /* 0x000f220000300800 */
[----:B------:R-:W4:Y:S01]  /*4b840*/  LDL.LU R23, [R1+0x8ac] ;  /* 0x0008ac0001177983 */ /* 0x000f220000300800 */
[----:B------:R-:W-:-:S02]  /*4b850*/  IMAD.MOV.U32 R2, RZ, RZ, R18 ;  /* 0x000000ffff027224 */ /* 0x000fc400078e0012 */
[----:B------:R-:W-:Y:S01]  /*4b860*/  IMAD.MOV.U32 R0, RZ, RZ, R19 ;  /* 0x000000ffff007224 */ /* 0x000fe200078e0013 */
[----:B----4-:R-:W-:Y:S01]  /*4b870*/  STL.64 [R1+0x29b8], R22 ;  /* 0x0029b81601007387 */ /* 0x010fe20000100a00 */
[----:B---3--:R-:W-:Y:S02]  /*4b880*/  STL.64 [R1+0x29b0], R20 ;  /* 0x0029b01401007387 */ /* 0x008fe40000100a00 */
[----:B------:R-:W3:Y:S02]  /*4b890*/  LDL R14, [R1+0x18] ;  /* 0x00001800010e7983 */ /* 0x000ee40000100800 */
[----:B------:R-:W3:Y:S01]  /*4b8a0*/  LDL R15, [R1+0x1c] ;  /* 0x00001c00010f7983 */ /* 0x000ee20000100800 */
[----:B------:R-:W4:Y:S01]  /*4b8b0*/  LDL.LU R16, [R1+0x8c0] ;  /* 0x0008c00001107983 */ /* 0x000f220000300800 */
[----:B------:R-:W4:Y:S02]  /*4b8c0*/  LDL.LU R17, [R1+0x8c4] ;  /* 0x0008c40001117983 */ /* 0x000f240000300800 */
[----:B------:R-:W3:Y:S02]  /*4b8d0*/  LDL.LU R18, [R1+0x8c8] ;  /* 0x0008c80001127983 */ /* 0x000ee40000300800 */
[----:B------:R-:W3:Y:S01]  /*4b8e0*/  LDL.LU R19, [R1+0x8cc] ;  /* 0x0008cc0001137983 */ /* 0x000ee20000300800 */
[----:B--2---:R-:W-:Y:S01]  /*4b8f0*/  HMMA.16816.F32 R4, R24, R10, R4 ;  /* 0x0000000a1804723c */ /* 0x004fe20000001804 */
[----:B---3--:R-:W-:Y:S01]  /*4b900*/  STL.64 [R1+0x29f8], R18 ;  /* 0x0029f81201007387 */ /* 0x008fe20000100a00 */
[----:B----4-:R0:W-:Y:S03]  /*4b910*/  STL.64 [R1+0x29f0], R16 ;  /* 0x0029f01001007387 */ /* 0x0101e60000100a00 */
[----:B0-----:R-:W2:Y:S01]  /*4b920*/  LDL.LU R16, [R1+0x8e0] ;  /* 0x0008e00001107983 */ /* 0x001ea20000300800 */
[----:B------:R-:W2:Y:S02]  /*4b930*/  LDL.LU R17, [R1+0x8e4] ;  /* 0x0008e40001117983 */ /* 0x000ea40000300800 */
[----:B------:R-:W2:Y:S02]  /*4b940*/  LDL.LU R18, [R1+0x8e8] ;  /* 0x0008e80001127983 */ /* 0x000ea40000300800 */
[----:B------:R-:W2:Y:S01]  /*4b950*/  LDL.LU R19, [R1+0x8ec] ;  /* 0x0008ec0001137983 */ /* 0x000ea20000300800 */
[----:B------:R0:W-:Y:S04]  /*4b960*/  STL.64 [R1+0x29c0], R14 ;  /* 0x0029c00e01007387 */ /* 0x0001e80000100a00 */
[----:B0-----:R-:W3:Y:S01]  /*4b970*/  LDL.64 R14, [R1+0x28] ;  /* 0x00002800010e7983 */ /* 0x001ee20000100a00 */
[----:B------:R-:W4:Y:S02]  /*4b980*/  LDL.LU R20, [R1+0x8b0] ;  /* 0x0008b00001147983 */ /* 0x000f240000300800 */
[----:B------:R-:W4:Y:S02]  /*4b990*/  LDL.LU R21, [R1+0x8b4] ;  /* 0x0008b40001157983 */ /* 0x000f240000300800 */
[----:B------:R-:W4:Y:S01]  /*4b9a0*/  LDL.LU R22, [R1+0x8b8] ;  /* 0x0008b80001167983 */ /* 0x000f220000300800 */
[----:B------:R-:W4:Y:S02]  /*4b9b0*/  LDL.LU R23, [R1+0x8bc] ;  /* 0x0008bc0001177983 */ /* 0x000f240000300800 */
[----:B------:R0:W-:Y:S02]  /*4b9c0*/  STL.64 [R1+0xd60], R4 ;  /* 0x000d600401007387 */ /* 0x0001e40000100a00 */
[----:B------:R1:W-:Y:S02]  /*4b9d0*/  STL.64 [R1+0xd68], R6 ;  /* 0x000d680601007387 */ /* 0x0003e40000100a00 */
[----:B0-----:R-:W-:-:S02]  /*4b9e0*/  IMAD.MOV.U32 R5, RZ, RZ, R10 ;  /* 0x000000ffff057224 */ /* 0x001fc400078e000a */
[----:B------:R-:W-:Y:S02]  /*4b9f0*/  IMAD.MOV.U32 R4, RZ, RZ, R11 ;  /* 0x000000ffff047224 */ /* 0x000fe400078e000b */
[----:B------:R-:W2:Y:S02]  /*4ba00*/  LDL.LU.64 R10, [R1+0x2a00] ;  /* 0x002a0000010a7983 */ /* 0x000ea40000300a00 */
[----:B--2---:R-:W-:Y:S01]  /*4ba10*/  HMMA.16816.F32 R16, R24, R10, R16 ;  /* 0x0000000a1810723c */ /* 0x004fe20000001810 */
[----:B-1----:R-:W-:Y:S02]  /*4ba20*/  IMAD.MOV.U32 R7, RZ, RZ, R10 ;  /* 0x000000ffff077224 */ /* 0x002fe400078e000a */
[----:B------:R-:W-:Y:S11]  /*4ba30*/  IMAD.MOV.U32 R6, RZ, RZ, R11 ;  /* 0x000000ffff067224 */ /* 0x000ff600078e000b */
[----:B------:R-:W-:Y:S09]  /*4ba40*/  @!UPT UIADD3 URZ, URZ, URZ, URZ ;  /* 0x0000003f3f3ff290 */ /* 0x000ff2000fffe03f */
[----:B------:R-:W-:Y:S01]  /*4ba50*/  STL.64 [R1+0xc20], R16 ;  /* 0x000c201001007387 */ /* 0x000fe20000100a00 */
[----:B------:R0:W-:Y:S03]  /*4ba60*/  STL.64 [R1+0xc28], R18 ;  /* 0x000c281201007387 */ /* 0x0001e60000100a00 */
[----:B0-----:R-:W3:Y:S01]  /*4ba70*/  LDL.LU.64 R18, [R1+0x29f8] ;  /* 0x0029f80001127983 */ /* 0x001ee20000300a00 */
[----:B------:R-:W3:Y:S02]  /*4ba80*/  LDL.LU.64 R16, [R1+0x29f0] ;  /* 0x0029f00001107983 */ /* 0x000ee40000300a00 */
[----:B------:R-:W2:Y:S02]  /*4ba90*/  LDL.LU.64 R10, [R1+0x29e8] ;  /* 0x0029e800010a7983 */ /* 0x000ea40000300a00 */
[----:B------:R-:W2:Y:S01]  /*4baa0*/  LDL.LU.64 R8, [R1+0x29e0] ;  /* 0x0029e00001087983 */ /* 0x000ea20000300a00 */
[----:B------:R0:W-:Y:S01]  /*4bab0*/  STL.64 [R1+0x28f0], R6 ;  /* 0x0028f00601007387 */ /* 0x0001e20000100a00 */
[----:B------:R-:W-:Y:S03]  /*4bac0*/  STL.64 [R1+0x28e8], R4 ;  /* 0x0028e80401007387 */ /* 0x000fe60000100a00 */
[----:B0-----:R-:W2:Y:S01]  /*4bad0*/  LDL R6, [R1+0x88] ;  /* 0x0000880001067983 */ /* 0x001ea20000100800 */
[----:B------:R-:W-:-:S02]  /*4bae0*/  IMAD.MOV.U32 R7, RZ, RZ, R28 ;  /* 0x000000ffff077224 */ /* 0x000fc400078e001c */
[----:B------:R-:W3:Y:S03]  /*4baf0*/  LDL.LU R28, [R1+0x29d8] ;  /* 0x0029d800011c7983 */ /* 0x000ee60000300800 */
[----:B--2---:R0:W-:Y:S04]  /*4bb00*/  STL.64 [R1+0x2900], R6 ;  /* 0x0029000601007387 */ /* 0x0041e80000100a00 */
[----:B0-----:R-:W2:Y:S04]  /*4bb10*/  LDL R6, [R1+0x98] ;  /* 0x0000980001067983 */ /* 0x001ea80000100800 */
[----:B------:R-:W2:Y:S04]  /*4bb20*/  LDL R7, [R1+0x9c] ;  /* 0x00009c0001077983 */ /* 0x000ea80000100800 */
[----:B--2---:R0:W-:Y:S04]  /*4bb30*/  STL.64 [R1+0x2918], R6 ;  /* 0x0029180601007387 */ /* 0x0041e80000100a00 */
[----:B0-----:R-:W2:Y:S02]  /*4bb40*/  LDL.64 R6, [R1+0x38] ;  /* 0x0000380001067983 */ /* 0x001ea40000100a00 */
[C---:B--2---:R-:W-:Y:S11]  /*4bb50*/  HMMA.16816.F32 R8, R24.reuse, R6, R8 ;  /* 0x000000061808723c */ /* 0x044ff60000001808 */
[----:B------:R-:W-:Y:S11]  /*4bb60*/  @!UPT UIADD3 URZ, URZ, URZ, URZ ;  /* 0x0000003f3f3ff290 */ /* 0x000ff6000fffe03f */
[----:B------:R-:W-:Y:S01]  /*4bb70*/  @!UPT UIADD3 URZ, URZ, URZ, URZ ;  /* 0x0000003f3f3ff290 */ /* 0x000fe2000fffe03f */
[----:B------:R-:W-:Y:S01]  /*4bb80*/  STL.64 [R1+0xc10], R8 ;  /* 0x000c100801007387 */ /* 0x000fe20000100a00 */
[----:B------:R0:W-:Y:S03]  /*4bb90*/  STL.64 [R1+0xc18], R10 ;  /* 0x000c180a01007387 */ /* 0x0001e60000100a00 */
[----:B0-----:R-:W2:Y:S01]  /*4bba0*/  LDL.LU.64 R10, [R1+0x29d0] ;  /* 0x0029d000010a7983 */ /* 0x001ea20000300a00 */
[----:B------:R-:W-:Y:S02]  /*4bbb0*/  IMAD.MOV.U32 R9, RZ, RZ, R6 ;  /* 0x000000ffff097224 */ /* 0x000fe400078e0006 */
[----:B------:R-:W-:Y:S01]  /*4bbc0*/  IMAD.MOV.U32 R8, RZ, RZ, R7 ;  /* 0x000000ffff087224 */ /* 0x000fe200078e0007 */
[----:B---3--:R-:W-:Y:S01]  /*4bbd0*/  HMMA.16816.F32 R16, R24, R14, R16 ;  /* 0x0000000e1810723c */ /* 0x008fe20000001810 */
[----:B--2---:R-:W-:Y:S03]  /*4bbe0*/  STL.64 [R1+0x2978], R10 ;  /* 0x0029780a01007387 */ /* 0x004fe60000100a00 */
[----:B------:R0:W-:Y:S02]  /*4bbf0*/  STL.64 [R1+0x2970], R8 ;  /* 0x0029700801007387 */ /* 0x0001e40000100a00 */
[----:B0-----:R-:W2:Y:S01]  /*4bc00*/  LDL.LU R8, [R1+0x890] ;  /* 0x0008900001087983 */ /* 0x001ea20000300800 */
[----:B------:R-:W2:Y:S02]  /*4bc10*/  LDL.LU R9, [R1+0x894] ;  /* 0x0008940001097983 */ /* 0x000ea40000300800 */
[----:B------:R-:W2:Y:S02]  /*4bc20*/  LDL.LU R10, [R1+0x898] ;  /* 0x00089800010a7983 */ /* 0x000ea40000300800 */
[----:B------:R-:W2:Y:S01]  /*4bc30*/  LDL.LU R11, [R1+0x89c] ;  /* 0x00089c00010b7983 */ /* 0x000ea20000300800 */
[----:B------:R-:W3:Y:S01]  /*4bc40*/  LDL R6, [R1+0xa8] ;  /* 0x0000a80001067983 */ /* 0x000ee20000100800 */
[----:B------:R-:W-:-:S05]  /*4bc50*/  IMAD.MOV.U32 R7, RZ, RZ, R28 ;  /* 0x000000ffff077224 */ /* 0x000fca00078e001c */
[----:B---3--:R0:W-:Y:S04]  /*4bc60*/  STL.64 [R1+0x2930], R6 ;  /* 0x0029300601007387 */ /* 0x0081e80000100a00 */
[----:B0-----:R-:W3:Y:S04]  /*4bc70*/  LDL R6, [R1+0x8] ;  /* 0x0000080001067983 */ /* 0x001ee80000100800 */
[----:B------:R-:W3:Y:S01]  /*4bc80*/  LDL R7, [R1+0xc] ;  /* 0x00000c0001077983 */ /* 0x000ee20000100800 */
[----:B------:R0:W-:Y:S02]  /*4bc90*/  STL.64 [R1+0xc00], R16 ;  /* 0x000c001001007387 */ /* 0x0001e40000100a00 */
[----:B------:R1:W-:Y:S02]  /*4bca0*/  STL.64 [R1+0xc08], R18 ;  /* 0x000c081201007387 */ /* 0x0003e40000100a00 */
[----:B0-----:R-:W-:Y:S01]  /*4bcb0*/  IMAD.MOV.U32 R17, RZ, RZ, R14 ;  /* 0x000000ffff117224 */ /* 0x001fe200078e000e */
[----:B-1----:R-:W2:Y:S01]  /*4bcc0*/  LDL.LU.64 R18, [R1+0x29c8] ;  /* 0x0029c80001127983 */ /* 0x002ea20000300a00 */
[----:B------:R-:W-:-:S02]  /*4bcd0*/  IMAD.MOV.U32 R16, RZ, RZ, R15 ;  /* 0x000000ffff107224 */ /* 0x000fc400078e000f */
[----:B------:R-:W4:Y:S02]  /*4bce0*/  LDL.LU.64 R14, [R1+0x29c0] ;  /* 0x0029c000010e7983 */ /* 0x000f240000300a00 */
[C---:B----4-:R-:W-:Y:S01]  /*4bcf0*/  HMMA.16816.F32 R12, R24.reuse, R14, R20 ;  /* 0x0000000e180c723c */ /* 0x050fe20000001814 */
[----:B------:R-:W3:Y:S01]  /*4bd00*/  LDL.LU.64 R22, [R1+0x29b8] ;  /* 0x0029b80001167983 */ /* 0x000ee20000300a00 */
[----:B------:R-:W3:Y:S11]  /*4bd10*/  LDL.LU.64 R20, [R1+0x29b0] ;  /* 0x0029b00001147983 */ /* 0x000ef60000300a00 */
[----:B------:R-:W-:Y:S10]  /*4bd20*/  @!UPT UIADD3 URZ, URZ, URZ, URZ ;  /* 0x0000003f3f3ff290 */ /* 0x000ff4000fffe03f */
[----:B------:R-:W-:Y:S01]  /*4bd30*/  STL.64 [R1+0xbf0], R12 ;  /* 0x000bf00c01007387 */ /* 0x000fe20000100a00 */
[----:B------:R0:W-:Y:S03]  /*4bd40*/  STL.64 [R1+0xbf8], R14 ;  /* 0x000bf80e01007387 */ /* 0x0001e60000100a00 */
[----:B0-----:R-:W4:Y:S01]  /*4bd50*/  LDL.LU.64 R14, [R1+0x29a8] ;  /* 0x0029a800010e7983 */ /* 0x001f220000300a00 */
[----:B------:R-:W4:Y:S01]  /*4bd60*/  LDL.LU.64 R12, [R1+0x29a0] ;  /* 0x0029a000010c7983 */ /* 0x000f220000300a00 */
[C---:B---3--:R-:W-:Y:S02]  /*4bd70*/  HMMA.16816.F32 R4, R24.reuse, R6, R20 ;  /* 0x000000061804723c */ /* 0x048fe40000001814 */
[----:B------:R-:W3:Y:S01]  /*4bd80*/  LDL.LU R22, [R1+0x2998] ;  /* 0x0029980001167983 */ /* 0x000ee20000300800 */
[----:B------:R-:W4:Y:S05]  /*4bd90*/  LDL.LU.64 R20, [R1+0x2990] ;  /* 0x0029900001147983 */ /* 0x000f2a0000300a00 */
[----:B--2---:R-:W-:Y:S11]  /*4bda0*/  HMMA.16816.F32 R8, R24, R18, R8 ;  /* 0x000000121808723c */ /* 0x004ff60000001808 */
[----:B------:R-:W-:Y:S04]  /*4bdb0*/  @!UPT UIADD3 URZ, URZ, URZ, URZ ;  /* 0x0000003f3f3ff290 */ /* 0x000fe8000fffe03f */
[----:B------:R-:W-:Y:S01]  /*4bdc0*/  STL.64 [R1+0xbe0], R4 ;  /* 0x000be00401007387 */ /* 0x000fe20000100a00 */
[----:B------:R3:W-:Y:S07]  /*4bdd0*/  STL.64 [R1+0xbe8], R6 ;  /* 0x000be80601007387 */ /* 0x0007ee0000100a00 */
[----:B------:R-:W-:Y:S02]  /*4bde0*/  STL.64 [R1+0xbd0], R8 ;  /* 0x000bd00801007387 */ /* 0x000fe40000100a00 */
[----:B------:R-:W-:Y:S02]  /*4bdf0*/  STL.64 [R1+0xbd8], R10 ;  /* 0x000bd80a01007387 */ /* 0x000fe40000100a00 */
[----:B---3--:R-:W-:-:S02]  /*4be00*/  IMAD.MOV.U32 R6, RZ, RZ, R22 ;  /* 0x000000ffff067224 */ /* 0x008fc400078e0016 */
[----:B----4-:R-:W-:-:S05]  /*4be10*/  IMAD.MOV.U32 R7, RZ, RZ, R21 ;  /* 0x000000ffff077224 */ /* 0x010fca00078e0015 */
[----:B------:R0:W-:Y:S02]  /*4be20*/  STL.64 [R1+0x2948], R6 ;  /* 0x0029480601007387 */ /* 0x0001e40000100a00 */
[----:B0-----:R-:W-:Y:S02]  /*4be30*/  IMAD.MOV.U32 R6, RZ, RZ, R20 ;  /* 0x000000ffff067224 */ /* 0x001fe400078e0014 */
[----:B------:R-:W2:Y:S01]  /*4be40*/  LDL.LU R20, [R1+0x520] ;  /* 0x0005200001147983 */ /* 0x000ea20000300800 */
[----:B------:R-:W2:Y:S02]  /*4be50*/  LDL.LU R21, [R1+0x524] ;  /* 0x0005240001157983 */ /* 0x000ea40000300800 */
[----:B------:R-:W2:Y:S02]  /*4be60*/  LDL.LU R22, [R1+0x528] ;  /* 0x0005280001167983 */ /* 0x000ea40000300800 */
[----:B------:R-:W2:Y:S01]  /*4be70*/  LDL.LU R23, [R1+0x52c] ;  /* 0x00052c0001177983 */ /* 0x000ea20000300800 */
[----:B------:R-:W3:Y:S01]  /*4be80*/  LDL.LU R8, [R1+0x880] ;  /* 0x0008800001087983 */ /* 0x000ee20000300800 */
[----:B------:R-:W3:Y:S02]  /*4be90*/  LDL.LU R9, [R1+0x884] ;  /* 0x0008840001097983 */ /* 0x000ee40000300800 */
[----:B------:R-:W3:Y:S02]  /*4bea0*/  LDL.LU R10, [R1+0x888] ;  /* 0x00088800010a7983 */ /* 0x000ee40000300800 */
[----:B------:R-:W3:Y:S01]  /*4beb0*/  LDL.LU R11, [R1+0x88c] ;  /* 0x00088c00010b7983 */ /* 0x000ee20000300800 */
[----:B------:R-:W-:Y:S01]  /*4bec0*/  STL.64 [R1+0x2850], R18 ;  /* 0x0028501201007387 */ /* 0x000fe20000100a00 */
        /* <DEDUP_REMOVED lines=12> */
[----:B------:R-:W3:Y:S03]  /*4bf90*/  LDL.LU R14, [R1+0x2988] ;  /* 0x00298800010e7983 */ /* 0x000ee60000300800 */
[----:B------:R-:W-:Y:S04]  /*4bfa0*/  STL.64 [R1+0x2928], R18 ;  /* 0x0029281201007387 */ /* 0x000fe80000100a00 */
[----:B--2---:R0:W-:Y:S04]  /*4bfb0*/  STL.64 [R1+0x2920], R16 ;  /* 0x0029201001007387 */ /* 0x0041e80000100a00 */
[----:B0-----:R-:W2:Y:S01]  /*4bfc0*/  LDL.LU R16, [R1+0x310] ;  /* 0x0003100001107983 */ /* 0x001ea20000300800 */
[----:B------:R-:W2:Y:S02]  /*4bfd0*/  LDL.LU R17, [R1+0x314] ;  /* 0x0003140001117983 */ /* 0x000ea40000300800 */
[----:B------:R-:W2:Y:S02]  /*4bfe0*/  LDL.LU R18, [R1+0x318] ;  /* 0x0003180001127983 */ /* 0x000ea40000300800 */
[----:B------:R-:W2:Y:S02]  /*4bff0*/  LDL.LU R19, [R1+0x31c] ;  /* 0x00031c0001137983 */ /* 0x000ea40000300800 */
[----:B--2---:R3:W-:Y:S01]  /*4c000*/  STL.64 [R1+0x2940], R18 ;  /* 0x0029401201007387 */ /* 0x0047e20000100a00 */
[----:B------:R0:W-:Y:S02]  /*4c010*/  STL.64 [R1+0x2938], R16 ;  /* 0x0029381001007387 */ /* 0x0001e40000100a00 */
[----:B---3--:R-:W-:Y:S01]  /*4c020*/  IMAD.MOV.U32 R18, RZ, RZ, R14 ;  /* 0x000000ffff127224 */ /* 0x008fe200078e000e */
[----:B0-----:R-:W2:Y:S01]  /*4c030*/  LDL.LU R16, [R1+0x320] ;  /* 0x0003200001107983 */ /* 0x001ea20000300800 */
[----:B------:R-:W2:Y:S02]  /*4c040*/  LDL.LU R17, [R1+0x324] ;  /* 0x0003240001117983 */ /* 0x000ea40000300800 */
[----:B------:R-:W3:Y:S02]  /*4c050*/  LDL.LU R14, [R1+0x2984] ;  /* 0x00298400010e7983 */ /* 0x000ee40000300800 */
[----:B----4-:R-:W-:-:S02]  /*4c060*/  IMAD.MOV.U32 R19, RZ, RZ, R15 ;  /* 0x000000ffff137224 */ /* 0x010fc400078e000f */
[----:B------:R-:W3:Y:S03]  /*4c070*/  LDL.LU R15, [R1+0x2980] ;  /* 0x00298000010f7983 */ /* 0x000ee60000300800 */
[----:B------:R-:W-:Y:S01]  /*4c080*/  STL.64 [R1+0x2958], R18 ;  /* 0x0029581201007387 */ /* 0x000fe20000100a00 */
[C---:B---3--:R-:W-:Y:S01]  /*4c090*/  HMMA.16816.F32 R8, R24.reuse, R14, R8 ;  /* 0x0000000e1808723c */ /* 0x048fe20000001808 */
[----:B--2---:R0:W-:Y:S04]  /*4c0a0*/  STL.64 [R1+0x2950], R16 ;  /* 0x0029501001007387 */ /* 0x0041e80000100a00 */
        /* <DEDUP_REMOVED lines=9> */
[----:B------:R-:W-:Y:S02]  /*4c140*/  STL.64 [R1+0x2848], R14 ;  /* 0x0028480e01007387 */ /* 0x000fe40000100a00 */
[----:B------:R-:W-:Y:S01]  /*4c150*/  IMAD.MOV.U32 R7, RZ, RZ, R13 ;  /* 0x000000ffff077224 */ /* 0x000fe200078e000d */
[----:B---3--:R-:W-:Y:S01]  /*4c160*/  HMMA.16816.F32 R24, R24, R10, R20 ;  /* 0x0000000a1818723c */ /* 0x008fe20000001814 */
[----:B------:R-:W2:Y:S01]  /*4c170*/  LDL.LU.64 R22, [R1+0x2968] ;  /* 0x0029680001167983 */ /* 0x000ea20000300a00 */
[----:B------:R-:W2:Y:S11]  /*4c180*/  LDL.LU.64 R20, [R1+0x2960] ;  /* 0x0029600001147983 */ /* 0x000eb60000300a00 */
[----:B------:R-:W-:Y:S10]  /*4c190*/  @!UPT UIADD3 URZ, URZ, URZ, URZ ;  /* 0x0000003f3f3ff290 */ /* 0x000ff4000fffe03f */
[----:B------:R0:W-:Y:S01]  /*4c1a0*/  STL.64 [R1+0x900], R24 ;  /* 0x0009001801007387 */ /* 0x0001e20000100a00 */
[----:B------:R1:W-:Y:S03]  /*4c1b0*/  STL.64 [R1+0x908], R26 ;  /* 0x0009081a01007387 */ /* 0x0003e60000100a00 */
[----:B0-----:R-:W3:Y:S01]  /*4c1c0*/  LDL.LU R24, [R1+0x2e0] ;  /* 0x0002e00001187983 */ /* 0x001ee20000300800 */
[----:B------:R-:W3:Y:S02]  /*4c1d0*/  LDL.LU R25, [R1+0x2e4] ;  /* 0x0002e40001197983 */ /* 0x000ee40000300800 */
[----:B-1----:R-:W3:Y:S02]  /*4c1e0*/  LDL.LU R26, [R1+0x2e8] ;  /* 0x0002e800011a7983 */ /* 0x002ee40000300800 */
[----:B------:R-:W3:Y:S01]  /*4c1f0*/  LDL.LU R27, [R1+0x2ec] ;  /* 0x0002ec00011b7983 */ /* 0x000ee20000300800 */
[----:B------:R-:W-:Y:S01]  /*4c200*/  STL.64 [R1+0x2840], R10 ;  /* 0x0028400a01007387 */ /* 0x000fe20000100a00 */
[C---:B--2---:R-:W-:Y:S03]  /*4c210*/  HMMA.16816.F32 R4, R20.reuse, R6, R16 ;  /* 0x000000061404723c */ /* 0x044fe60000001810 */
[----:B------:R-:W2:Y:S01]  /*4c220*/  LDL.LU.64 R18, [R1+0x2958] ;  /* 0x0029580001127983 */ /* 0x000ea20000300a00 */
[----:B------:R-:W2:Y:S11]  /*4c230*/  LDL.LU.64 R16, [R1+0x2950] ;  /* 0x0029500001107983 */ /* 0x000eb60000300a00 */
[----:B------:R-:W-:Y:S08]  /*4c240*/  @!UPT UIADD3 URZ, URZ, URZ, URZ ;  /* 0x0000003f3f3ff290 */ /* 0x000ff0000fffe03f */
[----:B------:R-:W-:Y:S01]  /*4c250*/  STL.64 [R1+0xe50], R4 ;  /* 0x000e500401007387 */ /* 0x000fe20000100a00 */
[----:B------:R0:W-:Y:S03]  /*4c260*/  STL.64 [R1+0xe58], R6 ;  /* 0x000e580601007387 */ /* 0x0001e60000100a00 */
[----:B0-----:R-:W2:Y:S01]  /*4c270*/  LDL.LU.64 R6, [R1+0x2948] ;  /* 0x0029480001067983 */ /* 0x001ea20000300a00 */
[----:B------:R-:W-:Y:S02]  /*4c280*/  IMAD.MOV.U32 R15, RZ, RZ, R3 ;  /* 0x000000ffff0f7224 */ /* 0x000fe400078e0003 */
[----:B------:R-:W3:Y:S01]  /*4c290*/  LDL R3, [R1+0x1b9c] ;  /* 0x001b9c0001037983 */ /* 0x000ee20000100800 */
        /* <DEDUP_REMOVED lines=21> */
[----:B------:R-:W-:-:S07]  /*4c3f0*/  IMAD.MOV.U32 R14, RZ, RZ, R12 ;  /* 0x000000ffff0e7224 */ /* 0x000fce00078e000c */
[C---:B---3--:R-:W-:Y:S08]  /*4c400*/  HMMA.16816.F32 R24, R20.reuse, R14, R24 ;  /* 0x0000000e1418723c */ /* 0x048ff00000001818 */
[----:B--2---:R-:W-:Y:S01]  /*4c410*/  HMMA.16816.F32 R4, R20, R6, R16 ;  /* 0x000000061404723c */ /* 0x004fe20000001810 */
[----:B------:R-:W2:Y:S11]  /*4c420*/  LDL.LU.64 R16, [R1+0x28f8] ;  /* 0x0028f80001107983 */ /* 0x000eb60000300a00 */
[----:B------:R-:W-:Y:S11]  /*4c430*/  @!UPT UIADD3 URZ, URZ, URZ, URZ ;  /* 0x0000003f3f3ff290 */ /* 0x000ff6000fffe03f */
[----:B------:R-:W-:Y:S01]  /*4c440*/  STL.64 [R1+0xc50], R4 ;  /* 0x000c500401007387 */ /* 0x000fe20000100a00 */
[----:B------:R0:W-:Y:S03]  /*4c450*/  STL.64 [R1+0xc58], R6 ;  /* 0x000c580601007387 */ /* 0x0001e60000100a00 */
[----:B0-----:R-:W3:Y:S01]  /*4c460*/  LDL.LU.64 R6, [R1+0x28f0] ;  /* 0x0028f00001067983 */ /* 0x001ee20000300a00 */
[----:B------:R-:W2:Y:S02]  /*4c470*/  LDL.LU.64 R4, [R1+0x28e8] ;  /* 0x0028e80001047983 */ /* 0x000ea40000300a00 */
[----:B------:R-:W2:Y:S02]  /*4c480*/  LDL.LU R12, [R1+0x6f0] ;  /* 0x0006f000010c7983 */ /* 0x000ea40000300800 */
[----:B------:R-:W-:Y:S01]  /*4c490*/  STL.64 [R1+0xa60], R24 ;  /* 0x000a601801007387 */ /* 0x000fe20000100a00 */
[----:B------:R-:W-:Y:S01]  /*4c4a0*/  STL.64 [R1+0xa68], R26 ;  /* 0x000a681a01007387 */ /* 0x000fe20000100a00 */
[----:B------:R-:W2:Y:S02]  /*4c4b0*/  LDL.LU R13, [R1+0x6f4] ;  /* 0x0006f400010d7983 */ /* 0x000ea40000300800 */
[----:B------:R-:W2:Y:S02]  /*4c4c0*/  LDL.LU R14, [R1+0x6f8] ;  /* 0x0006f800010e7983 */ /* 0x000ea40000300800 */
[----:B------:R-:W2:Y:S01]  /*4c4d0*/  LDL.LU R15, [R1+0x6fc] ;  /* 0x0006fc00010f7983 */ /* 0x000ea20000300800 */
[----:B------:R-:W0:Y:S04]  /*4c4e0*/  LDSM.16.MT88.4 R24, [R29+0xb080] ;  /* 0x00b080001d18783b */ /* 0x000e280000004200 */
[----:B--2---:R-:W-:Y:S01]  /*4c4f0*/  STL.64 [R1+0x2860], R14 ;  /* 0x0028600e01007387 */ /* 0x004fe20000100a00 */
[----:B------:R1:W-:Y:S03]  /*4c500*/  STL.64 [R1+0x2858], R12 ;  /* 0x0028580c01007387 */ /* 0x0003e60000100a00 */
[----:B-1----:R-:W2:Y:S01]  /*4c510*/  LDL.LU R12, [R1+0x700] ;  /* 0x00070000010c7983 */ /* 0x002ea20000300800 */
[----:B------:R-:W2:Y:S02]  /*4c520*/  LDL.LU R13, [R1+0x704] ;  /* 0x00070400010d7983 */ /* 0x000ea40000300800 */
[----:B------:R-:W2:Y:S02]  /*4c530*/  LDL.LU R14, [R1+0x708] ;  /* 0x00070800010e7983 */ /* 0x000ea40000300800 */
[----:B------:R-:W2:Y:S02]  /*4c540*/  LDL.LU R15, [R1+0x70c] ;  /* 0x00070c00010f7983 */ /* 0x000ea40000300800 */
[----:B--2---:R1:W-:Y:S01]  /*4c550*/  STL.64 [R1+0x2870], R14 ;  /* 0x0028700e01007387 */ /* 0x0043e20000100a00 */
[----:B------:R-:W-:Y:S03]  /*4c560*/  STL.64 [R1+0x2868], R12 ;  /* 0x0028680c01007387 */ /* 0x000fe60000100a00 */
[----:B-1----:R-:W2:Y:S04]  /*4c570*/  LDL.64 R14, [R1+0x18] ;  /* 0x00001800010e7983 */ /* 0x002ea80000100a00 */
[----:B--2---:R1:W-:Y:S02]  /*4c580*/  STL.64 [R1+0x2878], R14 ;  /* 0x0028780e01007387 */ /* 0x0043e40000100a00 */
[----:B-1----:R-:W-:-:S02]  /*4c590*/  IMAD.MOV.U32 R14, RZ, RZ, R17 ;  /* 0x000000ffff0e7224 */ /* 0x002fc400078e0011 */
[----:B------:R-:W-:-:S05]  /*4c5a0*/  IMAD.MOV.U32 R15, RZ, RZ, R16 ;  /* 0x000000ffff0f7224 */ /* 0x000fca00078e0010 */
[----:B------:R4:W-:Y:S02]  /*4c5b0*/  STL.64 [R1+0x2888], R14 ;  /* 0x0028880e01007387 */ /* 0x0009e40000100a00 */
[----:B----4-:R-:W-:Y:S02]  /*4c5c0*/  IMAD.MOV.U32 R14, RZ, RZ, R9 ;  /* 0x000000ffff0e7224 */ /* 0x010fe400078e0009 */
[----:B------:R-:W-:-:S05]  /*4c5d0*/  IMAD.MOV.U32 R15, RZ, RZ, R8 ;  /* 0x000000ffff0f7224 */ /* 0x000fca00078e0008 */
[----:B------:R3:W-:Y:S02]  /*4c5e0*/  STL.64 [R1+0x28a0], R14 ;  /* 0x0028a00e01007387 */ /* 0x0007e40000100a00 */
[----:B---3--:R-:W-:Y:S02]  /*4c5f0*/  IMAD.MOV.U32 R14, RZ, RZ, R7 ;  /* 0x000000ffff0e7224 */ /* 0x008fe400078e0007 */
[----:B------:R-:W-:-:S05]  /*4c600*/  IMAD.MOV.U32 R15, RZ, RZ, R6 ;  /* 0x000000ffff0f7224 */ /* 0x000fca00078e0006 */
[----:B------:R1:W-:Y:S02]  /*4c610*/  STL.64 [R1+0x28b8], R14 ;  /* 0x0028b80e01007387 */ /* 0x0003e40000100a00 */
[----:B-1----:R-:W-:Y:S02]  /*4c620*/  IMAD.MOV.U32 R14, RZ, RZ, R5 ;  /* 0x000000ffff0e7224 */ /* 0x002fe400078e0005 */
[----:B------:R-:W-:-:S05]  /*4c630*/  IMAD.MOV.U32 R15, RZ, RZ, R4 ;  /* 0x000000ffff0f7224 */ /* 0x000fca00078e0004 */
[----:B------:R-:W-:Y:S01]  /*4c640*/  STL.64 [R1+0x28d0], R14 ;  /* 0x0028d00e01007387 */ /* 0x000fe20000100a00 */
[----:B------:R-:W2:Y:S03]  /*4c650*/  LDL.64 R18, [R1+0x8] ;  /* 0x0000080001127983 */ /* 0x000ea60000100a00 */
[----:B--2---:R1:W-:Y:S01]  /*4c660*/  STL.64 [R1+0x2880], R18 ;  /* 0x0028801201007387 */ /* 0x0043e20000100a00 */
[----:B------:R-:W2:Y:S02]  /*4c670*/  LDL.LU R16, [R1+0x720] ;  /* 0x0007200001107983 */ /* 0x000ea40000300800 */
[----:B------:R-:W2:Y:S01]  /*4c680*/  LDL.LU R17, [R1+0x724] ;  /* 0x0007240001117983 */ /* 0x000ea20000300800 */
[----:B-1----:R-:W3:Y:S01]  /*4c690*/  LDL.LU R18, [R1+0x728] ;  /* 0x0007280001127983 */ /* 0x002ee20000300800 */
[----:B------:R-:W3:Y:S03]  /*4c6a0*/  LDL.LU R19, [R1+0x72c] ;  /* 0x00072c0001137983 */ /* 0x000ee60000300800 */
[----:B---3--:R-:W-:Y:S01]  /*4c6b0*/  STL.64 [R1+0x2898], R18 ;  /* 0x0028981201007387 */ /* 0x008fe20000100a00 */
[----:B--2---:R1:W-:Y:S03]  /*4c6c0*/  STL.64 [R1+0x2890], R16 ;  /* 0x0028901001007387 */ /* 0x0043e60000100a00 */
[----:B-1----:R-:W2:Y:S01]  /*4c6d0*/  LDL.LU R16, [R1+0x730] ;  /* 0x0007300001107983 */ /* 0x002ea20000300800 */
[----:B------:R-:W2:Y:S02]  /*4c6e0*/  LDL.LU R17, [R1+0x734] ;  /* 0x0007340001117983 */ /* 0x000ea40000300800 */
[----:B------:R-:W3:Y:S02]  /*4c6f0*/  LDL.LU R18, [R1+0x738] ;  /* 0x0007380001127983 */ /* 0x000ee40000300800 */
[----:B------:R-:W3:Y:S02]  /*4c700*/  LDL.LU R19, [R1+0x73c] ;  /* 0x00073c0001137983 */ /* 0x000ee40000300800 */
        /* <DEDUP_REMOVED lines=20> */
[----:B------:R-:W3:Y:S01]  /*4c850*/  LDL.LU R8, [R1+0x6e0] ;  /* 0x0006e00001087983 */ /* 0x000ee20000300800 */
[----:B------:R-:W3:Y:S02]  /*4c860*/  LDL.LU R9, [R1+0x6e4] ;  /* 0x0006e40001097983 */ /* 0x000ee40000300800 */
[----:B------:R-:W3:Y:S02]  /*4c870*/  LDL.LU R10, [R1+0x6e8] ;  /* 0x0006e800010a7983 */ /* 0x000ee40000300800 */
[----:B------:R-:W3:Y:S01]  /*4c880*/  LDL.LU R11, [R1+0x6ec] ;  /* 0x0006ec00010b7983 */ /* 0x000ee20000300800 */
[----:B------:R-:W4:Y:S01]  /*4c890*/  LDL.LU R4, [R1+0x2d0] ;  /* 0x0002d00001047983 */ /* 0x000f220000300800 */
[----:B------:R-:W4:Y:S02]  /*4c8a0*/  LDL.LU R5, [R1+0x2d4] ;  /* 0x0002d40001057983 */ /* 0x000f240000300800 */
[----:B------:R-:W4:Y:S02]  /*4c8b0*/  LDL.LU R6, [R1+0x2d8] ;  /* 0x0002d80001067983 */ /* 0x000f240000300800 */
[----:B------:R-:W4:Y:S01]  /*4c8c0*/  LDL.LU R7, [R1+0x2dc] ;  /* 0x0002dc0001077983 */ /* 0x000f220000300800 */
[----:B0-----:R-:W-:Y:S01]  /*4c8d0*/  STL.64 [R1+0x2738], R26 ;  /* 0x0027381a01007387 */ /* 0x001fe20000100a00 */
[----:B------:R0:W-:Y:S03]  /*4c8e0*/  STL.64 [R1+0x2730], R24 ;  /* 0x0027301801007387 */ /* 0x0001e60000100a00 */
        /* <DEDUP_REMOVED lines=38> */
[----:B---3--:R-:W-:Y:S11]  /*4cb50*/  HMMA.16816.F32 R24, R20, R14, R24 ;  /* 0x0000000e1418723c */ /* 0x008ff60000001818 */
[----:B------:R-:W-:Y:S11]  /*4cb60*/  @!UPT UIADD3 URZ, URZ, URZ, URZ ;  /* 0x0000003f3f3ff290 */ /* 0x000ff6000fffe03f */
[----:B------:R-:W-:Y:S01]  /*4cb70*/  @!UPT UIADD3 URZ, URZ, URZ, URZ ;  /* 0x0000003f3f3ff290 */ /* 0x000fe2000fffe03f */
[----:B------:R0:W-:Y:S01]  /*4cb80*/  STL.64 [R1+0xa20], R24 ;  /* 0x000a201801007387 */ /* 0x0001e20000100a00 */
[----:B------:R-:W-:Y:S02]  /*4cb90*/  STL.64 [R1+0xa28], R26 ;  /* 0x000a281a01007387 */ /* 0x000fe40000100a00 */
[----:B0-----:R-:W-:Y:S02]  /*4cba0*/  IMAD.MOV.U32 R25, RZ, RZ, R14 ;  /* 0x000000ffff197224 */ /* 0x001fe400078e000e */
[----:B------:R-:W-:Y:S02]  /*4cbb0*/  IMAD.MOV.U32 R24, RZ, RZ, R15 ;  /* 0x000000ffff187224 */ /* 0x000fe400078e000f */
[----:B------:R-:W3:Y:S01]  /*4cbc0*/  LDL.LU.64 R14, [R1+0x2870] ;  /* 0x00287000010e7983 */ /* 0x000ee20000300a00 */
[----:B------:R-:W3:Y:S02]  /*4cbd0*/  LDL.LU.64 R12, [R1+0x2868] ;  /* 0x00286800010c7983 */ /* 0x000ee40000300a00 */
[----:B------:R0:W-:Y:S02]  /*4cbe0*/  STL.64 [R1+0x2818], R24 ;  /* 0x0028181801007387 */ /* 0x0001e40000100a00 */
[----:B0-----:R-:W4:Y:S01]  /*4cbf0*/  LDL.LU R24, [R1+0x4f0] ;  /* 0x0004f00001187983 */ /* 0x001f220000300800 */
[----:B------:R-:W4:Y:S02]  /*4cc00*/  LDL.LU R25, [R1+0x4f4] ;  /* 0x0004f40001197983 */ /* 0x000f240000300800 */
[----:B------:R-:W4:Y:S02]  /*4cc10*/  LDL.LU R26, [R1+0x4f8] ;  /* 0x0004f800011a7983 */ /* 0x000f240000300800 */
[----:B------:R-:W4:Y:S02]  /*4cc20*/  LDL.LU R27, [R1+0x4fc] ;  /* 0x0004fc00011b7983 */ /* 0x000f240000300800 */
[----:B--2---:R-:W-:-:S02]  /*4cc30*/  IMAD.MOV.U32 R29, RZ, RZ, R18 ;  /* 0x000000ffff1d7224 */ /* 0x004fc400078e0012 */
[----:B------:R-:W-:Y:S01]  /*4cc40*/  IMAD.MOV.U32 R28, RZ, RZ, R19 ;  /* 0x000000ffff1c7224 */ /* 0x000fe200078e0013 */
[C---:B---3--:R-:W-:Y:S01]  /*4cc50*/  HMMA.16816.F32 R12, R20.reuse, R18, R12 ;  /* 0x00000012140c723c */ /* 0x048fe2000000180c */
[----:B----4-:R-:W-:Y:S01]  /*4cc60*/  STL.64 [R1+0x2828], R26 ;  /* 0x0028281a01007387 */ /* 0x010fe20000100a00 */
        /* <DEDUP_REMOVED lines=9> */
[----:B------:R-:W3:Y:S02]  /*4cd00*/  LDL.LU.64 R12, [R1+0x2858] ;  /* 0x00285800010c7983 */ /* 0x000ee40000300a00 */
[----:B------:R-:W3:Y:S02]  /*4cd10*/  LDL.LU.64 R18, [R1+0x2850] ;  /* 0x0028500001127983 */ /* 0x000ee40000300a00 */
[C---:B---3--:R-:W-:Y:S11]  /*4cd20*/  HMMA.16816.F32 R12, R20.reuse, R18, R12 ;  /* 0x00000012140c723c */ /* 0x048ff6000000180c */
        /* <DEDUP_REMOVED lines=10> */
[----:B0-----:R-:W3:Y:S01]  /*4cdd0*/  LDL.LU.64 R10, [R1+0x2840] ;  /* 0x00284000010a7983 */ /* 0x001ee20000300a00 */
[----:B------:R-:W-:Y:S02]  /*4cde0*/  STL [R1+0x274c], R14 ;  /* 0x00274c0e01007387 */ /* 0x000fe40000100800 */
[----:B------:R0:W-:Y:S02]  /*4cdf0*/  STL [R1+0x2748], R15 ;  /* 0x0027480f01007387 */ /* 0x0001e40000100800 */
[----:B0-----:R-:W4:Y:S01]  /*4ce00*/  LDL.64 R14, [R1+0xc8] ;  /* 0x0000c800010e7983 */ /* 0x001f220000100a00 */
[----:B---3--:R-:W-:Y:S03]  /*4ce10*/  HMMA.16816.F32 R20, R20, R10, R4 ;  /* 0x0000000a1414723c */ /* 0x008fe60000001804 */
[----:B------:R-:W3:Y:S01]  /*4ce20*/  LDL.LU.64 R6, [R1+0x2838] ;  /* 0x0028380001067983 */ /* 0x000ee20000300a00 */
[----:B------:R-:W3:Y:S11]  /*4ce30*/  LDL.LU.64 R4, [R1+0x2830] ;  /* 0x0028300001047983 */ /* 0x000ef60000300a00 */
[----:B------:R-:W-:Y:S08]  /*4ce40*/  @!UPT UIADD3 URZ, URZ, URZ, URZ ;  /* 0x0000003f3f3ff290 */ /* 0x000ff0000fffe03f */
[----:B------:R-:W-:Y:S01]  /*4ce50*/  STL.64 [R1+0x5d0], R20 ;  /* 0x0005d01401007387 */ /* 0x000fe20000100a00 */
[----:B------:R0:W-:Y:S03]  /*4ce60*/  STL.64 [R1+0x5d8], R22 ;  /* 0x0005d81601007387 */ /* 0x0001e60000100a00 */
[----:B0-----:R-:W2:Y:S01]  /*4ce70*/  LDL.64 R22, [R1+0x98] ;  /* 0x0000980001167983 */ /* 0x001ea20000100a00 */
[----:B------:R0:W-:Y:S02]  /*4ce80*/  STL.64 [R1+0x2740], R10 ;  /* 0x0027400a01007387 */ /* 0x0001e40000100a00 */
[----:B------:R-:W3:Y:S02]  /*4ce90*/  LDL.LU R8, [R1+0x510] ;  /* 0x0005100001087983 */ /* 0x000ee40000300800 */
[----:B------:R-:W3:Y:S01]  /*4cea0*/  LDL.LU R9, [R1+0x514] ;  /* 0x0005140001097983 */ /* 0x000ee20000300800 */
[----:B0-----:R-:W3:Y:S01]  /*4ceb0*/  LDL.LU R10, [R1+0x518] ;  /* 0x00051800010a7983 */ /* 0x001ee20000300800 */
[----:B------:R-:W3:Y:S02]  /*4cec0*/  LDL.LU R11, [R1+0x51c] ;  /* 0x00051c00010b7983 */ /* 0x000ee40000300800 */
[----:B----4-:R-:W-:-:S02]  /*4ced0*/  IMAD.MOV.U32 R0, RZ, RZ, R15 ;  /* 0x000000ffff007224 */ /* 0x010fc400078e000f */
[----:B------:R-:W-:Y:S01]  /*4cee0*/  IMAD.MOV.U32 R2, RZ, RZ, R14 ;  /* 0x000000ffff027224 */ /* 0x000fe200078e000e */
[C---:B---3--:R-:W-:Y:S11]  /*4cef0*/  HMMA.16816.F32 R8, R4.reuse, R14, R8 ;  /* 0x0000000e0408723c */ /* 0x048ff60000001808 */
[----:B------:R-:W-:Y:S11]  /*4cf00*/  @!UPT UIADD3 URZ, URZ, URZ, URZ ;  /* 0x0000003f3f3ff290 */ /* 0x000ff6000fffe03f */
[----:B------:R-:W-:Y:S01]  /*4cf10*/  @!UPT UIADD3 URZ, URZ, URZ, URZ ;  /* 0x0000003f3f3ff290 */ /* 0x000fe2000fffe03f */
[----:B------:R0:W-:Y:S01]  /*4cf20*/  STL.64 [R1+0xf10], R8 ;  /* 0x000f100801007387 */ /* 0x0001e20000100a00 */
[----:B------:R-:W-:Y:S02]  /*4cf30*/  IMAD.MOV.U32 R16, RZ, RZ, R8 ;  /* 0x000000ffff107224 */ /* 0x000fe400078e0008 */
[----:B------:R-:W-:Y:S02]  /*4cf40*/  IMAD.MOV.U32 R12, RZ, RZ, R10 ;  /* 0x000000ffff0c7224 */ /* 0x000fe400078e000a */
[----:B------:R-:W-:Y:S01]  /*4cf50*/  STL.64 [R1+0xf18], R10 ;  /* 0x000f180a01007387 */ /* 0x000fe20000100a00 */
[----:B------:R-:W-:Y:S01]  /*4cf60*/  STL [R1+0x2764], R0 ;  /* 0x0027640001007387 */ /* 0x000fe20000100800 */
[----:B------:R-:W-:Y:S02]  /*4cf70*/  STL [R1+0x2760], R2 ;  /* 0x0027600201007387 */ /* 0x000fe40000100800 */
[----:B------:R-:W-:Y:S02]  /*4cf80*/  STL [R1+0x1fac], R16 ;  /* 0x001fac1001007387 */ /* 0x000fe40000100800 */
[----:B------:R-:W-:Y:S01]  /*4cf90*/  STL [R1+0x1fa8], R12 ;  /* 0x001fa80c01007387 */ /* 0x000fe20000100800 */
[----:B------:R-:W2:Y:S02]  /*4cfa0*/  LDL.64 R14, [R1+0xb8] ;  /* 0x0000b800010e7983 */ /* 0x000ea40000100a00 */
[----:B--2---:R-:W-:Y:S01]  /*4cfb0*/  HMMA.16816.F32 R24, R4, R14, R24 ;  /* 0x0000000e0418723c */ /* 0x004fe20000001818 */
[----:B0-----:R-:W-:-:S02]  /*4cfc0*/  IMAD.MOV.U32 R9, RZ, RZ, R14 ;  /* 0x000000ffff097224 */ /* 0x001fc400078e000e */
[----:B------:R-:W-:Y:S11]  /*4cfd0*/  IMAD.MOV.U32 R8, RZ, RZ, R15 ;  /* 0x000000ffff087224 */ /* 0x000ff600078e000f */
[----:B------:R-:W-:Y:S09]  /*4cfe0*/  @!UPT UIADD3 URZ, URZ, URZ, URZ ;  /* 0x0000003f3f3ff290 */ /* 0x000ff2000fffe03f */
[----:B------:R-:W-:Y:S01]  /*4cff0*/  STL.64 [R1+0xf00], R24 ;  /* 0x000f001801007387 */ /* 0x000fe20000100a00 */
[----:B------:R-:W-:Y:S02]  /*4d000*/  IMAD.MOV.U32 R17, RZ, RZ, R24 ;  /* 0x000000ffff117224 */ /* 0x000fe400078e0018 */
[----:B------:R-:W-:Y:S02]  /*4d010*/  IMAD.MOV.U32 R13, RZ, RZ, R26 ;  /* 0x000000ffff0d7224 */ /* 0x000fe400078e001a */
[----:B------:R0:W-:Y:S02]  /*4d020*/  STL.64 [R1+0xf08], R26 ;  /* 0x000f081a01007387 */ /* 0x0001e40000100a00 */
[----:B0-----:R-:W2:Y:S01]  /*4d030*/  LDL.LU.64 R26, [R1+0x2828] ;  /* 0x00282800011a7983 */ /* 0x001ea20000300a00 */
[----:B------:R-:W2:Y:S02]  /*4d040*/  LDL.LU.64 R24, [R1+0x2820] ;  /* 0x0028200001187983 */ /* 0x000ea40000300a00 */
[----:B------:R0:W-:Y:S02]  /*4d050*/  STL [R1+0x1fb4], R17 ;  /* 0x001fb41101007387 */ /* 0x0001e40000100800 */
[----:B------:R1:W-:Y:S01]  /*4d060*/  STL.64 [R1+0x27b8], R18 ;  /* 0x0027b81201007387 */ /* 0x0003e20000100a00 */
[----:B------:R-:W3:Y:S04]  /*4d070*/  LDL.LU R16, [R1+0x4e0] ;  /* 0x0004e00001107983 */ /* 0x000ee80000300800 */
[----:B0-----:R-:W3:Y:S01]  /*4d080*/  LDL.LU R17, [R1+0x4e4] ;  /* 0x0004e40001117983 */ /* 0x001ee20000300800 */
[----:B-1----:R-:W3:Y:S02]  /*4d090*/  LDL.LU R18, [R1+0x4e8] ;  /* 0x0004e80001127983 */ /* 0x002ee40000300800 */
[----:B------:R-:W3:Y:S02]  /*4d0a0*/  LDL.LU R19, [R1+0x4ec] ;  /* 0x0004ec0001137983 */ /* 0x000ee40000300800 */
[----:B------:R0:W-:Y:S01]  /*4d0b0*/  STL [R1+0x1fb0], R13 ;  /* 0x001fb00d01007387 */ /* 0x0001e20000100800 */
[----:B------:R-:W2:Y:S01]  /*4d0c0*/  LDL.64 R14, [R1+0xa8] ;  /* 0x0000a800010e7983 */ /* 0x000ea20000100a00 */
[----:B------:R-:W-:-:S02]  /*4d0d0*/  IMAD.MOV.U32 R12, RZ, RZ, R23 ;  /* 0x000000ffff0c7224 */ /* 0x000fc400078e0017 */
[----:B0-----:R-:W-:Y:S01]  /*4d0e0*/  IMAD.MOV.U32 R13, RZ, RZ, R22 ;  /* 0x000000ffff0d7224 */ /* 0x001fe200078e0016 */
[C---:B--2---:R-:W-:Y:S01]  /*4d0f0*/  HMMA.16816.F32 R24, R4.reuse, R14, R24 ;  /* 0x0000000e0418723c */ /* 0x044fe20000001818 */
[----:B------:R-:W-:Y:S02]  /*4d100*/  IMAD.MOV.U32 R11, RZ, RZ, R14 ;  /* 0x000000ffff0b7224 */ /* 0x000fe400078e000e */
[----:B------:R-:W-:Y:S11]  /*4d110*/  IMAD.MOV.U32 R10, RZ, RZ, R15 ;  /* 0x000000ffff0a7224 */ /* 0x000ff600078e000f */
[----:B------:R-:W-:Y:S09]  /*4d120*/  @!UPT UIADD3 URZ, URZ, URZ, URZ ;  /* 0x0000003f3f3ff290 */ /* 0x000ff2000fffe03f */
[----:B------:R0:W-:Y:S01]  /*4d130*/  STL.64 [R1+0xef0], R24 ;  /* 0x000ef01801007387 */ /* 0x0001e20000100a00 */
[----:B------:R-:W-:Y:S03]  /*4d140*/  STL.64 [R1+0xef8], R26 ;  /* 0x000ef81a01007387 */ /* 0x000fe60000100a00 */
[----:B0-----:R-:W2:Y:S01]  /*4d150*/  LDL.LU.64 R24, [R1+0x2818] ;  /* 0x0028180001187983 */ /* 0x001ea20000300a00 */
[----:B------:R-:W-:Y:S02]  /*4d160*/  STL.64 [R1+0x2758], R10 ;  /* 0x0027580a01007387 */ /* 0x000fe40000100a00 */
[----:B------:R3:W-:Y:S02]  /*4d170*/  STL.64 [R1+0x2750], R8 ;  /* 0x0027500801007387 */ /* 0x0007e40000100a00 */
[----:B---3--:R-:W-:Y:S11]  /*4d180*/  HMMA.16816.F32 R8, R4, R22, R16 ;  /* 0x000000160408723c */ /* 0x008ff60000001810 */
[----:B------:R-:W-:Y:S11]  /*4d190*/  @!UPT UIADD3 URZ, URZ, URZ, URZ ;  /* 0x0000003f3f3ff290 */ /* 0x000ff6000fffe03f */
[----:B------:R-:W-:Y:S01]  /*4d1a0*/  @!UPT UIADD3 URZ, URZ, URZ, URZ ;  /* 0x0000003f3f3ff290 */ /* 0x000fe2000fffe03f */
[----:B------:R0:W-:Y:S01]  /*4d1b0*/  STL.64 [R1+0xee0], R8 ;  /* 0x000ee00801007387 */ /* 0x0001e20000100a00 */
[----:B------:R1:W-:Y:S02]  /*4d1c0*/  STL.64 [R1+0xee8], R10 ;  /* 0x000ee80a01007387 */ /* 0x0003e40000100a00 */
[----:B------:R-:W-:Y:S01]  /*4d1d0*/  STL.64 [R1+0x27d0], R12 ;  /* 0x0027d00c01007387 */ /* 0x000fe20000100a00 */
[----:B0-----:R-:W3:Y:S01]  /*4d1e0*/  LDL.LU R8, [R1+0x800] ;  /* 0x0008000001087983 */ /* 0x001ee20000300800 */
[----:B------:R-:W3:Y:S02]  /*4d1f0*/  LDL.LU R9, [R1+0x804] ;  /* 0x0008040001097983 */ /* 0x000ee40000300800 */
[----:B-1----:R-:W4:Y:S02]  /*4d200*/  LDL.LU R10, [R1+0x808] ;  /* 0x00080800010a7983 */ /* 0x002f240000300800 */
[----:B------:R-:W4:Y:S02]  /*4d210*/  LDL.LU R11, [R1+0x80c] ;  /* 0x00080c00010b7983 */ /* 0x000f240000300800 */
        /* <DEDUP_REMOVED lines=8> */
[----:B------:R-:W3:Y:S02]  /*4d2a0*/  LDL.LU R16, [R1+0x840] ;  /* 0x0008400001107983 */ /* 0x000ee40000300800 */
[----:B------:R-:W3:Y:S01]  /*4d2b0*/  LDL.LU R17, [R1+0x844] ;  /* 0x0008440001117983 */ /* 0x000ee20000300800 */
[----:B------:R-:W4:Y:S01]  /*4d2c0*/  LDL.LU R18, [R1+0x848] ;  /* 0x0008480001127983 */ /* 0x000f220000300800 */
[----:B------:R-:W4:Y:S02]  /*4d2d0*/  LDL.LU R19, [R1+0x84c] ;  /* 0x00084c0001137983 */ /* 0x000f240000300800 */
[----:B--2---:R-:W-:-:S02]  /*4d2e0*/  IMAD.MOV.U32 R11, RZ, RZ, R24 ;  /* 0x000000ffff0b7224 */ /* 0x004fc400078e0018 */
[----:B------:R-:W-:Y:S01]  /*4d2f0*/  IMAD.MOV.U32 R10, RZ, RZ, R25 ;  /* 0x000000ffff0a7224 */ /* 0x000fe200078e0019 */
[----:B------:R-:W2:Y:S01]  /*4d300*/  LDL.LU R24, [R1+0x4d0] ;  /* 0x0004d00001187983 */ /* 0x000ea20000300800 */
[----:B------:R-:W2:Y:S02]  /*4d310*/  LDL.LU R25, [R1+0x4d4] ;  /* 0x0004d40001197983 */ /* 0x000ea40000300800 */
[----:B------:R-:W2:Y:S02]  /*4d320*/  LDL.LU R26, [R1+0x4d8] ;  /* 0x0004d800011a7983 */ /* 0x000ea40000300800 */
[----:B------:R-:W2:Y:S01]  /*4d330*/  LDL.LU R27, [R1+0x4dc] ;  /* 0x0004dc00011b7983 */ /* 0x000ea20000300800 */
[----:B------:R-:W2:Y:S04]  /*4d340*/  LDL.64 R22, [R1+0x78] ;  /* 0x0000780001167983 */ /* 0x000ea80000100a00 */
[----:B--2---:R0:W-:Y:S04]  /*4d350*/  STL.64 [R1+0x2810], R22 ;  /* 0x0028101601007387 */ /* 0x0041e80000100a00 */
[----:B0-----:R-:W2:Y:S01]  /*4d360*/  LDL.64 R22, [R1+0x88] ;  /* 0x0000880001167983 */ /* 0x001ea20000100a00 */
[----:B------:R-:W2:Y:S02]  /*4d370*/  LDL.LU R12, [R1+0x850] ;  /* 0x00085000010c7983 */ /* 0x000ea40000300800 */
[----:B------:R-:W2:Y:S02]  /*4d380*/  LDL.LU R13, [R1+0x854] ;  /* 0x00085400010d7983 */ /* 0x000ea40000300800 */
[----:B------:R-:W2:Y:S01]  /*4d390*/  LDL.LU R14, [R1+0x858] ;  /* 0x00085800010e7983 */ /* 0x000ea20000300800 */
[----:B------:R-:W2:Y:S04]  /*4d3a0*/  LDL.LU R15, [R1+0x85c] ;  /* 0x00085c00010f7983 */ /* 0x000ea80000300800 */
[----:B--2---:R0:W-:Y:S01]  /*4d3b0*/  STL.64 [R1+0x27e0], R14 ;  /* 0x0027e00e01007387 */ /* 0x0041e20000100a00 */
[----:B------:R-:W-:Y:S03]  /*4d3c0*/  STL.64 [R1+0x27d8], R12 ;  /* 0x0027d80c01007387 */ /* 0x000fe60000100a00 */
[----:B0-----:R-:W2:Y:S04]  /*4d3d0*/  LDL.64 R14, [R1+0x58] ;  /* 0x00005800010e7983 */ /* 0x001ea80000100a00 */
[----:B--2---:R0:W-:Y:S04]  /*4d3e0*/  STL.64 [R1+0x27f0], R14 ;  /* 0x0027f00e01007387 */ /* 0x0041e80000100a00 */
[----:B0-----:R-:W2:Y:S04]  /*4d3f0*/  LDL.64 R14, [R1+0x68] ;  /* 0x00006800010e7983 */ /* 0x001ea80000100a00 */
[----:B--2---:R0:W-:Y:S01]  /*4d400*/  STL.64 [R1+0x2808], R14 ;  /* 0x0028080e01007387 */ /* 0x0041e20000100a00 */
[----:B------:R-:W2:Y:S02]  /*4d410*/  LDL.LU R12, [R1+0x4c0] ;  /* 0x0004c000010c7983 */ /* 0x000ea40000300800 */
[----:B------:R-:W2:Y:S01]  /*4d420*/  LDL.LU R13, [R1+0x4c4] ;  /* 0x0004c400010d7983 */ /* 0x000ea20000300800 */
[----:B0-----:R-:W2:Y:S01]  /*4d430*/  LDL.LU R14, [R1+0x4c8] ;  /* 0x0004c800010e7983 */ /* 0x001ea20000300800 */
[----:B------:R-:W2:Y:S02]  /*4d440*/  LDL.LU R15, [R1+0x4cc] ;  /* 0x0004cc00010f7983 */ /* 0x000ea40000300800 */
[----:B----4-:R0:W-:Y:S02]  /*4d450*/  STL.64 [R1+0x27c8], R18 ;  /* 0x0027c81201007387 */ /* 0x0101e40000100a00 */
[----:B---3--:R1:W-:Y:S01]  /*4d460*/  STL.64 [R1+0x27c0], R16 ;  /* 0x0027c01001007387 */ /* 0x0083e20000100a00 */
[----:B0-----:R-:W3:Y:S04]  /*4d470*/  LDL.64 R18, [R1+0x48] ;  /* 0x0000480001127983 */ /* 0x001ee80000100a00 */
[----:B---3--:R0:W-:Y:S01]  /*4d480*/  STL.64 [R1+0x27e8], R18 ;  /* 0x0027e81201007387 */ /* 0x0081e20000100a00 */
[----:B-1----:R-:W3:Y:S02]  /*4d490*/  LDL.LU R16, [R1+0x860] ;  /* 0x0008600001107983 */ /* 0x002ee40000300800 */
[----:B------:R-:W3:Y:S01]  /*4d4a0*/  LDL.LU R17, [R1+0x864] ;  /* 0x0008640001117983 */ /* 0x000ee20000300800 */
[----:B0-----:R-:W4:Y:S01]  /*4d4b0*/  LDL.LU R18, [R1+0x868] ;  /* 0x0008680001127983 */ /* 0x001f220000300800 */
[----:B------:R-:W4:Y:S01]  /*4d4c0*/  LDL.LU R19, [R1+0x86c] ;  /* 0x00086c0001137983 */ /* 0x000f220000300800 */
[----:B------:R-:W-:Y:S02]  /*4d4d0*/  HMMA.16816.F32 R24, R4, R22, R24 ;  /* 0x000000160418723c */ /* 0x000fe40000001818 */
[----:B----4-:R-:W-:Y:S01]  /*4d4e0*/  STL.64 [R1+0x2800], R18 ;  /* 0x0028001201007387 */ /* 0x010fe20000100a00 */
[----:B---3--:R0:W-:Y:S03]  /*4d4f0*/  STL.64 [R1+0x27f8], R16 ;  /* 0x0027f81001007387 */ /* 0x0081e60000100a00 */
[----:B0-----:R-:W3:Y:S01]  /*4d500*/  LDL.LU R16, [R1+0x870] ;  /* 0x0008700001107983 */ /* 0x001ee20000300800 */
[----:B------:R-:W3:Y:S02]  /*4d510*/  LDL.LU R17, [R1+0x874] ;  /* 0x0008740001117983 */ /* 0x000ee40000300800 */
[----:B------:R-:W3:Y:S02]  /*4d520*/  LDL.LU R18, [R1+0x878] ;  /* 0x0008780001127983 */ /* 0x000ee40000300800 */
[----:B------:R-:W3:Y:S01]  /*4d530*/  LDL.LU R19, [R1+0x87c] ;  /* 0x00087c0001137983 */ /* 0x000ee20000300800 */
[----:B------:R0:W-:Y:S04]  /*4d540*/  STL.64 [R1+0x2798], R10 ;  /* 0x0027980a01007387 */ /* 0x0001e80000100a00 */
[----:B0-----:R-:W4:Y:S04]  /*4d550*/  LDL.64 R10, [R1+0x28] ;  /* 0x00002800010a7983 */ /* 0x001f280000100a00 */
[----:B----4-:R0:W-:Y:S04]  /*4d560*/  STL.64 [R1+0x27b0], R10 ;  /* 0x0027b00a01007387 */ /* 0x0101e80000100a00 */
[----:B0-----:R-:W4:Y:S01]  /*4d570*/  LDL.64 R10, [R1+0x38] ;  /* 0x00003800010a7983 */ /* 0x001f220000100a00 */
[----:B------:R0:W-:Y:S02]  /*4d580*/  STL.64 [R1+0xd30], R24 ;  /* 0x000d301801007387 */ /* 0x0001e40000100a00 */
[----:B------:R1:W-:Y:S02]  /*4d590*/  STL.64 [R1+0xd38], R26 ;  /* 0x000d381a01007387 */ /* 0x0003e40000100a00 */
[----:B0-----:R-:W-:-:S02]  /*4d5a0*/  IMAD.MOV.U32 R25, RZ, RZ, R22 ;  /* 0x000000ffff197224 */ /* 0x001fc400078e0016 */
[----:B------:R-:W-:Y:S02]  /*4d5b0*/  IMAD.MOV.U32 R24, RZ, RZ, R23 ;  /* 0x000000ffff187224 */ /* 0x000fe400078e0017 */
[----:B------:R-:W2:Y:S02]  /*4d5c0*/  LDL.LU.64 R22, [R1+0x2810] ;  /* 0x0028100001167983 */ /* 0x000ea40000300a00 */
[C---:B--2---:R-:W-:Y:S01]  /*4d5d0*/  HMMA.16816.F32 R12, R4.reuse, R22, R12 ;  /* 0x00000016040c723c */ /* 0x044fe2000000180c */
[----:B-1----:R-:W-:Y:S02]  /*4d5e0*/  IMAD.MOV.U32 R27, RZ, RZ, R22 ;  /* 0x000000ffff1b7224 */ /* 0x002fe400078e0016 */
[----:B------:R-:W-:Y:S02]  /*4d5f0*/  IMAD.MOV.U32 R26, RZ, RZ, R23 ;  /* 0x000000ffff1a7224 */ /* 0x000fe400078e0017 */
[----:B------:R-:W0:Y:S11]  /*4d600*/  LDSM.16.MT88.4 R20, [R3+0xb000] ;  /* 0x00b000000314783b */ /* 0x000e360000004200 */
[----:B------:R-:W-:Y:S07]  /*4d610*/  @!UPT UIADD3 URZ, URZ, URZ, URZ ;  /* 0x0000003f3f3ff290 */ /* 0x000fee000fffe03f */
[----:B------:R-:W-:Y:S01]  /*4d620*/  STL.64 [R1+0xcf0], R12 ;  /* 0x000cf00c01007387 */ /* 0x000fe20000100a00 */
[----:B------:R1:W-:Y:S03]  /*4d630*/  STL.64 [R1+0xcf8], R14 ;  /* 0x000cf80e01007387 */ /* 0x0003e60000100a00 */
[----:B-1----:R-:W3:Y:S01]  /*4d640*/  LDL.LU.64 R14, [R1+0x2808] ;  /* 0x00280800010e7983 */ /* 0x002ee20000300a00 */
[----:B------:R-:W-:Y:S02]  /*4d650*/  STL.64 [R1+0x2790], R26 ;  /* 0x0027901a01007387 */ /* 0x000fe40000100a00 */
[----:B------:R1:W-:Y:S02]  /*4d660*/  STL.64 [R1+0x2788], R24 ;  /* 0x0027881801007387 */ /* 0x0003e40000100a00 */
[----:B-1----:R-:W2:Y:S01]  /*4d670*/  LDL.LU R24, [R1+0x820] ;  /* 0x0008200001187983 */ /* 0x002ea20000300800 */
[----:B------:R-:W2:Y:S02]  /*4d680*/  LDL.LU R25, [R1+0x824] ;  /* 0x0008240001197983 */ /* 0x000ea40000300800 */
[----:B------:R-:W2:Y:S02]  /*4d690*/  LDL.LU R26, [R1+0x828] ;  /* 0x00082800011a7983 */ /* 0x000ea40000300800 */
[----:B------:R-:W2:Y:S01]  /*4d6a0*/  LDL.LU R27, [R1+0x82c] ;  /* 0x00082c00011b7983 */ /* 0x000ea20000300800 */
[----:B---3--:R-:W-:Y:S01]  /*4d6b0*/  HMMA.16816.F32 R16, R4, R14, R16 ;  /* 0x0000000e0410723c */ /* 0x008fe20000001810 */
[----:B--2---:R-:W-:Y:S01]  /*4d6c0*/  STL.64 [R1+0x27a8], R26 ;  /* 0x0027a81a01007387 */ /* 0x004fe20000100a00 */
[----:B------:R1:W-:Y:S03]  /*4d6d0*/  STL.64 [R1+0x27a0], R24 ;  /* 0x0027a01801007387 */ /* 0x0003e60000100a00 */
[----:B-1----:R-:W2:Y:S01]  /*4d6e0*/  LDL.LU R24, [R1+0x830] ;  /* 0x0008300001187983 */ /* 0x002ea20000300800 */
[----:B------:R-:W2:Y:S02]  /*4d6f0*/  LDL.LU R25, [R1+0x834] ;  /* 0x0008340001197983 */ /* 0x000ea40000300800 */
[----:B------:R-:W2:Y:S02]  /*4d700*/  LDL.LU R26, [R1+0x838] ;  /* 0x00083800011a7983 */ /* 0x000ea40000300800 */
[----:B------:R-:W2:Y:S01]  /*4d710*/  LDL.LU R27, [R1+0x83c] ;  /* 0x00083c00011b7983 */ /* 0x000ea20000300800 */
[----:B0-----:R-:W-:Y:S01]  /*4d720*/  STL.64 [R1+0x2600], R22 ;  /* 0x0026001601007387 */ /* 0x001fe20000100a00 */
[----:B------:R0:W-:Y:S11]  /*4d730*/  STL.64 [R1+0x25f8], R20 ;  /* 0x0025f81401007387 */ /* 0x0001f60000100a00 */
[----:B------:R-:W-:Y:S02]  /*4d740*/  STL.64 [R1+0xd20], R16 ;  /* 0x000d201001007387 */ /* 0x000fe40000100a00 */
[----:B------:R1:W-:Y:S02]  /*4d750*/  STL.64 [R1+0xd28], R18 ;  /* 0x000d281201007387 */ /* 0x0003e40000100a00 */
[----:B0-----:R-:W-:-:S02]  /*4d760*/  IMAD.MOV.U32 R21, RZ, RZ, R14 ;  /* 0x000000ffff157224 */ /* 0x001fc400078e000e */
[----:B------:R-:W-:Y:S01]  /*4d770*/  IMAD.MOV.U32 R20, RZ, RZ, R15 ;  /* 0x000000ffff147224 */ /* 0x000fe200078e000f */
[----:B-1----:R-:W3:Y:S01]  /*4d780*/  LDL.LU.64 R18, [R1+0x2800] ;  /* 0x0028000001127983 */ /* 0x002ee20000300a00 */
[----:B------:R-:W3:Y:S02]  /*4d790*/  LDL.LU.64 R16, [R1+0x27f8] ;  /* 0x0027f80001107983 */ /* 0x000ee40000300a00 */
[----:B------:R-:W3:Y:S02]  /*4d7a0*/  LDL.LU.64 R14, [R1+0x27f0] ;  /* 0x0027f000010e7983 */ /* 0x000ee40000300a00 */
[----:B------:R-:W-:Y:S02]  /*4d7b0*/  IMAD.MOV.U32 R22, RZ, RZ, R29 ;  /* 0x000000ffff167224 */ /* 0x000fe400078e001d */
[----:B------:R-:W-:Y:S01]  /*4d7c0*/  IMAD.MOV.U32 R23, RZ, RZ, R28 ;  /* 0x000000ffff177224 */ /* 0x000fe200078e001c */
        /* <DEDUP_REMOVED lines=43> */
[----:B0-----:R-:W2:Y:S01]  /*4da80*/  LDL.LU.64 R10, [R1+0x2780] ;  /* 0x00278000010a7983 */ /* 0x001ea20000300a00 */
[----:B------:R-:W2:Y:S02]  /*4da90*/  LDL.LU.64 R8, [R1+0x2778] ;  /* 0x0027780001087983 */ /* 0x000ea40000300a00 */
[C---:B--2---:R-:W-:Y:S11]  /*4daa0*/  HMMA.16816.F32 R8, R4.reuse, R22, R8 ;  /* 0x000000160408723c */ /* 0x044ff60000001808 */
[----:B------:R-:W-:Y:S11]  /*4dab0*/  @!UPT UIADD3 URZ, URZ, URZ, URZ ;  /* 0x0000003f3f3ff290 */ /* 0x000ff6000fffe03f */
[----:B------:R-:W-:Y:S01]  /*4dac0*/  @!UPT UIADD3 URZ, URZ, URZ, URZ ;  /* 0x0000003f3f3ff290 */ /* 0x000fe2000fffe03f */
[----:B------:R-:W-:Y:S01]  /*4dad0*/  STL.64 [R1+0xb70], R8 ;  /* 0x000b700801007387 */ /* 0x000fe20000100a00 */
[----:B------:R0:W-:Y:S03]  /*4dae0*/  STL.64 [R1+0xb78], R10 ;  /* 0x000b780a01007387 */ /* 0x0001e60000100a00 */
[----:B0-----:R-:W4:Y:S01]  /*4daf0*/  LDL.LU.64 R10, [R1+0x2770] ;  /* 0x00277000010a7983 */ /* 0x001f220000300a00 */
[----:B------:R-:W4:Y:S02]  /*4db00*/  LDL.LU.64 R8, [R1+0x2768] ;  /* 0x0027680001087983 */ /* 0x000f240000300a00 */
[----:B------:R0:W-:Y:S02]  /*4db10*/  STL.64 [R1+0x2610], R22 ;  /* 0x0026101601007387 */ /* 0x0001e40000100a00 */
[----:B0-----:R-:W2:Y:S01]  /*4db20*/  LDL.64 R22, [R1+0x18] ;  /* 0x0000180001167983 */ /* 0x001ea20000100a00 */
[----:B----4-:R-:W-:Y:S03]  /*4db30*/  HMMA.16816.F32 R8, R4, R18, R8 ;  /* 0x000000120408723c */ /* 0x010fe60000001808 */
[----:B--2---:R0:W-:Y:S02]  /*4db40*/  STL.64 [R1+0x2628], R22 ;  /* 0x0026281601007387 */ /* 0x0041e40000100a00 */
[----:B0-----:R-:W-:-:S02]  /*4db50*/  IMAD.MOV.U32 R22, RZ, RZ, R0 ;  /* 0x000000ffff167224 */ /* 0x001fc400078e0000 */
[----:B------:R-:W-:Y:S01]  /*4db60*/  IMAD.MOV.U32 R23, RZ, RZ, R2 ;  /* 0x000000ffff177224 */ /* 0x000fe200078e0002 */
[----:B------:R-:W2:Y:S01]  /*4db70*/  LDL.LU R0, [R1+0x2764] ;  /* 0x0027640001007983 */ /* 0x000ea20000300800 */
[----:B------:R-:W4:Y:S03]  /*4db80*/  LDL.LU R2, [R1+0x2760] ;  /* 0x0027600001027983 */ /* 0x000f260000300800 */
[----:B------:R0:W-:Y:S11]  /*4db90*/  STL.64 [R1+0x2640], R22 ;  /* 0x0026401601007387 */ /* 0x0001f60000100a00 */
[----:B------:R-:W-:Y:S02]  /*4dba0*/  STL.64 [R1+0xb60], R8 ;  /* 0x000b600801007387 */ /* 0x000fe40000100a00 */
[----:B------:R1:W-:Y:S02]  /*4dbb0*/  STL.64 [R1+0xb68], R10 ;  /* 0x000b680a01007387 */ /* 0x0003e40000100a00 */
[----:B0-----:R-:W-:-:S02]  /*4dbc0*/  IMAD.MOV.U32 R22, RZ, RZ, R17 ;  /* 0x000000ffff167224 */ /* 0x001fc400078e0011 */
[----:B------:R-:W-:Y:S01]  /*4dbd0*/  IMAD.MOV.U32 R23, RZ, RZ, R16 ;  /* 0x000000ffff177224 */ /* 0x000fe200078e0010 */
[----:B-1----:R-:W2:Y:S01]  /*4dbe0*/  LDL.LU.64 R10, [R1+0x2758] ;  /* 0x00275800010a7983 */ /* 0x002ea20000300a00 */
[----:B------:R-:W2:Y:S03]  /*4dbf0*/  LDL.LU.64 R8, [R1+0x2750] ;  /* 0x0027500001087983 */ /* 0x000ea60000300a00 */
[----:B------:R-:W-:Y:S01]  /*4dc00*/  STL.64 [R1+0x2658], R22 ;  /* 0x0026581601007387 */ /* 0x000fe20000100a00 */
[----:B------:R0:W-:Y:S02]  /*4dc10*/  STL.64 [R1+0x2608], R18 ;  /* 0x0026081201007387 */ /* 0x0001e40000100a00 */
[----:B------:R-:W2:Y:S02]  /*4dc20*/  LDL.LU R16, [R1+0x200] ;  /* 0x0002000001107983 */ /* 0x000ea40000300800 */
[----:B------:R-:W2:Y:S01]  /*4dc30*/  LDL.LU R17, [R1+0x204] ;  /* 0x0002040001117983 */ /* 0x000ea20000300800 */
[----:B0-----:R-:W2:Y:S01]  /*4dc40*/  LDL.LU R18, [R1+0x208] ;  /* 0x0002080001127983 */ /* 0x001ea20000300800 */
        /* <DEDUP_REMOVED lines=111> */
[----:B------:R-:W-:-:S02]  /*4e340*/  IMAD.MOV.U32 R22, RZ, RZ, R2 ;  /* 0x000000ffff167224 */ /* 0x000fc400078e0002 */
        /* <DEDUP_REMOVED lines=98> */
[----:B------:R-:W3:Y:S11]  /*4e970*/  LDL.LU.64 R18, [R1+0x2608] ;  /* 0x0026080001127983 */ /* 0x000ef60000300a00 */
[----:B------:R-:W-:Y:S11]  /*4e980*/  @!UPT UIADD3 URZ, URZ, URZ, URZ ;  /* 0x0000003f3f3ff290 */ /* 0x000ff6000fffe03f */
[----:B------:R-:W-:Y:S01]  /*4e990*/  STL.64 [R1+0x750], R20 ;  /* 0x0007501401007387 */ /* 0x000fe20000100a00 */
[----:B------:R0:W-:Y:S03]  /*4e9a0*/  STL.64 [R1+0x758], R22 ;  /* 0x0007581601007387 */ /* 0x0001e60000100a00 */
[----:B0-----:R-:W2:Y:S01]  /*4e9b0*/  LDL.LU.64 R22, [R1+0x2600] ;  /* 0x0026000001167983 */ /* 0x001ea20000300a00 */
[----:B------:R-:W2:Y:S01]  /*4e9c0*/  LDL.LU.64 R20, [R1+0x25f8] ;  /* 0x0025f80001147983 */ /* 0x000ea20000300a00 */
[C---:B---3--:R-:W-:Y:S02]  /*4e9d0*/  HMMA.16816.F32 R4, R24.reuse, R18, R4 ;  /* 0x000000121804723c */ /* 0x048fe40000001804 */
[----:B------:R0:W-:Y:S01]  /*4e9e0*/  STL.64 [R1+0x2508], R18 ;  /* 0x0025081201007387 */ /* 0x0001e20000100a00 */
[----:B------:R-:W3:Y:S11]  /*4e9f0*/  LDL.LU R16, [R1+0x1e0] ;  /* 0x0001e00001107983 */ /* 0x000ef60000300800 */
[----:B------:R-:W-:Y:S09]  /*4ea00*/  @!UPT UIADD3 URZ, URZ, URZ, URZ ;  /* 0x0000003f3f3ff290 */ /* 0x000ff2000fffe03f */
[----:B------:R-:W-:Y:S01]  /*4ea10*/  STL.64 [R1+0x740], R4 ;  /* 0x0007400401007387 */ /* 0x000fe20000100a00 */
[----:B------:R-:W-:Y:S02]  /*4ea20*/  STL.64 [R1+0x748], R6 ;  /* 0x0007480601007387 */ /* 0x000fe40000100a00 */
[----:B------:R-:W1:Y:S04]  /*4ea30*/  LDSM.16.MT88.4 R4, [R3+0xb080] ;  /* 0x00b080000304783b */ /* 0x000e680000004200 */
[----:B------:R-:W3:Y:S01]  /*4ea40*/  LDL.LU R17, [R1+0x1e4] ;  /* 0x0001e40001117983 */ /* 0x000ee20000300800 */
[----:B0-----:R-:W3:Y:S01]  /*4ea50*/  LDL.LU R18, [R1+0x1e8] ;  /* 0x0001e80001127983 */ /* 0x001ee20000300800 */
[----:B------:R-:W3:Y:S03]  /*4ea60*/  LDL.LU R19, [R1+0x1ec] ;  /* 0x0001ec0001137983 */ /* 0x000ee60000300800 */
[----:B-1----:R0:W-:Y:S01]  /*4ea70*/  STL [R1+0x24a4], R4 ;  /* 0x0024a40401007387 */ /* 0x0021e20000100800 */
[----:B------:R1:W-:Y:S02]  /*4ea80*/  STL [R1+0x24a0], R5 ;  /* 0x0024a00501007387 */ /* 0x0003e40000100800 */
[----:B------:R4:W-:Y:S02]  /*4ea90*/  STL [R1+0x249c], R6 ;  /* 0x00249c0601007387 */ /* 0x0009e40000100800 */
[----:B------:R2:W-:Y:S01]  /*4eaa0*/  STL [R1+0x2498], R7 ;  /* 0x0024980701007387 */ /* 0x0005e20000100800 */
[----:B0-----:R-:W3:Y:S01]  /*4eab0*/  LDL.LU R4, [R1+0x6d0] ;  /* 0x0006d00001047983 */ /* 0x001ee20000300800 */
[----:B-1----:R-:W3:Y:S02]  /*4eac0*/  LDL.LU R5, [R1+0x6d4] ;  /* 0x0006d40001057983 */ /* 0x002ee40000300800 */
[----:B----4-:R-:W3:Y:S02]  /*4ead0*/  LDL.LU R6, [R1+0x6d8] ;  /* 0x0006d80001067983 */ /* 0x010ee40000300800 */
[----:B--2---:R-:W3:Y:S02]  /*4eae0*/  LDL.LU R7, [R1+0x6dc] ;  /* 0x0006dc0001077983 */ /* 0x004ee40000300800 */
[C---:B---3--:R-:W-:Y:S11]  /*4eaf0*/  HMMA.16816.F32 R4, R24.reuse, R14, R4 ;  /* 0x0000000e1804723c */ /* 0x048ff60000001804 */
[----:B------:R-:W-:Y:S11]  /*4eb00*/  @!UPT UIADD3 URZ, URZ, URZ, URZ ;  /* 0x0000003f3f3ff290 */ /* 0x000ff6000fffe03f */
[----:B------:R-:W-:Y:S01]  /*4eb10*/  @!UPT UIADD3 URZ, URZ, URZ, URZ ;  /* 0x0000003f3f3ff290 */ /* 0x000fe2000fffe03f */
[----:B------:R-:W-:Y:S01]  /*4eb20*/  STL.64 [R1+0x730], R4 ;  /* 0x0007300401007387 */ /* 0x000fe20000100a00 */
[----:B------:R0:W-:Y:S02]  /*4eb30*/  STL.64 [R1+0x738], R6 ;  /* 0x0007380601007387 */ /* 0x0001e40000100a00 */
[----:B0-----:R-:W-:Y:S01]  /*4eb40*/  HMMA.16816.F32 R4, R24, R10, R16 ;  /* 0x0000000a1804723c */ /* 0x001fe20000001810 */
[----:B------:R-:W-:Y:S01]  /*4eb50*/  STL.64 [R1+0x25e0], R10 ;  /* 0x0025e00a01007387 */ /* 0x000fe20000100a00 */
[----:B------:R-:W2:Y:S11]  /*4eb60*/  LDL.LU R24, [R1+0x440] ;  /* 0x0004400001187983 */ /* 0x000eb60000300800 */
[----:B------:R-:W-:Y:S10]  /*4eb70*/  @!UPT UIADD3 URZ, URZ, URZ, URZ ;  /* 0x0000003f3f3ff290 */ /* 0x000ff4000fffe03f */
[----:B------:R-:W-:Y:S01]  /*4eb80*/  STL.64 [R1+0x5a0], R4 ;  /* 0x0005a00401007387 */ /* 0x000fe20000100a00 */
[----:B------:R-:W-:Y:S02]  /*4eb90*/  STL.64 [R1+0x5a8], R6 ;  /* 0x0005a80601007387 */ /* 0x000fe40000100a00 */
[----:B------:R-:W2:Y:S02]  /*4eba0*/  LDL.LU R25, [R1+0x444] ;  /* 0x0004440001197983 */ /* 0x000ea40000300800 */
[----:B------:R-:W3:Y:S01]  /*4ebb0*/  LDL.LU R26, [R1+0x448] ;  /* 0x00044800011a7983 */ /* 0x000ee20000300800 */
[----:B------:R-:W3:Y:S04]  /*4ebc0*/  LDL.LU R27, [R1+0x44c] ;  /* 0x00044c00011b7983 */ /* 0x000ee80000300800 */
        /* <DEDUP_REMOVED lines=10> */
[----:B---3--:R0:W-:Y:S01]  /*4ec70*/  STL.64 [R1+0x2598], R26 ;  /* 0x0025981a01007387 */ /* 0x0081e20000100a00 */
[----:B--2---:R-:W-:Y:S03]  /*4ec80*/  STL.64 [R1+0x2590], R24 ;  /* 0x0025901801007387 */ /* 0x004fe60000100a00 */
[----:B0-----:R-:W2:Y:S04]  /*4ec90*/  LDL.64 R26, [R1+0x88] ;  /* 0x00008800011a7983 */ /* 0x001ea80000100a00 */
[----:B--2---:R0:W-:Y:S04]  /*4eca0*/  STL.64 [R1+0x25a8], R26 ;  /* 0x0025a81a01007387 */ /* 0x0041e80000100a00 */
[----:B0-----:R-:W2:Y:S04]  /*4ecb0*/  LDL.64 R26, [R1+0x98] ;  /* 0x00009800011a7983 */ /* 0x001ea80000100a00 */
[----:B--2---:R0:W-:Y:S04]  /*4ecc0*/  STL.64 [R1+0x25b0], R26 ;  /* 0x0025b01a01007387 */ /* 0x0041e80000100a00 */
[----:B0-----:R-:W2:Y:S04]  /*4ecd0*/  LDL.64 R26, [R1+0xa8] ;  /* 0x0000a800011a7983 */ /* 0x001ea80000100a00 */
[----:B--2---:R0:W-:Y:S01]  /*4ece0*/  STL.64 [R1+0x25c8], R26 ;  /* 0x0025c81a01007387 */ /* 0x0041e20000100a00 */
[----:B------:R-:W2:Y:S02]  /*4ecf0*/  LDL.LU R24, [R1+0x490] ;  /* 0x0004900001187983 */ /* 0x000ea40000300800 */
[----:B------:R-:W2:Y:S01]  /*4ed00*/  LDL.LU R25, [R1+0x494] ;  /* 0x0004940001197983 */ /* 0x000ea20000300800 */
[----:B0-----:R-:W3:Y:S01]  /*4ed10*/  LDL.LU R26, [R1+0x498] ;  /* 0x00049800011a7983 */ /* 0x001ee20000300800 */
[----:B------:R-:W3:Y:S03]  /*4ed20*/  LDL.LU R27, [R1+0x49c] ;  /* 0x00049c00011b7983 */ /* 0x000ee60000300800 */
[----:B---3--:R0:W-:Y:S01]  /*4ed30*/  STL.64 [R1+0x25f0], R26 ;  /* 0x0025f01a01007387 */ /* 0x0081e20000100a00 */
[----:B--2---:R-:W-:Y:S02]  /*4ed40*/  STL.64 [R1+0x25e8], R24 ;  /* 0x0025e81801007387 */ /* 0x004fe40000100a00 */
[----:B------:R-:W2:Y:S01]  /*4ed50*/  LDL.64 R18, [R1+0x68] ;  /* 0x0000680001127983 */ /* 0x000ea20000100a00 */
[----:B0-----:R-:W4:Y:S04]  /*4ed60*/  LDL.64 R26, [R1+0xc8] ;  /* 0x0000c800011a7983 */ /* 0x001f280000100a00 */
[----:B--2---:R0:W-:Y:S01]  /*4ed70*/  STL.64 [R1+0x25a0], R18 ;  /* 0x0025a01201007387 */ /* 0x0041e20000100a00 */
        /* <DEDUP_REMOVED lines=8> */
[----:B------:R-:W3:Y:S02]  /*4ee00*/  LDL.LU R18, [R1+0x488] ;  /* 0x0004880001127983 */ /* 0x000ee40000300800 */
[----:B------:R-:W3:Y:S01]  /*4ee10*/  LDL.LU R19, [R1+0x48c] ;  /* 0x00048c0001137983 */ /* 0x000ee20000300800 */
[----:B----4-:R-:W-:Y:S01]  /*4ee20*/  HMMA.16816.F32 R8, R20, R26, R4 ;  /* 0x0000001a1408723c */ /* 0x010fe20000001804 */
[----:B------:R-:W-:-:S06]  /*4ee30*/  IMAD.MOV.U32 R29, RZ, RZ, R27 ;  /* 0x000000ffff1d7224 */ /* 0x000fcc00078e001b */
[----:B------:R-:W-:Y:S01]  /*4ee40*/  IMAD.MOV.U32 R7, RZ, RZ, R26 ;  /* 0x000000ffff077224 */ /* 0x000fe200078e001a */
[----:B---3--:R0:W-:Y:S01]  /*4ee50*/  STL.64 [R1+0x25d8], R18 ;  /* 0x0025d81201007387 */ /* 0x0081e20000100a00 */
[----:B--2---:R-:W-:Y:S02]  /*4ee60*/  STL.64 [R1+0x25d0], R16 ;  /* 0x0025d01001007387 */ /* 0x004fe40000100a00 */
[----:B------:R-:W2:Y:S01]  /*4ee70*/  LDL R12, [R1+0x1b98] ;  /* 0x001b9800010c7983 */ /* 0x000ea20000100800 */
[----:B0-----:R-:W3:Y:S01]  /*4ee80*/  LDL.64 R18, [R1+0xb8] ;  /* 0x0000b80001127983 */ /* 0x001ee20000100a00 */
[----:B------:R-:W3:Y:S02]  /*4ee90*/  LDL.LU.64 R26, [R1+0x25f0] ;  /* 0x0025f000011a7983 */ /* 0x000ee40000300a00 */
[----:B------:R-:W3:Y:S08]  /*4eea0*/  LDL.LU.64 R24, [R1+0x25e8] ;  /* 0x0025e80001187983 */ /* 0x000ef00000300a00 */
[----:B------:R-:W-:Y:S01]  /*4eeb0*/  STL.64 [R1+0xed0], R8 ;  /* 0x000ed00801007387 */ /* 0x000fe20000100a00 */
[----:B------:R0:W-:Y:S04]  /*4eec0*/  STL.64 [R1+0xed8], R10 ;  /* 0x000ed80a01007387 */ /* 0x0001e80000100a00 */
[----:B0-----:R-:W4:Y:S01]  /*4eed0*/  LDL.LU.64 R10, [R1+0x25e0] ;  /* 0x0025e000010a7983 */ /* 0x001f220000300a00 */
[----:B------:R-:W-:Y:S02]  /*4eee0*/  STL [R1+0x24ac], R29 ;  /* 0x0024ac1d01007387 */ /* 0x000fe40000100800 */
[----:B------:R0:W-:Y:S02]  /*4eef0*/  STL [R1+0x24a8], R7 ;  /* 0x0024a80701007387 */ /* 0x0001e40000100800 */
[----:B------:R-:W2:Y:S01]  /*4ef00*/  LDL.LU R4, [R1+0x470] ;  /* 0x0004700001047983 */ /* 0x000ea20000300800 */
[----:B------:R-:W2:Y:S01]  /*4ef10*/  LDL.LU R5, [R1+0x474] ;  /* 0x0004740001057983 */ /* 0x000ea20000300800 */
[----:B------:R-:W2:Y:S03]  /*4ef20*/  LDL.LU R6, [R1+0x478] ;  /* 0x0004780001067983 */ /* 0x000ea60000300800 */
[----:B0-----:R-:W2:Y:S01]  /*4ef30*/  LDL.LU R7, [R1+0x47c] ;  /* 0x00047c0001077983 */ /* 0x001ea20000300800 */
[----:B------:R-:W-:Y:S01]  /*4ef40*/  STL [R1+0x1fb8], R8 ;  /* 0x001fb80801007387 */ /* 0x000fe20000100800 */
[----:B---3--:R-:W-:Y:S01]  /*4ef50*/  HMMA.16816.F32 R24, R20, R18, R24 ;  /* 0x000000121418723c */ /* 0x008fe20000001818 */
[----:B------:R-:W-:-:S02]  /*4ef60*/  IMAD.MOV.U32 R28, RZ, RZ, R18 ;  /* 0x000000ffff1c7224 */ /* 0x000fc400078e0012 */
[----:B------:R-:W-:Y:S02]  /*4ef70*/  IMAD.MOV.U32 R3, RZ, RZ, R19 ;  /* 0x000000ffff037224 */ /* 0x000fe400078e0013 */
[----:B------:R-:W3:Y:S01]  /*4ef80*/  LDL.LU.64 R18, [R1+0x25d8] ;  /* 0x0025d80001127983 */ /* 0x000ee20000300a00 */
[----:B------:R-:W3:Y:S11]  /*4ef90*/  LDL.LU.64 R16, [R1+0x25d0] ;  /* 0x0025d00001107983 */ /* 0x000ef60000300a00 */
[----:B------:R-:W-:Y:S06]  /*4efa0*/  @!UPT UIADD3 URZ, URZ, URZ, URZ ;  /* 0x0000003f3f3ff290 */ /* 0x000fec000fffe03f */
[----:B------:R-:W-:Y:S01]  /*4efb0*/  STL.64 [R1+0xec0], R24 ;  /* 0x000ec01801007387 */ /* 0x000fe20000100a00 */
[----:B------:R0:W-:Y:S03]  /*4efc0*/  STL.64 [R1+0xec8], R26 ;  /* 0x000ec81a01007387 */ /* 0x0001e60000100a00 */
[----:B0-----:R-:W3:Y:S01]  /*4efd0*/  LDL.LU.64 R26, [R1+0x25c8] ;  /* 0x0025c800011a7983 */ /* 0x001ee20000300a00 */
[----:B------:R-:W-:Y:S02]  /*4efe0*/  IMAD.MOV.U32 R9, RZ, RZ, R24 ;  /* 0x000000ffff097224 */ /* 0x000fe400078e0018 */
[----:B------:R-:W-:Y:S02]  /*4eff0*/  STL [R1+0x24b4], R3 ;  /* 0x0024b40301007387 */ /* 0x000fe40000100800 */
[----:B------:R-:W-:Y:S01]  /*4f000*/  STL [R1+0x24b0], R28 ;  /* 0x0024b01c01007387 */ /* 0x000fe20000100800 */
[----:B------:R0:W-:Y:S01]  /*4f010*/  STL [R1+0x1fbc], R9 ;  /* 0x001fbc0901007387 */ /* 0x0001e20000100800 */
[----:B---3--:R-:W-:Y:S01]  /*4f020*/  HMMA.16816.F32 R16, R20, R26, R16 ;  /* 0x0000001a1410723c */ /* 0x008fe20000001810 */
[----:B0-----:R-:W-:-:S02]  /*4f030*/  IMAD.MOV.U32 R9, RZ, RZ, R26 ;  /* 0x000000ffff097224 */ /* 0x001fc400078e001a */
[----:B------:R-:W-:Y:S11]  /*4f040*/  IMAD.MOV.U32 R8, RZ, RZ, R27 ;  /* 0x000000ffff087224 */ /* 0x000ff600078e001b */
[----:B------:R-:W-:Y:S09]  /*4f050*/  @!UPT UIADD3 URZ, URZ, URZ, URZ ;  /* 0x0000003f3f3ff290 */ /* 0x000ff2000fffe03f */
[----:B------:R-:W-:Y:S01]  /*4f060*/  STL.64 [R1+0xeb0], R16 ;  /* 0x000eb01001007387 */ /* 0x000fe20000100a00 */
[----:B------:R0:W-:Y:S03]  /*4f070*/  STL.64 [R1+0xeb8], R18 ;  /* 0x000eb81201007387 */ /* 0x0001e60000100a00 */
[----:B0-----:R-:W3:Y:S01]  /*4f080*/  LDL.LU.64 R18, [R1+0x25c0] ;  /* 0x0025c00001127983 */ /* 0x001ee20000300a00 */
[----:B------:R-:W3:Y:S02]  /*4f090*/  LDL.LU.64 R16, [R1+0x25b8] ;  /* 0x0025b80001107983 */ /* 0x000ee40000300a00 */
[----:B------:R-:W2:Y:S02]  /*4f0a0*/  LDL.LU.64 R26, [R1+0x25b0] ;  /* 0x0025b000011a7983 */ /* 0x000ea40000300a00 */
[----:B------:R-:W-:Y:S01]  /*4f0b0*/  STL [R1+0x24bc], R8 ;  /* 0x0024bc0801007387 */ /* 0x000fe20000100800 */
[----:B------:R-:W-:Y:S01]  /*4f0c0*/  STL [R1+0x24b8], R9 ;  /* 0x0024b80901007387 */ /* 0x000fe20000100800 */
[C---:B--2---:R-:W-:Y:S11]  /*4f0d0*/  HMMA.16816.F32 R4, R20.reuse, R26, R4 ;  /* 0x0000001a1404723c */ /* 0x044ff60000001804 */
[----:B------:R-:W-:Y:S11]  /*4f0e0*/  @!UPT UIADD3 URZ, URZ, URZ, URZ ;  /* 0x0000003f3f3ff290 */ /* 0x000ff6000fffe03f */
[----:B------:R-:W-:Y:S01]  /*4f0f0*/  @!UPT UIADD3 URZ, URZ, URZ, URZ ;  /* 0x0000003f3f3ff290 */ /* 0x000fe2000fffe03f */
[----:B------:R0:W-:Y:S01]  /*4f100*/  STL.64 [R1+0xea0], R4 ;  /* 0x000ea00401007387 */ /* 0x0001e20000100a00 */
[----:B------:R1:W-:Y:S02]  /*4f110*/  STL.64 [R1+0xea8], R6 ;  /* 0x000ea80601007387 */ /* 0x0003e40000100a00 */
[----:B0-----:R-:W-:Y:S02]  /*4f120*/  IMAD.MOV.U32 R5, RZ, RZ, R26 ;  /* 0x000000ffff057224 */ /* 0x001fe400078e001a */
[----:B-1----:R-:W-:Y:S02]  /*4f130*/  IMAD.MOV.U32 R6, RZ, RZ, R27 ;  /* 0x000000ffff067224 */ /* 0x002fe400078e001b */
[----:B------:R-:W3:Y:S01]  /*4f140*/  LDL.LU.64 R26, [R1+0x25a8] ;  /* 0x0025a800011a7983 */ /* 0x000ee20000300a00 */
[----:B------:R-:W-:Y:S01]  /*4f150*/  STL [R1+0x24c0], R5 ;  /* 0x0024c00501007387 */ /* 0x000fe20000100800 */
[----:B---3--:R-:W-:Y:S01]  /*4f160*/  HMMA.16816.F32 R16, R20, R26, R16 ;  /* 0x0000001a1410723c */ /* 0x008fe20000001810 */
[----:B------:R-:W-:-:S02]  /*4f170*/  IMAD.MOV.U32 R7, RZ, RZ, R26 ;  /* 0x000000ffff077224 */ /* 0x000fc400078e001a */
[----:B------:R-:W-:Y:S11]  /*4f180*/  IMAD.MOV.U32 R4, RZ, RZ, R27 ;  /* 0x000000ffff047224 */ /* 0x000ff600078e001b */
[----:B------:R-:W-:Y:S09]  /*4f190*/  @!UPT UIADD3 URZ, URZ, URZ, URZ ;  /* 0x0000003f3f3ff290 */ /* 0x000ff2000fffe03f */
[----:B------:R-:W-:Y:S01]  /*4f1a0*/  STL.64 [R1+0xcd0], R16 ;  /* 0x000cd01001007387 */ /* 0x000fe20000100a00 */
[----:B------:R0:W-:Y:S03]  /*4f1b0*/  STL.64 [R1+0xcd8], R18 ;  /* 0x000cd81201007387 */ /* 0x0001e60000100a00 */
[----:B0-----:R-:W2:Y:S01]  /*4f1c0*/  LDL.LU.64 R18, [R1+0x25a0] ;  /* 0x0025a00001127983 */ /* 0x001ea20000300a00 */
[----:B------:R-:W3:Y:S02]  /*4f1d0*/  LDL.LU.64 R26, [R1+0x2598] ;  /* 0x00259800011a7983 */ /* 0x000ee40000300a00 */
[----:B------:R-:W3:Y:S02]  /*4f1e0*/  LDL.LU.64 R24, [R1+0x2590] ;  /* 0x0025900001187983 */ /* 0x000ee40000300a00 */
[----:B------:R0:W-:Y:S01]  /*4f1f0*/  STL.64 [R1+0x2558], R6 ;  /* 0x0025580601007387 */ /* 0x0001e20000100a00 */
[----:B------:R-:W-:Y:S04]  /*4f200*/  STL [R1+0x2550], R4 ;  /* 0x0025500401007387 */ /* 0x000fe80000100800 */
[----:B0-----:R-:W3:Y:S02]  /*4f210*/  LDL.64 R6, [R1+0x78] ;  /* 0x0000780001067983 */ /* 0x001ee40000100a00 */
[----:B---3--:R-:W-:Y:S11]  /*4f220*/  HMMA.16816.F32 R24, R20, R6, R24 ;  /* 0x000000061418723c */ /* 0x008ff60000001818 */
[----:B------:R-:W-:Y:S11]  /*4f230*/  @!UPT UIADD3 URZ, URZ, URZ, URZ ;  /* 0x0000003f3f3ff290 */ /* 0x000ff6000fffe03f */
[----:B------:R-:W-:Y:S01]  /*4f240*/  @!UPT UIADD3 URZ, URZ, URZ, URZ ;  /* 0x0000003f3f3ff290 */ /* 0x000fe2000fffe03f */
[----:B------:R-:W-:Y:S01]  /*4f250*/  STL.64 [R1+0xca0], R24 ;  /* 0x000ca01801007387 */ /* 0x000fe20000100a00 */
[----:B------:R0:W-:Y:S03]  /*4f260*/  STL.64 [R1+0xca8], R26 ;  /* 0x000ca81a01007387 */ /* 0x0001e60000100a00 */
[----:B0-----:R-:W3:Y:S01]  /*4f270*/  LDL.LU.64 R26, [R1+0x2588] ;  /* 0x00258800011a7983 */ /* 0x001ee20000300a00 */
[----:B------:R-:W3:Y:S02]  /*4f280*/  LDL.LU.64 R24, [R1+0x2580] ;  /* 0x0025800001187983 */ /* 0x000ee40000300a00 */
[----:B------:R-:W-:Y:S02]  /*4f290*/  IMAD.MOV.U32 R28, RZ, RZ, R6 ;  /* 0x000000ffff1c7224 */ /* 0x000fe400078e0006 */
[----:B------:R-:W-:Y:S02]  /*4f2a0*/  IMAD.MOV.U32 R29, RZ, RZ, R7 ;  /* 0x000000ffff1d7224 */ /* 0x000fe400078e0007 */
[----:B--2---:R-:W-:-:S02]  /*4f2b0*/  IMAD.MOV.U32 R9, RZ, RZ, R18 ;  /* 0x000000ffff097224 */ /* 0x004fc400078e0012 */
[----:B------:R-:W-:Y:S01]  /*4f2c0*/  IMAD.MOV.U32 R3, RZ, RZ, R19 ;  /* 0x000000ffff037224 */ /* 0x000fe200078e0013 */
[----:B---3--:R-:W-:Y:S01]  /*4f2d0*/  HMMA.16816.F32 R4, R20, R18, R24 ;  /* 0x000000121404723c */ /* 0x008fe20000001818 */
[----:B------:R-:W0:Y:S11]  /*4f2e0*/  LDSM.16.MT88.4 R24, [R12+0xb000] ;  /* 0x00b000000c18783b */ /* 0x000e360000004200 */
[----:B------:R-:W-:Y:S11]  /*4f2f0*/  @!UPT UIADD3 URZ, URZ, URZ, URZ ;  /* 0x0000003f3f3ff290 */ /* 0x000ff6000fffe03f */
[----:B------:R-:W-:Y:S01]  /*4f300*/  STL.64 [R1+0xcc0], R4 ;  /* 0x000cc00401007387 */ /* 0x000fe20000100a00 */
[----:B------:R-:W-:Y:S02]  /*4f310*/  STL.64 [R1+0xcc8], R6 ;  /* 0x000cc80601007387 */ /* 0x000fe40000100a00 */
[----:B----4-:R-:W-:Y:S02]  /*4f320*/  STL.64 [R1+0x2548], R10 ;  /* 0x0025480a01007387 */ /* 0x010fe40000100a00 */
[----:B------:R-:W-:Y:S01]  /*4f330*/  STL [R1+0x2540], R9 ;  /* 0x0025400901007387 */ /* 0x000fe20000100800 */
[----:B------:R-:W-:Y:S01]  /*4f340*/  STL.64 [R1+0x24f0], R14 ;  /* 0x0024f00e01007387 */ /* 0x000fe20000100a00 */
[----:B------:R1:W-:Y:S03]  /*4f350*/  STL [R1+0x24e8], R12 ;  /* 0x0024e80c01007387 */ /* 0x0003e60000100800 */
[----:B-1----:R-:W2:Y:S01]  /*4f360*/  LDL.LU R12, [R1+0x780] ;  /* 0x00078000010c7983 */ /* 0x002ea20000300800 */
[----:B------:R-:W2:Y:S02]  /*4f370*/  LDL.LU R13, [R1+0x784] ;  /* 0x00078400010d7983 */ /* 0x000ea40000300800 */
[----:B------:R-:W3:Y:S02]  /*4f380*/  LDL.LU R14, [R1+0x788] ;  /* 0x00078800010e7983 */ /* 0x000ee40000300800 */
[----:B------:R-:W3:Y:S01]  /*4f390*/  LDL.LU R15, [R1+0x78c] ;  /* 0x00078c00010f7983 */ /* 0x000ee20000300800 */
[----:B------:R-:W4:Y:S01]  /*4f3a0*/  LDL.LU R16, [R1+0x790] ;  /* 0x0007900001107983 */ /* 0x000f220000300800 */
[----:B------:R-:W4:Y:S02]  /*4f3b0*/  LDL.LU R17, [R1+0x794] ;  /* 0x0007940001117983 */ /* 0x000f240000300800 */
[----:B------:R-:W2:Y:S02]  /*4f3c0*/  LDL.LU R18, [R1+0x798] ;  /* 0x0007980001127983 */ /* 0x000ea40000300800 */
[----:B------:R-:W2:Y:S02]  /*4f3d0*/  LDL.LU R19, [R1+0x79c] ;  /* 0x00079c0001137983 */ /* 0x000ea40000300800 */
[----:B--2---:R-:W-:Y:S01]  /*4f3e0*/  STL.64 [R1+0x2518], R18 ;  /* 0x0025181201007387 */ /* 0x004fe20000100a00 */
[----:B----4-:R-:W-:Y:S02]  /*4f3f0*/  STL.64 [R1+0x2510], R16 ;  /* 0x0025101001007387 */ /* 0x010fe40000100a00 */
[----:B------:R-:W2:Y:S02]  /*4f400*/  LDL.LU R4, [R1+0x7c0] ;  /* 0x0007c00001047983 */ /* 0x000ea40000300800 */
[----:B------:R-:W2:Y:S01]  /*4f410*/  LDL.LU R5, [R1+0x7c4] ;  /* 0x0007c40001057983 */ /* 0x000ea20000300800 */
[----:B------:R-:W4:Y:S01]  /*4f420*/  LDL.LU R6, [R1+0x7c8] ;  /* 0x0007c80001067983 */ /* 0x000f220000300800 */
[----:B------:R-:W4:Y:S03]  /*4f430*/  LDL.LU R7, [R1+0x7cc] ;  /* 0x0007cc0001077983 */ /* 0x000f260000300800 */
[----:B----4-:R1:W-:Y:S01]  /*4f440*/  STL.64 [R1+0x2568], R6 ;  /* 0x0025680601007387 */ /* 0x0103e20000100a00 */
[----:B--2---:R-:W-:Y:S03]  /*4f450*/  STL.64 [R1+0x2560], R4 ;  /* 0x0025600401007387 */ /* 0x004fe60000100a00 */
[----:B-1----:R-:W2:Y:S04]  /*4f460*/  LDL.64 R6, [R1+0x48] ;  /* 0x0000480001067983 */ /* 0x002ea80000100a00 */
[----:B--2---:R1:W-:Y:S01]  /*4f470*/  STL.64 [R1+0x2578], R6 ;  /* 0x0025780601007387 */ /* 0x0043e20000100a00 */
[----:B------:R-:W2:Y:S02]  /*4f480*/  LDL.64 R10, [R1+0x38] ;  /* 0x00003800010a7983 */ /* 0x000ea40000100a00 */
[----:B------:R-:W-:-:S02]  /*4f490*/  IMAD.MOV.U32 R18, RZ, RZ, R2 ;  /* 0x000000ffff127224 */ /* 0x000fc400078e0002 */
[----:B------:R-:W-:Y:S01]  /*4f4a0*/  IMAD.MOV.U32 R19, RZ, RZ, R0 ;  /* 0x000000ffff137224 */ /* 0x000fe200078e0000 */
[----:B-1----:R-:W4:Y:S04]  /*4f4b0*/  LDL.64 R6, [R1+0x58] ;  /* 0x0000580001067983 */ /* 0x002f280000100a00 */
[----:B--2---:R1:W-:Y:S01]  /*4f4c0*/  STL.64 [R1+0x2570], R10 ;  /* 0x0025700a01007387 */ /* 0x0043e20000100a00 */
[----:B------:R-:W2:Y:S02]  /*4f4d0*/  LDL.LU R8, [R1+0x7d0] ;  /* 0x0007d00001087983 */ /* 0x000ea40000300800 */
[----:B------:R-:W2:Y:S01]  /*4f4e0*/  LDL.LU R9, [R1+0x7d4] ;  /* 0x0007d40001097983 */ /* 0x000ea20000300800 */
[----:B-1----:R-:W2:Y:S01]  /*4f4f0*/  LDL.LU R10, [R1+0x7d8] ;  /* 0x0007d800010a7983 */ /* 0x002ea20000300800 */
[----:B------:R-:W2:Y:S02]  /*4f500*/  LDL.LU R11, [R1+0x7dc] ;  /* 0x0007dc00010b7983 */ /* 0x000ea40000300800 */
[----:B------:R1:W-:Y:S02]  /*4f510*/  STL.64 [R1+0x2528], R18 ;  /* 0x0025281201007387 */ /* 0x0003e40000100a00 */
[----:B-1----:R-:W2:Y:S01]  /*4f520*/  LDL.64 R18, [R1+0x28] ;  /* 0x0000280001127983 */ /* 0x002ea20000100a00 */
[----:B---3--:R1:W-:Y:S02]  /*4f530*/  STL.64 [R1+0x2500], R14 ;  /* 0x0025000e01007387 */ /* 0x0083e40000100a00 */
[----:B------:R3:W-:Y:S01]  /*4f540*/  STL.64 [R1+0x24f8], R12 ;  /* 0x0024f80c01007387 */ /* 0x0007e20000100a00 */
[----:B-1----:R-:W2:Y:S04]  /*4f550*/  LDL.64 R14, [R1+0x8] ;  /* 0x00000800010e7983 */ /* 0x002ea80000100a00 */
[----:B--2---:R1:W-:Y:S01]  /*4f560*/  STL.64 [R1+0x2520], R14 ;  /* 0x0025200e01007387 */ /* 0x0043e20000100a00 */
[----:B---3--:R-:W2:Y:S02]  /*4f570*/  LDL.LU R12, [R1+0x7a0] ;  /* 0x0007a000010c7983 */ /* 0x008ea40000300800 */
[----:B------:R-:W2:Y:S01]  /*4f580*/  LDL.LU R13, [R1+0x7a4] ;  /* 0x0007a400010d7983 */ /* 0x000ea20000300800 */
[----:B-1----:R-:W3:Y:S01]  /*4f590*/  LDL.LU R14, [R1+0x7a8] ;  /* 0x0007a800010e7983 */ /* 0x002ee20000300800 */
[----:B------:R-:W3:Y:S03]  /*4f5a0*/  LDL.LU R15, [R1+0x7ac] ;  /* 0x0007ac00010f7983 */ /* 0x000ee60000300800 */
[----:B---3--:R-:W-:Y:S01]  /*4f5b0*/  STL.64 [R1+0x2538], R14 ;  /* 0x0025380e01007387 */ /* 0x008fe20000100a00 */
[----:B--2---:R1:W-:Y:S03]  /*4f5c0*/  STL.64 [R1+0x2530], R12 ;  /* 0x0025300c01007387 */ /* 0x0043e60000100a00 */
[----:B-1----:R-:W2:Y:S01]  /*4f5d0*/  LDL.LU R12, [R1+0x7b0] ;  /* 0x0007b000010c7983 */ /* 0x002ea20000300800 */
[----:B------:R-:W2:Y:S02]  /*4f5e0*/  LDL.LU R13, [R1+0x7b4] ;  /* 0x0007b400010d7983 */ /* 0x000ea40000300800 */
[----:B------:R-:W2:Y:S02]  /*4f5f0*/  LDL.LU R14, [R1+0x7b8] ;  /* 0x0007b800010e7983 */ /* 0x000ea40000300800 */
[----:B------:R-:W2:Y:S01]  /*4f600*/  LDL.LU R15, [R1+0x7bc] ;  /* 0x0007bc00010f7983 */ /* 0x000ea20000300800 */
[----:B0-----:R-:W-:Y:S01]  /*4f610*/  STL.64 [R1+0x2368], R26 ;  /* 0x0023681a01007387 */ /* 0x001fe20000100a00 */
        /* <DEDUP_REMOVED lines=9> */
[----:B------:R1:W-:Y:S02]  /*4f6b0*/  STL.64 [R1+0xcb8], R26 ;  /* 0x000cb81a01007387 */ /* 0x0003e40000100a00 */
[----:B0-----:R-:W-:Y:S02]  /*4f6c0*/  IMAD.MOV.U32 R25, RZ, RZ, R6 ;  /* 0x000000ffff197224 */ /* 0x001fe400078e0006 */
[----:B------:R-:W-:Y:S02]  /*4f6d0*/  IMAD.MOV.U32 R24, RZ, RZ, R7 ;  /* 0x000000ffff187224 */ /* 0x000fe400078e0007 */
[----:B------:R-:W3:Y:S02]  /*4f6e0*/  LDL.LU.64 R6, [R1+0x2578] ;  /* 0x0025780001067983 */ /* 0x000ee40000300a00 */
[----:B---3--:R-:W-:Y:S01]  /*4f6f0*/  HMMA.16816.F32 R8, R20, R6, R8 ;  /* 0x000000061408723c */ /* 0x008fe20000001808 */
[----:B-1----:R-:W-:-:S02]  /*4f700*/  IMAD.MOV.U32 R27, RZ, RZ, R6 ;  /* 0x000000ffff1b7224 */ /* 0x002fc400078e0006 */
        /* <DEDUP_REMOVED lines=8> */
[----:B------:R0:W-:Y:S04]  /*4f790*/  STL.64 [R1+0x24c8], R24 ;  /* 0x0024c81801007387 */ /* 0x0001e80000100a00 */
[----:B0-----:R-:W4:Y:S01]  /*4f7a0*/  LDL.LU R24, [R1+0x430] ;  /* 0x0004300001187983 */ /* 0x001f220000300800 */
[----:B------:R-:W4:Y:S02]  /*4f7b0*/  LDL.LU R25, [R1+0x434] ;  /* 0x0004340001197983 */ /* 0x000f240000300800 */
[----:B------:R-:W4:Y:S02]  /*4f7c0*/  LDL.LU R26, [R1+0x438] ;  /* 0x00043800011a7983 */ /* 0x000f240000300800 */
[----:B------:R-:W4:Y:S01]  /*4f7d0*/  LDL.LU R27, [R1+0x43c] ;  /* 0x00043c00011b7983 */ /* 0x000f220000300800 */
[----:B--2---:R-:W-:Y:S01]  /*4f7e0*/  HMMA.16816.F32 R12, R20, R18, R12 ;  /* 0x00000012140c723c */ /* 0x004fe2000000180c */
[----:B------:R-:W-:-:S02]  /*4f7f0*/  IMAD.MOV.U32 R2, RZ, RZ, R18 ;  /* 0x000000ffff027224 */ /* 0x000fc400078e0012 */
[----:B------:R-:W-:-:S05]  /*4f800*/  IMAD.MOV.U32 R0, RZ, RZ, R19 ;  /* 0x000000ffff007224 */ /* 0x000fca00078e0013 */
[C---:B---3--:R-:W-:Y:S01]  /*4f810*/  HMMA.16816.F32 R4, R20.reuse, R10, R4 ;  /* 0x0000000a1404723c */ /* 0x048fe20000001804 */
[----:B------:R-:W-:Y:S01]  /*4f820*/  IMAD.MOV.U32 R8, RZ, RZ, R11 ;  /* 0x000000ffff087224 */ /* 0x000fe200078e000b */
[----:B----4-:R-:W-:Y:S01]  /*4f830*/  STL.64 [R1+0x24e0], R26 ;  /* 0x0024e01a01007387 */ /* 0x010fe20000100a00 */
[----:B------:R0:W-:Y:S03]  /*4f840*/  STL.64 [R1+0x24d8], R24 ;  /* 0x0024d81801007387 */ /* 0x0001e60000100a00 */
[----:B0-----:R-:W2:Y:S01]  /*4f850*/  LDL.LU R24, [R1+0x770] ;  /* 0x0007700001187983 */ /* 0x001ea20000300800 */
[----:B------:R-:W2:Y:S02]  /*4f860*/  LDL.LU R25, [R1+0x774] ;  /* 0x0007740001197983 */ /* 0x000ea40000300800 */
[----:B------:R-:W2:Y:S02]  /*4f870*/  LDL.LU R26, [R1+0x778] ;  /* 0x00077800011a7983 */ /* 0x000ea40000300800 */
[----:B------:R-:W2:Y:S11]  /*4f880*/  LDL.LU R27, [R1+0x77c] ;  /* 0x00077c00011b7983 */ /* 0x000eb60000300800 */
[----:B------:R-:W-:Y:S01]  /*4f890*/  @!UPT UIADD3 URZ, URZ, URZ, URZ ;  /* 0x0000003f3f3ff290 */ /* 0x000fe2000fffe03f */
[----:B------:R0:W-:Y:S01]  /*4f8a0*/  STL.64 [R1+0xb30], R4 ;  /* 0x000b300401007387 */ /* 0x0001e20000100a00 */
[----:B------:R1:W-:Y:S02]  /*4f8b0*/  STL.64 [R1+0xb38], R6 ;  /* 0x000b380601007387 */ /* 0x0003e40000100a00 */
[----:B0-----:R-:W-:Y:S01]  /*4f8c0*/  IMAD.MOV.U32 R5, RZ, RZ, R10 ;  /* 0x000000ffff057224 */ /* 0x001fe200078e000a */
[----:B-1----:R-:W3:Y:S01]  /*4f8d0*/  LDL.LU.64 R6, [R1+0x2558] ;  /* 0x0025580001067983 */ /* 0x002ee20000300a00 */
[----:B------:R-:W4:Y:S02]  /*4f8e0*/  LDL.LU R4, [R1+0x2550] ;  /* 0x0025500001047983 */ /* 0x000f240000300800 */
[----:B------:R-:W2:Y:S02]  /*4f8f0*/  LDL.LU.64 R10, [R1+0x2548] ;  /* 0x00254800010a7983 */ /* 0x000ea40000300a00 */
[----:B------:R-:W2:Y:S01]  /*4f900*/  LDL.LU R9, [R1+0x2540] ;  /* 0x0025400001097983 */ /* 0x000ea20000300800 */
        /* <DEDUP_REMOVED lines=10> */
[----:B0-----:R-:W2:Y:S01]  /*4f9b0*/  LDL.LU.64 R18, [R1+0x2518] ;  /* 0x0025180001127983 */ /* 0x001ea20000300a00 */
        /* <DEDUP_REMOVED lines=11> */
[C---:B--2---:R-:W-:Y:S11]  /*4fa70*/  HMMA.16816.F32 R12, R20.reuse, R18, R12 ;  /* 0x00000012140c723c */ /* 0x044ff6000000180c */
[----:B------:R-:W-:Y:S11]  /*4fa80*/  @!UPT UIADD3 URZ, URZ, URZ, URZ ;  /* 0x0000003f3f3ff290 */ /* 0x000ff6000fffe03f */
[----:B------:R-:W-:Y:S01]  /*4fa90*/  @!UPT UIADD3 URZ, URZ, URZ, URZ ;  /* 0x0000003f3f3ff290 */ /* 0x000fe2000fffe03f */
[----:B------:R-:W-:Y:S01]  /*4faa0*/  STL.64 [R1+0xaf0], R12 ;  /* 0x000af00c01007387 */ /* 0x000fe20000100a00 */
[----:B------:R0:W-:Y:S03]  /*4fab0*/  STL.64 [R1+0xaf8], R14 ;  /* 0x000af80e01007387 */ /* 0x0001e60000100a00 */
[----:B0-----:R-:W2:Y:S01]  /*4fac0*/  LDL.LU.64 R14, [R1+0x24f0] ;  /* 0x0024f000010e7983 */ /* 0x001ea20000300a00 */
[----:B------:R-:W3:Y:S02]  /*4fad0*/  LDL.LU R12, [R1+0x24e8] ;  /* 0x0024e800010c7983 */ /* 0x000ee40000300800 */
[----:B------:R-:W-:Y:S01]  /*4fae0*/  STL.64 [R1+0x2380], R18 ;  /* 0x0023801201007387 */ /* 0x000fe20000100a00 */
[C---:B--2---:R-:W-:Y:S11]  /*4faf0*/  HMMA.16816.F32 R24, R20.reuse, R14, R24 ;  /* 0x0000000e1418723c */ /* 0x044ff60000001818 */
[----:B------:R-:W-:Y:S11]  /*4fb00*/  @!UPT UIADD3 URZ, URZ, URZ, URZ ;  /* 0x0000003f3f3ff290 */ /* 0x000ff6000fffe03f */
[----:B------:R-:W-:Y:S01]  /*4fb10*/  @!UPT UIADD3 URZ, URZ, URZ, URZ ;  /* 0x0000003f3f3ff290 */ /* 0x000fe2000fffe03f */
[----:B------:R-:W-:Y:S01]  /*4fb20*/  STL.64 [R1+0xae0], R24 ;  /* 0x000ae01801007387 */ /* 0x000fe20000100a00 */
[----:B------:R0:W-:Y:S03]  /*4fb30*/  STL.64 [R1+0xae8], R26 ;  /* 0x000ae81a01007387 */ /* 0x0001e60000100a00 */
[----:B0-----:R-:W2:Y:S01]  /*4fb40*/  LDL.LU.64 R26, [R1+0x24e0] ;  /* 0x0024e000011a7983 */ /* 0x001ea20000300a00 */
[----:B------:R-:W2:Y:S02]  /*4fb50*/  LDL.LU.64 R24, [R1+0x24d8] ;  /* 0x0024d80001187983 */ /* 0x000ea40000300a00 */
[----:B------:R-:W-:Y:S01]  /*4fb60*/  STL.64 [R1+0x2378], R14 ;  /* 0x0023780e01007387 */ /* 0x000fe20000100a00 */
[----:B--2---:R-:W-:Y:S01]  /*4fb70*/  HMMA.16816.F32 R20, R20, R10, R24 ;  /* 0x0000000a1414723c */ /* 0x004fe20000001818 */
[----:B------:R-:W2:Y:S01]  /*4fb80*/  LDL.LU.64 R26, [R1+0x24d0] ;  /* 0x0024d000011a7983 */ /* 0x000ea20000300a00 */
[----:B------:R-:W2:Y:S02]  /*4fb90*/  LDL.LU.64 R24, [R1+0x24c8] ;  /* 0x0024c80001187983 */ /* 0x000ea40000300a00 */
[----:B------:R-:W-:Y:S11]  /*4fba0*/  STL.64 [R1+0x2370], R10 ;  /* 0x0023700a01007387 */ /* 0x000ff60000100a00 */
[----:B------:R-:W-:Y:S08]  /*4fbb0*/  @!UPT UIADD3 URZ, URZ, URZ, URZ ;  /* 0x0000003f3f3ff290 */ /* 0x000ff0000fffe03f */
[----:B------:R-:W-:Y:S01]  /*4fbc0*/  STL.64 [R1+0x8f0], R20 ;  /* 0x0008f01401007387 */ /* 0x000fe20000100a00 */
[----:B------:R-:W-:Y:S02]  /*4fbd0*/  STL.64 [R1+0x8f8], R22 ;  /* 0x0008f81601007387 */ /* 0x000fe40000100a00 */
[----:B---3--:R0:W1:Y:S02]  /*4fbe0*/  LDSM.16.MT88.4 R20, [R12+0xb080] ;  /* 0x00b080000c14783b */ /* 0x0080640000004200 */
[----:B0-----:R-:W3:Y:S02]  /*4fbf0*/  LDL.LU R12, [R1+0x5f0] ;  /* 0x0005f000010c7983 */ /* 0x001ee40000300800 */
[----:B------:R-:W3:Y:S02]  /*4fc00*/  LDL.LU R13, [R1+0x5f4] ;  /* 0x0005f400010d7983 */ /* 0x000ee40000300800 */
[----:B------:R-:W2:Y:S02]  /*4fc10*/  LDL.LU R14, [R1+0x5f8] ;  /* 0x0005f800010e7983 */ /* 0x000ea40000300800 */
[----:B------:R-:W2:Y:S02]  /*4fc20*/  LDL.LU R15, [R1+0x5fc] ;  /* 0x0005fc00010f7983 */ /* 0x000ea40000300800 */
[----:B------:R-:W-:-:S02]  /*4fc30*/  IMAD.MOV.U32 R18, RZ, RZ, R17 ;  /* 0x000000ffff127224 */ /* 0x000fc400078e0011 */
[----:B------:R-:W-:Y:S01]  /*4fc40*/  IMAD.MOV.U32 R19, RZ, RZ, R16 ;  /* 0x000000ffff137224 */ /* 0x000fe200078e0010 */
[----:B--2---:R-:W-:Y:S01]  /*4fc50*/  STL.64 [R1+0x2390], R14 ;  /* 0x0023900e01007387 */ /* 0x004fe20000100a00 */
[----:B---3--:R-:W-:Y:S03]  /*4fc60*/  STL.64 [R1+0x2388], R12 ;  /* 0x0023880c01007387 */ /* 0x008fe60000100a00 */
[----:B------:R0:W-:Y:S02]  /*4fc70*/  STL.64 [R1+0x2398], R18 ;  /* 0x0023981201007387 */ /* 0x0001e40000100a00 */
[----:B0-----:R-:W2:Y:S04]  /*4fc80*/  LDL.LU.64 R18, [R1+0x18] ;  /* 0x0000180001127983 */ /* 0x001ea80000300a00 */
[----:B--2---:R0:W-:Y:S01]  /*4fc90*/  STL.64 [R1+0x23b0], R18 ;  /* 0x0023b01201007387 */ /* 0x0041e20000100a00 */
[----:B------:R-:W2:Y:S02]  /*4fca0*/  LDL.LU R16, [R1+0x620] ;  /* 0x0006200001107983 */ /* 0x000ea40000300800 */
[----:B------:R-:W2:Y:S01]  /*4fcb0*/  LDL.LU R17, [R1+0x624] ;  /* 0x0006240001117983 */ /* 0x000ea20000300800 */
[----:B0-----:R-:W3:Y:S01]  /*4fcc0*/  LDL.LU R18, [R1+0x628] ;  /* 0x0006280001127983 */ /* 0x001ee20000300800 */
[----:B------:R-:W3:Y:S03]  /*4fcd0*/  LDL.LU R19, [R1+0x62c] ;  /* 0x00062c0001137983 */ /* 0x000ee60000300800 */
[----:B---3--:R0:W-:Y:S01]  /*4fce0*/  STL.64 [R1+0x23c0], R18 ;  /* 0x0023c01201007387 */ /* 0x0081e20000100a00 */
[----:B--2---:R-:W-:Y:S02]  /*4fcf0*/  STL.64 [R1+0x23b8], R16 ;  /* 0x0023b81001007387 */ /* 0x004fe40000100a00 */
[----:B0-----:R-:W-:-:S02]  /*4fd00*/  IMAD.MOV.U32 R18, RZ, RZ, R5 ;  /* 0x000000ffff127224 */ /* 0x001fc400078e0005 */
[----:B------:R-:W-:Y:S01]  /*4fd10*/  IMAD.MOV.U32 R19, RZ, RZ, R8 ;  /* 0x000000ffff137224 */ /* 0x000fe200078e0008 */
[----:B------:R-:W2:Y:S01]  /*4fd20*/  LDL.LU R5, [R1+0x24c0] ;  /* 0x0024c00001057983 */ /* 0x000ea20000300800 */
[----:B------:R-:W3:Y:S03]  /*4fd30*/  LDL.LU R8, [R1+0x24bc] ;  /* 0x0024bc0001087983 */ /* 0x000ee60000300800 */
[----:B------:R0:W-:Y:S01]  /*4fd40*/  STL.64 [R1+0x23d8], R18 ;  /* 0x0023d81201007387 */ /* 0x0001e20000100a00 */
[----:B------:R-:W2:Y:S02]  /*4fd50*/  LDL.LU R12, [R1+0x600] ;  /* 0x00060000010c7983 */ /* 0x000ea40000300800 */
[----:B------:R-:W2:Y:S02]  /*4fd60*/  LDL.LU R13, [R1+0x604] ;  /* 0x00060400010d7983 */ /* 0x000ea40000300800 */
[----:B------:R-:W2:Y:S01]  /*4fd70*/  LDL.LU R14, [R1+0x608] ;  /* 0x00060800010e7983 */ /* 0x000ea20000300800 */
[----:B------:R-:W2:Y:S01]  /*4fd80*/  LDL.LU R15, [R1+0x60c] ;  /* 0x00060c00010f7983 */ /* 0x000ea20000300800 */
[----:B0-----:R-:W-:-:S02]  /*4fd90*/  IMAD.MOV.U32 R18, RZ, RZ, R27 ;  /* 0x000000ffff127224 */ /* 0x001fc400078e001b */
        /* <DEDUP_REMOVED lines=21> */
[----:B------:R0:W-:Y:S02]  /*4fef0*/  STL.64 [R1+0x2420], R18 ;  /* 0x0024201201007387 */ /* 0x0001e40000100a00 */
[----:B0-----:R-:W-:Y:S02]  /*4ff00*/  IMAD.MOV.U32 R18, RZ, RZ, R28 ;  /* 0x000000ffff127224 */ /* 0x001fe400078e001c */
        /* <DEDUP_REMOVED lines=11> */
[----:B----4-:R-:W-:Y:S01]  /*4ffc0*/  IMAD.MOV.U32 R19, RZ, RZ, R4 ;  /* 0x000000ffff137224 */ /* 0x010fe200078e0004 */
[----:B------:R-:W4:Y:S01]  /*4ffd0*/  LDL.LU R7, [R1+0x24a8] ;  /* 0x0024a80001077983 */ /* 0x000f220000300800 */
        /* <DEDUP_REMOVED lines=28> */
[----:B----4-:R-:W-:-:S02]  /*501a0*/  IMAD.MOV.U32 R26, RZ, RZ, R7 ;  /* 0x000000ffff1a7224 */ /* 0x010fc400078e0007 */
[----:B------:R-:W4:Y:S01]  /*501b0*/  LDL.LU R7, [R1+0x2498] ;  /* 0x0024980001077983 */ /* 0x000f220000300800 */
[----:B------:R-:W4:Y:S02]  /*501c0*/  LDL.LU R8, [R1+0x6c0] ;  /* 0x0006c00001087983 */ /* 0x000f240000300800 */
[----:B------:R-:W4:Y:S02]  /*501d0*/  LDL.LU R9, [R1+0x6c4] ;  /* 0x0006c40001097983 */ /* 0x000f240000300800 */
[----:B------:R-:W4:Y:S01]  /*501e0*/  LDL.LU R10, [R1+0x6c8] ;  /* 0x0006c800010a7983 */ /* 0x000f220000300800 */
[----:B------:R-:W4:Y:S04]  /*501f0*/  LDL.LU R11, [R1+0x6cc] ;  /* 0x0006cc00010b7983 */ /* 0x000f280000300800 */
        /* <DEDUP_REMOVED lines=26> */
[C---:B----4-:R-:W-:Y:S01]  /*503a0*/  HMMA.16816.F32 R24, R4.reuse, R26, R8 ;  /* 0x0000001a0418723c */ /* 0x050fe20000001808 */
[----:B------:R-:W-:Y:S01]  /*503b0*/  IMAD.MOV.U32 R19, RZ, RZ, R3 ;  /* 0x000000ffff137224 */ /* 0x000fe200078e0003 */
[----:B-1----:R-:W-:Y:S01]  /*503c0*/  STL.64 [R1+0x2230], R22 ;  /* 0x0022301601007387 */ /* 0x002fe20000100a00 */
[----:B------:R-:W-:Y:S02]  /*503d0*/  STL.64 [R1+0x2228], R20 ;  /* 0x0022281401007387 */ /* 0x000fe40000100a00 */
[----:B------:R-:W3:Y:S11]  /*503e0*/  LDL.LU R8, [R1+0x5e0] ;  /* 0x0005e00001087983 */ /* 0x000ef60000300800 */
[----:B------:R-:W-:Y:S07]  /*503f0*/  @!UPT UIADD3 URZ, URZ, URZ, URZ ;  /* 0x0000003f3f3ff290 */ /* 0x000fee000fffe03f */
[----:B------:R0:W-:Y:S01]  /*50400*/  STL.64 [R1+0xdd0], R24 ;  /* 0x000dd01801007387 */ /* 0x0001e20000100a00 */
[----:B------:R1:W-:Y:S02]  /*50410*/  STL.64 [R1+0xdd8], R26 ;  /* 0x000dd81a01007387 */ /* 0x0003e40000100a00 */
[----:B------:R-:W3:Y:S02]  /*50420*/  LDL.LU R9, [R1+0x5e4] ;  /* 0x0005e40001097983 */ /* 0x000ee40000300800 */
[----:B------:R-:W3:Y:S01]  /*50430*/  LDL.LU R10, [R1+0x5e8] ;  /* 0x0005e800010a7983 */ /* 0x000ee20000300800 */
[----:B------:R-:W3:Y:S04]  /*50440*/  LDL.LU R11, [R1+0x5ec] ;  /* 0x0005ec00010b7983 */ /* 0x000ee80000300800 */
[----:B0-----:R-:W4:Y:S01]  /*50450*/  LDL.LU R24, [R1+0x1d0] ;  /* 0x0001d00001187983 */ /* 0x001f220000300800 */
[----:B------:R-:W4:Y:S02]  /*50460*/  LDL.LU R25, [R1+0x1d4] ;  /* 0x0001d40001197983 */ /* 0x000f240000300800 */
[----:B-1----:R-:W4:Y:S02]  /*50470*/  LDL.LU R26, [R1+0x1d8] ;  /* 0x0001d800011a7983 */ /* 0x002f240000300800 */
        /* <DEDUP_REMOVED lines=68> */
[----:B------:R-:W2:Y:S11]  /*508c0*/  LDL.LU.64 R18, [R1+0x23b0] ;  /* 0x0023b00001127983 */ /* 0x000eb60000300a00 */
[----:B------:R-:W-:Y:S11]  /*508d0*/  @!UPT UIADD3 URZ, URZ, URZ, URZ ;  /* 0x0000003f3f3ff290 */ /* 0x000ff6000fffe03f */
[----:B------:R0:W-:Y:S01]  /*508e0*/  STL.64 [R1+0x950], R20 ;  /* 0x0009501401007387 */ /* 0x0001e20000100a00 */
[----:B------:R1:W-:Y:S03]  /*508f0*/  STL.64 [R1+0x958], R22 ;  /* 0x0009581601007387 */ /* 0x0003e60000100a00 */
[----:B0-----:R-:W3:Y:S01]  /*50900*/  LDL.LU R20, [R1+0x400] ;  /* 0x0004000001147983 */ /* 0x001ee20000300800 */
[----:B------:R-:W3:Y:S02]  /*50910*/  LDL.LU R21, [R1+0x404] ;  /* 0x0004040001157983 */ /* 0x000ee40000300800 */
[----:B-1----:R-:W3:Y:S02]  /*50920*/  LDL.LU R22, [R1+0x408] ;  /* 0x0004080001167983 */ /* 0x002ee40000300800 */
[----:B------:R-:W3:Y:S01]  /*50930*/  LDL.LU R23, [R1+0x40c] ;  /* 0x00040c0001177983 */ /* 0x000ee20000300800 */
[----:B--2---:R-:W-:Y:S01]  /*50940*/  HMMA.16816.F32 R12, R4, R18, R12 ;  /* 0x00000012040c723c */ /* 0x004fe2000000180c */
[----:B------:R-:W-:-:S02]  /*50950*/  IMAD.MOV.U32 R2, RZ, RZ, R18 ;  /* 0x000000ffff027224 */ /* 0x000fc400078e0012 */
[----:B------:R-:W-:Y:S01]  /*50960*/  IMAD.MOV.U32 R0, RZ, RZ, R19 ;  /* 0x000000ffff007224 */ /* 0x000fe200078e0013 */
[----:B---3--:R0:W-:Y:S01]  /*50970*/  STL.64 [R1+0x2350], R22 ;  /* 0x0023501601007387 */ /* 0x0081e20000100a00 */
[----:B------:R-:W-:Y:S03]  /*50980*/  STL.64 [R1+0x2348], R20 ;  /* 0x0023481401007387 */ /* 0x000fe60000100a00 */
[----:B0-----:R-:W2:Y:S11]  /*50990*/  LDL.LU.64 R22, [R1+0xb8] ;  /* 0x0000b80001167983 */ /* 0x001eb60000300a00 */
[----:B------:R-:W-:Y:S04]  /*509a0*/  @!UPT UIADD3 URZ, URZ, URZ, URZ ;  /* 0x0000003f3f3ff290 */ /* 0x000fe8000fffe03f */
        /* <DEDUP_REMOVED lines=18> */
[----:B------:R0:W-:Y:S02]  /*50ad0*/  STL.64 [R1+0x2358], R18 ;  /* 0x0023581201007387 */ /* 0x0001e40000100a00 */
[----:B------:R-:W2:Y:S02]  /*50ae0*/  LDL.LU R16, [R1+0x410] ;  /* 0x0004100001107983 */ /* 0x000ea40000300800 */
[----:B------:R-:W2:Y:S01]  /*50af0*/  LDL.LU R17, [R1+0x414] ;  /* 0x0004140001117983 */ /* 0x000ea20000300800 */
[----:B0-----:R-:W2:Y:S01]  /*50b00*/  LDL.LU R18, [R1+0x418] ;  /* 0x0004180001127983 */ /* 0x001ea20000300800 */
[----:B------:R-:W2:Y:S01]  /*50b10*/  LDL.LU R19, [R1+0x41c] ;  /* 0x00041c0001137983 */ /* 0x000ea20000300800 */
[C---:B---3--:R-:W-:Y:S11]  /*50b20*/  HMMA.16816.F32 R8, R4.reuse, R14, R8 ;  /* 0x0000000e0408723c */ /* 0x048ff60000001808 */
[----:B------:R-:W-:Y:S11]  /*50b30*/  @!UPT UIADD3 URZ, URZ, URZ, URZ ;  /* 0x0000003f3f3ff290 */ /* 0x000ff6000fffe03f */
[----:B------:R-:W-:Y:S01]  /*50b40*/  @!UPT UIADD3 URZ, URZ, URZ, URZ ;  /* 0x0000003f3f3ff290 */ /* 0x000fe2000fffe03f */
[----:B------:R-:W-:Y:S01]  /*50b50*/  STL.64 [R1+0x910], R8 ;  /* 0x0009100801007387 */ /* 0x000fe20000100a00 */
[----:B------:R0:W-:Y:S03]  /*50b60*/  STL.64 [R1+0x918], R10 ;  /* 0x0009180a01007387 */ /* 0x0001e60000100a00 */
[----:B0-----:R-:W4:Y:S01]  /*50b70*/  LDL.LU.64 R10, [R1+0x2370] ;  /* 0x00237000010a7983 */ /* 0x001f220000300a00 */
[----:B------:R0:W-:Y:S03]  /*50b80*/  STL.64 [R1+0x22b8], R14 ;  /* 0x0022b80e01007387 */ /* 0x0001e60000100a00 */
[----:B0-----:R-:W3:Y:S01]  /*50b90*/  LDL.LU.64 R14, [R1+0x98] ;  /* 0x00009800010e7983 */ /* 0x001ee20000300a00 */
[----:B----4-:R-:W-:Y:S03]  /*50ba0*/  HMMA.16816.F32 R4, R4, R10, R24 ;  /* 0x0000000a0404723c */ /* 0x010fe60000001818 */
[----:B------:R-:W4:Y:S01]  /*50bb0*/  LDL.LU.64 R26, [R1+0x2368] ;  /* 0x00236800011a7983 */ /* 0x000f220000300a00 */
[----:B------:R-:W4:Y:S11]  /*50bc0*/  LDL.LU.64 R24, [R1+0x2360] ;  /* 0x0023600001187983 */ /* 0x000f360000300a00 */
[----:B------:R-:W-:Y:S08]  /*50bd0*/  @!UPT UIADD3 URZ, URZ, URZ, URZ ;  /* 0x0000003f3f3ff290 */ /* 0x000ff0000fffe03f */
[----:B------:R-:W-:Y:S01]  /*50be0*/  STL.64 [R1+0x320], R4 ;  /* 0x0003200401007387 */ /* 0x000fe20000100a00 */
[----:B------:R0:W-:Y:S03]  /*50bf0*/  STL.64 [R1+0x328], R6 ;  /* 0x0003280601007387 */ /* 0x0001e60000100a00 */
[----:B0-----:R-:W4:Y:S01]  /*50c00*/  LDL.LU.64 R6, [R1+0xc8] ;  /* 0x0000c80001067983 */ /* 0x001f220000300a00 */
[----:B------:R0:W-:Y:S02]  /*50c10*/  STL [R1+0x2250], R10 ;  /* 0x0022500a01007387 */ /* 0x0001e40000100800 */
[----:B------:R1:W-:Y:S02]  /*50c20*/  STL [R1+0x224c], R11 ;  /* 0x00224c0b01007387 */ /* 0x0003e40000100800 */
[----:B------:R-:W4:Y:S01]  /*50c30*/  LDL.LU R8, [R1+0x420] ;  /* 0x0004200001087983 */ /* 0x000f220000300800 */
[----:B------:R-:W4:Y:S04]  /*50c40*/  LDL.LU R9, [R1+0x424] ;  /* 0x0004240001097983 */ /* 0x000f280000300800 */
[----:B0-----:R-:W4:Y:S01]  /*50c50*/  LDL.LU R10, [R1+0x428] ;  /* 0x00042800010a7983 */ /* 0x001f220000300800 */
[----:B-1----:R-:W4:Y:S02]  /*50c60*/  LDL.LU R11, [R1+0x42c] ;  /* 0x00042c00010b7983 */ /* 0x002f240000300800 */
[----:B----4-:R-:W-:Y:S11]  /*50c70*/  HMMA.16816.F32 R8, R24, R6, R8 ;  /* 0x000000061808723c */ /* 0x010ff60000001808 */
[----:B------:R-:W-:Y:S11]  /*50c80*/  @!UPT UIADD3 URZ, URZ, URZ, URZ ;  /* 0x0000003f3f3ff290 */ /* 0x000ff6000fffe03f */
[----:B------:R-:W-:Y:S01]  /*50c90*/  @!UPT UIADD3 URZ, URZ, URZ, URZ ;  /* 0x0000003f3f3ff290 */ /* 0x000fe2000fffe03f */
[----:B------:R0:W-:Y:S01]  /*50ca0*/  STL.64 [R1+0xe90], R8 ;  /* 0x000e900801007387 */ /* 0x0001e20000100a00 */
[----:B------:R-:W-:Y:S02]  /*50cb0*/  STL.64 [R1+0xe98], R10 ;  /* 0x000e980a01007387 */ /* 0x000fe40000100a00 */
[----:B0-----:R-:W-:Y:S02]  /*50cc0*/  IMAD.MOV.U32 R8, RZ, RZ, R7 ;  /* 0x000000ffff087224 */ /* 0x001fe400078e0007 */
[----:B------:R-:W-:-:S03]  /*50cd0*/  IMAD.MOV.U32 R9, RZ, RZ, R6 ;  /* 0x000000ffff097224 */ /* 0x000fc600078e0006 */
[----:B------:R0:W-:Y:S02]  /*50ce0*/  STL [R1+0x2258], R8 ;  /* 0x0022580801007387 */ /* 0x0001e40000100800 */
[----:B------:R1:W-:Y:S02]  /*50cf0*/  STL [R1+0x2254], R9 ;  /* 0x0022540901007387 */ /* 0x0003e40000100800 */
[----:B0-----:R-:W3:Y:S01]  /*50d00*/  LDL.LU R8, [R1+0x3f0] ;  /* 0x0003f00001087983 */ /* 0x001ee20000300800 */
[----:B-1----:R-:W3:Y:S02]  /*50d10*/  LDL.LU R9, [R1+0x3f4] ;  /* 0x0003f40001097983 */ /* 0x002ee40000300800 */
[----:B------:R-:W3:Y:S02]  /*50d20*/  LDL.LU R10, [R1+0x3f8] ;  /* 0x0003f800010a7983 */ /* 0x000ee40000300800 */
[----:B------:R-:W3:Y:S01]  /*50d30*/  LDL.LU R11, [R1+0x3fc] ;  /* 0x0003fc00010b7983 */ /* 0x000ee20000300800 */
[----:B------:R-:W4:Y:S01]  /*50d40*/  LDL.LU.64 R6, [R1+0xf60] ;  /* 0x000f600001067983 */ /* 0x000f220000300a00 */
[----:B--2---:R-:W-:Y:S03]  /*50d50*/  HMMA.16816.F32 R16, R24, R22, R16 ;  /* 0x000000161810723c */ /* 0x004fe60000001810 */
[----:B----4-:R0:W-:Y:S02]  /*50d60*/  STL.64 [R1+0x2108], R6 ;  /* 0x0021080601007387 */ /* 0x0101e40000100a00 */
[----:B0-----:R-:W-:-:S02]  /*50d70*/  IMAD.MOV.U32 R6, RZ, RZ, R2 ;  /* 0x000000ffff067224 */ /* 0x001fc400078e0002 */
[----:B------:R-:W-:-:S05]  /*50d80*/  IMAD.MOV.U32 R7, RZ, RZ, R0 ;  /* 0x000000ffff077224 */ /* 0x000fca00078e0000 */
[----:B------:R0:W-:Y:S04]  /*50d90*/  STL.64 [R1+0x22d0], R6 ;  /* 0x0022d00601007387 */ /* 0x0001e80000100a00 */
[----:B0-----:R-:W2:Y:S07]  /*50da0*/  LDL.LU.64 R6, [R1+0xa8] ;  /* 0x0000a80001067983 */ /* 0x001eae0000300a00 */
[----:B------:R0:W-:Y:S02]  /*50db0*/  STL.64 [R1+0xe80], R16 ;  /* 0x000e801001007387 */ /* 0x0001e40000100a00 */
[----:B------:R1:W-:Y:S02]  /*50dc0*/  STL.64 [R1+0xe88], R18 ;  /* 0x000e881201007387 */ /* 0x0003e40000100a00 */
[----:B0-----:R-:W-:Y:S01]  /*50dd0*/  IMAD.MOV.U32 R17, RZ, RZ, R22 ;  /* 0x000000ffff117224 */ /* 0x001fe200078e0016 */
[----:B-1----:R-:W4:Y:S01]  /*50de0*/  LDL.LU.64 R18, [R1+0x2358] ;  /* 0x0023580001127983 */ /* 0x002f220000300a00 */
[----:B------:R-:W-:-:S02]  /*50df0*/  IMAD.MOV.U32 R16, RZ, RZ, R23 ;  /* 0x000000ffff107224 */ /* 0x000fc400078e0017 */
[----:B------:R-:W2:Y:S02]  /*50e00*/  LDL.LU.64 R22, [R1+0x2350] ;  /* 0x0023500001167983 */ /* 0x000ea40000300a00 */
[----:B------:R-:W2:Y:S01]  /*50e10*/  LDL.LU.64 R20, [R1+0x2348] ;  /* 0x0023480001147983 */ /* 0x000ea20000300a00 */
[----:B------:R-:W-:Y:S04]  /*50e20*/  STL [R1+0x225c], R17 ;  /* 0x00225c1101007387 */ /* 0x000fe80000100800 */
[----:B----4-:R-:W-:Y:S01]  /*50e30*/  STL.64 [R1+0x22f0], R18 ;  /* 0x0022f01201007387 */ /* 0x010fe20000100a00 */
[----:B------:R2:W-:Y:S02]  /*50e40*/  STL [R1+0x22e8], R16 ;  /* 0x0022e81001007387 */ /* 0x0005e40000100800 */
[----:B--2---:R-:W-:Y:S07]  /*50e50*/  HMMA.16816.F32 R16, R24, R6, R20 ;  /* 0x000000061810723c */ /* 0x004fee0000001814 */
[----:B------:R-:W-:-:S02]  /*50e60*/  IMAD.MOV.U32 R21, RZ, RZ, R6 ;  /* 0x000000ffff157224 */ /* 0x000fc400078e0006 */
[----:B------:R-:W-:Y:S02]  /*50e70*/  IMAD.MOV.U32 R20, RZ, RZ, R7 ;  /* 0x000000ffff147224 */ /* 0x000fe400078e0007 */
[----:B---3--:R-:W-:Y:S01]  /*50e80*/  HMMA.16816.F32 R4, R24, R14, R8 ;  /* 0x0000000e1804723c */ /* 0x008fe20000001808 */
[----:B------:R-:W-:Y:S02]  /*50e90*/  IMAD.MOV.U32 R23, RZ, RZ, R14 ;  /* 0x000000ffff177224 */ /* 0x000fe400078e000e */
[----:B------:R-:W-:-:S09]  /*50ea0*/  IMAD.MOV.U32 R22, RZ, RZ, R15 ;  /* 0x000000ffff167224 */ /* 0x000fd200078e000f */
[----:B------:R-:W-:Y:S01]  /*50eb0*/  STL.64 [R1+0xe70], R16 ;  /* 0x000e701001007387 */ /* 0x000fe20000100a00 */
[----:B------:R-:W-:Y:S10]  /*50ec0*/  STL.64 [R1+0xe78], R18 ;  /* 0x000e781201007387 */ /* 0x000ff40000100a00 */
[----:B------:R-:W-:Y:S01]  /*50ed0*/  STL.64 [R1+0xe60], R4 ;  /* 0x000e600401007387 */ /* 0x000fe20000100a00 */
[----:B------:R-:W-:Y:S02]  /*50ee0*/  STL.64 [R1+0xe68], R6 ;  /* 0x000e680601007387 */ /* 0x000fe40000100a00 */
[----:B------:R-:W-:Y:S02]  /*50ef0*/  STL.64 [R1+0x2268], R22 ;  /* 0x0022681601007387 */ /* 0x000fe40000100a00 */
[----:B------:R0:W-:Y:S02]  /*50f00*/  STL.64 [R1+0x2260], R20 ;  /* 0x0022601401007387 */ /* 0x0001e40000100a00 */
        /* <DEDUP_REMOVED lines=24> */
[----:B0-----:R-:W2:Y:S04]  /*51090*/  LDL.LU.64 R10, [R1+0x78] ;  /* 0x00007800010a7983 */ /* 0x001ea80000300a00 */
[----:B--2---:R0:W-:Y:S04]  /*510a0*/  STL.64 [R1+0x2330], R10 ;  /* 0x0023300a01007387 */ /* 0x0041e80000100a00 */
[----:B0-----:R-:W2:Y:S01]  /*510b0*/  LDL.LU.64 R10, [R1+0x88] ;  /* 0x00008800010a7983 */ /* 0x001ea20000300a00 */
[----:B------:R0:W-:Y:S02]  /*510c0*/  STL.64 [R1+0x2300], R18 ;  /* 0x0023001201007387 */ /* 0x0001e40000100a00 */
[----:B------:R-:W-:Y:S01]  /*510d0*/  STL.64 [R1+0x22f8], R16 ;  /* 0x0022f81001007387 */ /* 0x000fe20000100a00 */
[----:B0-----:R-:W2:Y:S04]  /*510e0*/  LDL.LU.64 R18, [R1+0x58] ;  /* 0x0000580001127983 */ /* 0x001ea80000300a00 */
[----:B--2---:R0:W-:Y:S04]  /*510f0*/  STL.64 [R1+0x2310], R18 ;  /* 0x0023101201007387 */ /* 0x0041e80000100a00 */
[----:B0-----:R-:W2:Y:S04]  /*51100*/  LDL.LU.64 R18, [R1+0x68] ;  /* 0x0000680001127983 */ /* 0x001ea80000300a00 */
[----:B--2---:R0:W-:Y:S01]  /*51110*/  STL.64 [R1+0x2328], R18 ;  /* 0x0023281201007387 */ /* 0x0041e20000100a00 */
[----:B------:R-:W2:Y:S02]  /*51120*/  LDL.LU R16, [R1+0x3d0] ;  /* 0x0003d00001107983 */ /* 0x000ea40000300800 */
        /* <DEDUP_REMOVED lines=14> */
[----:B------:R1:W-:Y:S03]  /*51210*/  STL.64 [R1+0x22d8], R4 ;  /* 0x0022d80401007387 */ /* 0x0003e60000100a00 */
[----:B0-----:R-:W2:Y:S04]  /*51220*/  LDL.LU.64 R6, [R1+0x48] ;  /* 0x0000480001067983 */ /* 0x001ea80000300a00 */
[----:B--2---:R0:W-:Y:S01]  /*51230*/  STL.64 [R1+0x2308], R6 ;  /* 0x0023080601007387 */ /* 0x0041e20000100a00 */
[----:B-1----:R-:W2:Y:S02]  /*51240*/  LDL.LU R4, [R1+0x3b0] ;  /* 0x0003b00001047983 */ /* 0x002ea40000300800 */
[----:B------:R-:W2:Y:S01]  /*51250*/  LDL.LU R5, [R1+0x3b4] ;  /* 0x0003b40001057983 */ /* 0x000ea20000300800 */
[----:B0-----:R-:W2:Y:S01]  /*51260*/  LDL.LU R6, [R1+0x3b8] ;  /* 0x0003b80001067983 */ /* 0x001ea20000300800 */
[----:B------:R-:W2:Y:S02]  /*51270*/  LDL.LU R7, [R1+0x3bc] ;  /* 0x0003bc0001077983 */ /* 0x000ea40000300800 */
[----:B------:R0:W-:Y:S02]  /*51280*/  STL.64 [R1+0x22c8], R14 ;  /* 0x0022c80e01007387 */ /* 0x0001e40000100a00 */
[----:B----4-:R-:W-:Y:S01]  /*51290*/  STL.64 [R1+0x22c0], R12 ;  /* 0x0022c00c01007387 */ /* 0x010fe20000100a00 */
[----:B0-----:R-:W4:Y:S01]  /*512a0*/  LDL.LU.64 R14, [R1+0x38] ;  /* 0x00003800010e7983 */ /* 0x001f220000300a00 */
[----:B---3--:R0:W-:Y:S02]  /*512b0*/  STL.64 [R1+0x2288], R22 ;  /* 0x0022881601007387 */ /* 0x0081e40000100a00 */
[----:B------:R1:W-:Y:S01]  /*512c0*/  STL.64 [R1+0x2280], R20 ;  /* 0x0022801401007387 */ /* 0x0003e20000100a00 */
[----:B0-----:R-:W3:Y:S01]  /*512d0*/  LDL.LU.64 R22, [R1+0x8] ;  /* 0x0000080001167983 */ /* 0x001ee20000300a00 */
[----:B------:R-:W-:Y:S03]  /*512e0*/  HMMA.16816.F32 R16, R24, R10, R16 ;  /* 0x0000000a1810723c */ /* 0x000fe60000001810 */
[----:B---3--:R0:W-:Y:S01]  /*512f0*/  STL.64 [R1+0x22a0], R22 ;  /* 0x0022a01601007387 */ /* 0x0081e20000100a00 */
[----:B-1----:R-:W3:Y:S02]  /*51300*/  LDL.LU R20, [R1+0x370] ;  /* 0x0003700001147983 */ /* 0x002ee40000300800 */
[----:B------:R-:W3:Y:S01]  /*51310*/  LDL.LU R21, [R1+0x374] ;  /* 0x0003740001157983 */ /* 0x000ee20000300800 */
[----:B0-----:R-:W2:Y:S01]  /*51320*/  LDL.LU R22, [R1+0x378] ;  /* 0x0003780001167983 */ /* 0x001ea20000300800 */
[----:B------:R-:W2:Y:S02]  /*51330*/  LDL.LU R23, [R1+0x37c] ;  /* 0x00037c0001177983 */ /* 0x000ea40000300800 */
[----:B------:R-:W-:-:S02]  /*51340*/  IMAD.MOV.U32 R29, RZ, RZ, R10 ;  /* 0x000000ffff1d7224 */ /* 0x000fc400078e000a */
[----:B------:R-:W-:Y:S01]  /*51350*/  IMAD.MOV.U32 R28, RZ, RZ, R11 ;  /* 0x000000ffff1c7224 */ /* 0x000fe200078e000b */
[----:B--2---:R0:W-:Y:S01]  /*51360*/  STL.64 [R1+0x22b0], R22 ;  /* 0x0022b01601007387 */ /* 0x0041e20000100a00 */
[----:B---3--:R-:W-:Y:S03]  /*51370*/  STL.64 [R1+0x22a8], R20 ;  /* 0x0022a81401007387 */ /* 0x008fe60000100a00 */
[----:B0-----:R-:W2:Y:S06]  /*51380*/  LDL.LU.64 R22, [R1+0x28] ;  /* 0x0000280001167983 */ /* 0x001eac0000300a00 */
[----:B------:R-:W-:Y:S02]  /*51390*/  STL.64 [R1+0xc90], R16 ;  /* 0x000c901001007387 */ /* 0x000fe40000100a00 */
[----:B------:R0:W-:Y:S02]  /*513a0*/  STL.64 [R1+0xc98], R18 ;  /* 0x000c981201007387 */ /* 0x0001e40000100a00 */
[----:B0-----:R-:W3:Y:S01]  /*513b0*/  LDL.LU.64 R18, [R1+0x2340] ;  /* 0x0023400001127983 */ /* 0x001ee20000300a00 */
[----:B------:R-:W3:Y:S02]  /*513c0*/  LDL.LU.64 R16, [R1+0x2338] ;  /* 0x0023380001107983 */ /* 0x000ee40000300a00 */
        /* <DEDUP_REMOVED lines=10> */
[C---:B---3--:R-:W-:Y:S01]  /*51470*/  HMMA.16816.F32 R8, R24.reuse, R18, R8 ;  /* 0x000000121808723c */ /* 0x048fe20000001808 */
[----:B------:R-:W-:Y:S11]  /*51480*/  IMAD.MOV.U32 R2, RZ, RZ, R19 ;  /* 0x000000ffff027224 */ /* 0x000ff600078e0013 */
[----:B------:R-:W-:Y:S11]  /*51490*/  @!UPT UIADD3 URZ, URZ, URZ, URZ ;  /* 0x0000003f3f3ff290 */ /* 0x000ff6000fffe03f */
[----:B------:R-:W-:Y:S01]  /*514a0*/  STL.64 [R1+0xc60], R8 ;  /* 0x000c600801007387 */ /* 0x000fe20000100a00 */
[----:B------:R0:W-:Y:S02]  /*514b0*/  STL.64 [R1+0xc68], R10 ;  /* 0x000c680a01007387 */ /* 0x0001e40000100a00 */
[----:B0-----:R-:W-:Y:S02]  /*514c0*/  IMAD.MOV.U32 R11, RZ, RZ, R18 ;  /* 0x000000ffff0b7224 */ /* 0x001fe400078e0012 */
[----:B------:R-:W3:Y:S02]  /*514d0*/  LDL.LU.64 R18, [R1+0x2310] ;  /* 0x0023100001127983 */ /* 0x000ee40000300a00 */
        /* <DEDUP_REMOVED lines=12> */
[----:B------:R0:W-:Y:S01]  /*515a0*/  STL.64 [R1+0xad0], R16 ;  /* 0x000ad01001007387 */ /* 0x0001e20000100a00 */
[----:B------:R1:W-:Y:S02]  /*515b0*/  STL.64 [R1+0xad8], R18 ;  /* 0x000ad81201007387 */ /* 0x0003e40000100a00 */
[----:B0-----:R-:W-:Y:S01]  /*515c0*/  IMAD.MOV.U32 R17, RZ, RZ, R6 ;  /* 0x000000ffff117224 */ /* 0x001fe200078e0006 */
[----:B-1----:R-:W3:Y:S01]  /*515d0*/  LDL.LU.64 R18, [R1+0x22f0] ;  /* 0x0022f00001127983 */ /* 0x002ee20000300a00 */
[----:B------:R-:W2:Y:S02]  /*515e0*/  LDL.LU R16, [R1+0x22e8] ;  /* 0x0022e80001107983 */ /* 0x000ea40000300800 */
[----:B------:R-:W4:Y:S02]  /*515f0*/  LDL.LU.64 R6, [R1+0x22e0] ;  /* 0x0022e00001067983 */ /* 0x000f240000300a00 */
[----:B------:R-:W4:Y:S02]  /*51600*/  LDL.LU.64 R4, [R1+0x22d8] ;  /* 0x0022d80001047983 */ /* 0x000f240000300a00 */
[C---:B----4-:R-:W-:Y:S01]  /*51610*/  HMMA.16816.F32 R4, R24.reuse, R14, R4 ;  /* 0x0000000e1804723c */ /* 0x050fe20000001804 */
[----:B---3--:R-:W-:Y:S01]  /*51620*/  STL.64 [R1+0x2298], R18 ;  /* 0x0022981201007387 */ /* 0x008fe20000100a00 */
[----:B--2---:R0:W-:Y:S03]  /*51630*/  STL.64 [R1+0x2290], R16 ;  /* 0x0022901001007387 */ /* 0x0041e60000100a00 */
[----:B0-----:R-:W2:Y:S01]  /*51640*/  LDL.LU R16, [R1+0x360] ;  /* 0x0003600001107983 */ /* 0x001ea20000300800 */
[----:B------:R-:W2:Y:S02]  /*51650*/  LDL.LU R17, [R1+0x364] ;  /* 0x0003640001117983 */ /* 0x000ea40000300800 */
[----:B------:R-:W2:Y:S02]  /*51660*/  LDL.LU R18, [R1+0x368] ;  /* 0x0003680001127983 */ /* 0x000ea40000300800 */
[----:B------:R-:W2:Y:S11]  /*51670*/  LDL.LU R19, [R1+0x36c] ;  /* 0x00036c0001137983 */ /* 0x000eb60000300800 */
[----:B------:R-:W-:Y:S02]  /*51680*/  @!UPT UIADD3 URZ, URZ, URZ, URZ ;  /* 0x0000003f3f3ff290 */ /* 0x000fe4000fffe03f */
[----:B------:R0:W-:Y:S01]  /*51690*/  STL.64 [R1+0xac0], R4 ;  /* 0x000ac00401007387 */ /* 0x0001e20000100a00 */
[----:B------:R1:W-:Y:S02]  /*516a0*/  STL.64 [R1+0xac8], R6 ;  /* 0x000ac80601007387 */ /* 0x0003e40000100a00 */
[----:B0-----:R-:W-:Y:S01]  /*516b0*/  IMAD.MOV.U32 R5, RZ, RZ, R14 ;  /* 0x000000ffff057224 */ /* 0x001fe200078e000e */
[----:B-1----:R-:W3:Y:S01]  /*516c0*/  LDL.LU.64 R6, [R1+0x22d0] ;  /* 0x0022d00001067983 */ /* 0x002ee20000300a00 */
[----:B------:R-:W-:Y:S02]  /*516d0*/  IMAD.MOV.U32 R4, RZ, RZ, R15 ;  /* 0x000000ffff047224 */ /* 0x000fe400078e000f */
[----:B------:R-:W4:Y:S02]  /*516e0*/  LDL.LU.64 R14, [R1+0x22c8] ;  /* 0x0022c800010e7983 */ /* 0x000f240000300a00 */
        /* <DEDUP_REMOVED lines=10> */
[----:B------:R-:W3:Y:S02]  /*51790*/  LDL.LU.64 R20, [R1+0x22a8] ;  /* 0x0022a80001147983 */ /* 0x000ee40000300a00 */
[C---:B---3--:R-:W-:Y:S11]  /*517a0*/  HMMA.16816.F32 R20, R24.reuse, R6, R20 ;  /* 0x000000061814723c */ /* 0x048ff60000001814 */
[----:B------:R-:W-:Y:S11]  /*517b0*/  @!UPT UIADD3 URZ, URZ, URZ, URZ ;  /* 0x0000003f3f3ff290 */ /* 0x000ff6000fffe03f */
[----:B------:R-:W-:Y:S01]  /*517c0*/  @!UPT UIADD3 URZ, URZ, URZ, URZ ;  /* 0x0000003f3f3ff290 */ /* 0x000fe2000fffe03f */
[----:B------:R-:W-:Y:S01]  /*517d0*/  STL.64 [R1+0xaa0], R20 ;  /* 0x000aa01401007387 */ /* 0x000fe20000100a00 */
[----:B------:R0:W-:Y:S03]  /*517e0*/  STL.64 [R1+0xaa8], R22 ;  /* 0x000aa81601007387 */ /* 0x0001e60000100a00 */
        /* <DEDUP_REMOVED lines=9> */
[----:B------:R-:W3:Y:S02]  /*51880*/  LDL.LU.64 R16, [R1+0x2290] ;  /* 0x0022900001107983 */ /* 0x000ee40000300a00 */
[----:B------:R-:W2:Y:S02]  /*51890*/  LDL.LU.64 R22, [R1+0x2288] ;  /* 0x0022880001167983 */ /* 0x000ea40000300a00 */
[----:B------:R-:W2:Y:S02]  /*518a0*/  LDL.LU.64 R20, [R1+0x2280] ;  /* 0x0022800001147983 */ /* 0x000ea40000300a00 */
[----:B--2---:R-:W-:Y:S11]  /*518b0*/  HMMA.16816.F32 R20, R24, R18, R20 ;  /* 0x000000121814723c */ /* 0x004ff60000001814 */
[----:B------:R-:W-:Y:S11]  /*518c0*/  @!UPT UIADD3 URZ, URZ, URZ, URZ ;  /* 0x0000003f3f3ff290 */ /* 0x000ff6000fffe03f */
[----:B------:R-:W-:Y:S01]  /*518d0*/  @!UPT UIADD3 URZ, URZ, URZ, URZ ;  /* 0x0000003f3f3ff290 */ /* 0x000fe2000fffe03f */
[----:B------:R-:W-:Y:S01]  /*518e0*/  STL.64 [R1+0xa80], R20 ;  /* 0x000a801401007387 */ /* 0x000fe20000100a00 */
[----:B------:R0:W-:Y:S03]  /*518f0*/  STL.64 [R1+0xa88], R22 ;  /* 0x000a881601007387 */ /* 0x0001e60000100a00 */
[----:B0-----:R-:W4:Y:S01]  /*51900*/  LDL.LU.64 R22, [R1+0x2278] ;  /* 0x0022780001167983 */ /* 0x001f220000300a00 */
[----:B------:R-:W4:Y:S02]  /*51910*/  LDL.LU.64 R20, [R1+0x2270] ;  /* 0x0022700001147983 */ /* 0x000f240000300a00 */
[----:B------:R0:W-:Y:S02]  /*51920*/  STL.64 [R1+0x20f0], R18 ;  /* 0x0020f01201007387 */ /* 0x0001e40000100a00 */
[----:B0-----:R-:W-:Y:S02]  /*51930*/  IMAD.MOV.U32 R18, RZ, RZ, R7 ;  /* 0x000000ffff127224 */ /* 0x001fe400078e0007 */
[----:B------:R-:W-:-:S02]  /*51940*/  IMAD.MOV.U32 R19, RZ, RZ, R6 ;  /* 0x000000ffff137224 */ /* 0x000fc400078e0006 */
[----:B------:R-:W-:Y:S02]  /*51950*/  IMAD.MOV.U32 R6, RZ, RZ, R13 ;  /* 0x000000ffff067224 */ /* 0x000fe400078e000d */
[----:B------:R-:W-:Y:S01]  /*51960*/  IMAD.MOV.U32 R7, RZ, RZ, R12 ;  /* 0x000000ffff077224 */ /* 0x000fe200078e000c */
[----:B------:R0:W-:Y:S02]  /*51970*/  STL.64 [R1+0x2138], R18 ;  /* 0x0021381201007387 */ /* 0x0001e40000100a00 */
[----:B0-----:R-:W-:Y:S02]  /*51980*/  IMAD.MOV.U32 R18, RZ, RZ, R5 ;  /* 0x000000ffff127224 */ /* 0x001fe400078e0005 */
[----:B------:R-:W-:Y:S01]  /*51990*/  IMAD.MOV.U32 R19, RZ, RZ, R4 ;  /* 0x000000ffff137224 */ /* 0x000fe200078e0004 */
[----:B----4-:R-:W-:Y:S11]  /*519a0*/  HMMA.16816.F32 R20, R24, R14, R20 ;  /* 0x0000000e1814723c */ /* 0x010ff60000001814 */
[----:B------:R-:W-:Y:S11]  /*519b0*/  @!UPT UIADD3 URZ, URZ, URZ, URZ ;  /* 0x0000003f3f3ff290 */ /* 0x000ff6000fffe03f */
[----:B------:R-:W-:Y:S01]  /*519c0*/  @!UPT UIADD3 URZ, URZ, URZ, URZ ;  /* 0x0000003f3f3ff290 */ /* 0x000fe2000fffe03f */
[----:B------:R-:W-:Y:S01]  /*519d0*/  STL.64 [R1+0xa70], R20 ;  /* 0x000a701401007387 */ /* 0x000fe20000100a00 */
[----:B------:R0:W-:Y:S03]  /*519e0*/  STL.64 [R1+0xa78], R22 ;  /* 0x000a781601007387 */ /* 0x0001e60000100a00 */
[----:B0-----:R-:W2:Y:S01]  /*519f0*/  LDL.LU.64 R22, [R1+0x2268] ;  /* 0x0022680001167983 */ /* 0x001ea20000300a00 */
[----:B------:R-:W4:Y:S02]  /*51a00*/  LDL.LU.64 R20, [R1+0x2260] ;  /* 0x0022600001147983 */ /* 0x000f240000300a00 */
[----:B------:R-:W-:Y:S02]  /*51a10*/  STL.64 [R1+0x2140], R6 ;  /* 0x0021400601007387 */ /* 0x000fe40000100a00 */
[----:B------:R0:W-:Y:S01]  /*51a20*/  STL.64 [R1+0x20e8], R14 ;  /* 0x0020e80e01007387 */ /* 0x0001e20000100a00 */
[----:B------:R-:W2:Y:S01]  /*51a30*/  LDL.LU R12, [R1+0xe0] ;  /* 0x0000e000010c7983 */ /* 0x000ea20000300800 */
[----:B------:R-:W2:Y:S03]  /*51a40*/  LDL.LU R13, [R1+0xe4] ;  /* 0x0000e400010d7983 */ /* 0x000ea60000300800 */
[----:B0-----:R-:W2:Y:S01]  /*51a50*/  LDL.LU R14, [R1+0xe8] ;  /* 0x0000e800010e7983 */ /* 0x001ea20000300800 */
[----:B------:R-:W2:Y:S02]  /*51a60*/  LDL.LU R15, [R1+0xec] ;  /* 0x0000ec00010f7983 */ /* 0x000ea40000300800 */
[----:B------:R3:W-:Y:S02]  /*51a70*/  STL.64 [R1+0x2148], R18 ;  /* 0x0021481201007387 */ /* 0x0007e40000100a00 */
[----:B------:R-:W2:Y:S01]  /*51a80*/  LDL.LU R4, [R1+0x120] ;  /* 0x0001200001047983 */ /* 0x000ea20000300800 */
[----:B------:R-:W2:Y:S01]  /*51a90*/  LDL.LU R5, [R1+0x124] ;  /* 0x0001240001057983 */ /* 0x000ea20000300800 */
[----:B------:R-:W2:Y:S02]  /*51aa0*/  LDL.LU R6, [R1+0x128] ;  /* 0x0001280001067983 */ /* 0x000ea40000300800 */
[----:B------:R-:W2:Y:S02]  /*51ab0*/  LDL.LU R7, [R1+0x12c] ;  /* 0x00012c0001077983 */ /* 0x000ea40000300800 */
[----:B---3--:R-:W-:-:S02]  /*51ac0*/  IMAD.MOV.U32 R18, RZ, RZ, R17 ;  /* 0x000000ffff127224 */ /* 0x008fc400078e0011 */
[----:B------:R-:W-:Y:S01]  /*51ad0*/  IMAD.MOV.U32 R19, RZ, RZ, R8 ;  /* 0x000000ffff137224 */ /* 0x000fe200078e0008 */
        /* <DEDUP_REMOVED lines=56> */
[----:B----4-:R-:W-:-:S02]  /*51e60*/  IMAD.MOV.U32 R18, RZ, RZ, R21 ;  /* 0x000000ffff127224 */ /* 0x010fc400078e0015 */
[----:B------:R-:W-:-:S05]  /*51e70*/  IMAD.MOV.U32 R19, RZ, RZ, R20 ;  /* 0x000000ffff137224 */ /* 0x000fca00078e0014 */
[----:B------:R-:W-:Y:S04]  /*51e80*/  STL.64 [R1+0x21f0], R18 ;  /* 0x0021f01201007387 */ /* 0x000fe80000100a00 */
[----:B--2---:R-:W-:Y:S01]  /*51e90*/  STL.64 [R1+0x21d0], R6 ;  /* 0x0021d00601007387 */ /* 0x004fe20000100a00 */
[----:B------:R0:W-:Y:S03]  /*51ea0*/  STL.64 [R1+0x21c8], R4 ;  /* 0x0021c80401007387 */ /* 0x0001e60000100a00 */
[----:B0-----:R-:W2:Y:S01]  /*51eb0*/  LDL.LU R4, [R1+0x180] ;  /* 0x0001800001047983 */ /* 0x001ea20000300800 */
[----:B------:R-:W2:Y:S02]  /*51ec0*/  LDL.LU R5, [R1+0x184] ;  /* 0x0001840001057983 */ /* 0x000ea40000300800 */
[----:B------:R-:W4:Y:S02]  /*51ed0*/  LDL.LU R6, [R1+0x188] ;  /* 0x0001880001067983 */ /* 0x000f240000300800 */
[----:B------:R-:W4:Y:S02]  /*51ee0*/  LDL.LU R7, [R1+0x18c] ;  /* 0x00018c0001077983 */ /* 0x000f240000300800 */
[----:B------:R-:W-:-:S02]  /*51ef0*/  IMAD.MOV.U32 R18, RZ, RZ, R17 ;  /* 0x000000ffff127224 */ /* 0x000fc400078e0011 */
[----:B------:R-:W-:-:S05]  /*51f00*/  IMAD.MOV.U32 R19, RZ, RZ, R16 ;  /* 0x000000ffff137224 */ /* 0x000fca00078e0010 */
[----:B------:R-:W-:Y:S04]  /*51f10*/  STL.64 [R1+0x2208], R18 ;  /* 0x0022081201007387 */ /* 0x000fe80000100a00 */
[----:B----4-:R-:W-:Y:S01]  /*51f20*/  STL.64 [R1+0x21e8], R6 ;  /* 0x0021e80601007387 */ /* 0x010fe20000100a00 */
[----:B--2---:R0:W-:Y:S03]  /*51f30*/  STL.64 [R1+0x21e0], R4 ;  /* 0x0021e00401007387 */ /* 0x0041e60000100a00 */
[----:B0-----:R-:W2:Y:S01]  /*51f40*/  LDL.LU R4, [R1+0x190] ;  /* 0x0001900001047983 */ /* 0x001ea20000300800 */
[----:B------:R-:W2:Y:S02]  /*51f50*/  LDL.LU R5, [R1+0x194] ;  /* 0x0001940001057983 */ /* 0x000ea40000300800 */
[----:B------:R-:W4:Y:S02]  /*51f60*/  LDL.LU R6, [R1+0x198] ;  /* 0x0001980001067983 */ /* 0x000f240000300800 */
[----:B------:R-:W4:Y:S01]  /*51f70*/  LDL.LU R7, [R1+0x19c] ;  /* 0x00019c0001077983 */ /* 0x000f220000300800 */
[----:B------:R-:W2:Y:S01]  /*51f80*/  LDL.LU R20, [R1+0x1c0] ;  /* 0x0001c00001147983 */ /* 0x000ea20000300800 */
[----:B------:R-:W3:Y:S02]  /*51f90*/  LDL.LU R21, [R1+0x1c4] ;  /* 0x0001c40001157983 */ /* 0x000ee40000300800 */
[----:B------:R-:W3:Y:S02]  /*51fa0*/  LDL.LU R22, [R1+0x1c8] ;  /* 0x0001c80001167983 */ /* 0x000ee40000300800 */
[----:B------:R-:W3:Y:S01]  /*51fb0*/  LDL.LU R23, [R1+0x1cc] ;  /* 0x0001cc0001177983 */ /* 0x000ee20000300800 */
        /* <DEDUP_REMOVED lines=31> */
[----:B------:R-:W3:Y:S01]  /*521b0*/  LDL.LU.64 R22, [R1+0x2230] ;  /* 0x0022300001167983 */ /* 0x000ee20000300a00 */
[----:B------:R-:W3:Y:S02]  /*521c0*/  LDL.LU.64 R20, [R1+0x2228] ;  /* 0x0022280001147983 */ /* 0x000ee40000300a00 */
[----:B------:R-:W-:-:S02]  /*521d0*/  IMAD.MOV.U32 R18, RZ, RZ, R9 ;  /* 0x000000ffff127224 */ /* 0x000fc400078e0009 */
[----:B------:R-:W-:-:S07]  /*521e0*/  IMAD.MOV.U32 R19, RZ, RZ, R8 ;  /* 0x000000ffff137224 */ /* 0x000fce00078e0008 */
[----:B------:R0:W-:Y:S01]  /*521f0*/  STL.64 [R1+0x8e0], R24 ;  /* 0x0008e01801007387 */ /* 0x0001e20000100a00 */
[----:B------:R1:W-:Y:S03]  /*52200*/  STL.64 [R1+0x8e8], R26 ;  /* 0x0008e81a01007387 */ /* 0x0003e60000100a00 */
[----:B0-----:R-:W4:Y:S01]  /*52210*/  LDL.LU R24, [R1+0x590] ;  /* 0x0005900001187983 */ /* 0x001f220000300800 */
[----:B------:R-:W-:Y:S02]  /*52220*/  IMAD.MOV.U32 R25, RZ, RZ, R28 ;  /* 0x000000ffff197224 */ /* 0x000fe400078e001c */
[----:B------:R-:W2:Y:S02]  /*52230*/  LDL.LU R28, [R1+0x2224] ;  /* 0x00222400011c7983 */ /* 0x000ea40000300800 */
[----:B-1----:R-:W-:Y:S02]  /*52240*/  IMAD.MOV.U32 R26, RZ, RZ, R29 ;  /* 0x000000ffff1a7224 */ /* 0x002fe400078e001d */
[----:B------:R-:W2:Y:S01]  /*52250*/  LDL.LU R29, [R1+0x2220] ;  /* 0x00222000011d7983 */ /* 0x000ea20000300800 */
[C---:B---3--:R-:W-:Y:S03]  /*52260*/  HMMA.16816.F32 R16, R20.reuse, R18, R4 ;  /* 0x000000121410723c */ /* 0x048fe60000001804 */
[----:B------:R-:W3:Y:S01]  /*52270*/  LDL.LU.64 R6, [R1+0x2218] ;  /* 0x0022180001067983 */ /* 0x000ee20000300a00 */
[----:B------:R-:W3:Y:S11]  /*52280*/  LDL.LU.64 R4, [R1+0x2210] ;  /* 0x0022100001047983 */ /* 0x000ef60000300a00 */
[----:B------:R-:W-:Y:S08]  /*52290*/  @!UPT UIADD3 URZ, URZ, URZ, URZ ;  /* 0x0000003f3f3ff290 */ /* 0x000ff0000fffe03f */
        /* <DEDUP_REMOVED lines=60> */
[----:B------:R-:W2:Y:S11]  /*52660*/  LDL.LU.64 R6, [R1+0x2140] ;  /* 0x0021400001067983 */ /* 0x000eb60000300a00 */
[----:B------:R-:W-:Y:S10]  /*52670*/  @!UPT UIADD3 URZ, URZ, URZ, URZ ;  /* 0x0000003f3f3ff290 */ /* 0x000ff4000fffe03f */
[----:B------:R-:W-:Y:S01]  /*52680*/  STL.64 [R1+0x80], R16 ;  /* 0x0000801001007387 */ /* 0x000fe20000100a00 */
[----:B------:R0:W-:Y:S03]  /*52690*/  STL.64 [R1+0x88], R18 ;  /* 0x0000881201007387 */ /* 0x0001e60000100a00 */
[----:B0-----:R-:W3:Y:S01]  /*526a0*/  LDL.LU.64 R18, [R1+0x2138] ;  /* 0x0021380001127983 */ /* 0x001ee20000300a00 */
[C---:B--2---:R-:W-:Y:S03]  /*526b0*/  HMMA.16816.F32 R4, R20.reuse, R6, R12 ;  /* 0x000000061404723c */ /* 0x044fe6000000180c */
[----:B------:R-:W2:Y:S01]  /*526c0*/  LDL.LU.64 R14, [R1+0x2130] ;  /* 0x00213000010e7983 */ /* 0x000ea20000300a00 */
[----:B------:R-:W2:Y:S11]  /*526d0*/  LDL.LU.64 R12, [R1+0x2128] ;  /* 0x00212800010c7983 */ /* 0x000eb60000300a00 */
[----:B------:R-:W-:Y:S08]  /*526e0*/  @!UPT UIADD3 URZ, URZ, URZ, URZ ;  /* 0x0000003f3f3ff290 */ /* 0x000ff0000fffe03f */
[----:B------:R-:W-:Y:S01]  /*526f0*/  STL.64 [R1+0x8c0], R4 ;  /* 0x0008c00401007387 */ /* 0x000fe20000100a00 */
[----:B------:R0:W-:Y:S03]  /*52700*/  STL.64 [R1+0x8c8], R6 ;  /* 0x0008c80601007387 */ /* 0x0001e60000100a00 */
[----:B0-----:R-:W2:Y:S01]  /*52710*/  LDL.LU.64 R6, [R1+0x2120] ;  /* 0x0021200001067983 */ /* 0x001ea20000300a00 */
[----:B------:R-:W-:Y:S01]  /*52720*/  IMAD.MOV.U32 R16, RZ, RZ, c[0x0][0x188] ;  /* 0x00006200ff107624 */ /* 0x000fe200078e00ff */
[----:B--2---:R-:W-:Y:S02]  /*52730*/  HMMA.16816.F32 R4, R20, R6, R12 ;  /* 0x000000061404723c */ /* 0x004fe4000000180c */
[----:B------:R-:W3:Y:S01]  /*52740*/  LDL.LU.64 R14, [R1+0x2118] ;  /* 0x00211800010e7983 */ /* 0x000ee20000300a00 */
[----:B------:R-:W3:Y:S11]  /*52750*/  LDL.LU.64 R12, [R1+0x2110] ;  /* 0x00211000010c7983 */ /* 0x000ef60000300a00 */
[----:B------:R-:W-:Y:S09]  /*52760*/  @!UPT UIADD3 URZ, URZ, URZ, URZ ;  /* 0x0000003f3f3ff290 */ /* 0x000ff2000fffe03f */
[----:B------:R0:W-:Y:S02]  /*52770*/  STL.64 [R1+0x6f0], R4 ;  /* 0x0006f00401007387 */ /* 0x0001e40000100a00 */
[----:B0-----:R-:W-:Y:S02]  /*52780*/  IMAD.SHL.U32 R5, R16, 0x40, RZ ;  /* 0x0000004010057824 */ /* 0x001fe400078e00ff */
[----:B------:R0:W-:Y:S01]  /*52790*/  STL.64 [R1+0x6f8], R6 ;  /* 0x0006f80601007387 */ /* 0x0001e20000100a00 */
[----:B------:R-:W-:-:S03]  /*527a0*/  IMAD.MOV.U32 R27, RZ, RZ, R3 ;  /* 0x000000ffff1b7224 */ /* 0x000fc600078e0003 */
[----:B0-----:R-:W2:Y:S01]  /*527b0*/  LDL.LU.64 R6, [R1+0x2108] ;  /* 0x0021080001067983 */ /* 0x001ea20000300a00 */
[----:B------:R-:W2:Y:S01]  /*527c0*/  LDL.LU R3, [R1+0xf84] ;  /* 0x000f840001037983 */ /* 0x000ea20000300800 */
[C---:B---3--:R-:W-:Y:S02]  /*527d0*/  HMMA.16816.F32 R16, R20.reuse, R18, R12 ;  /* 0x000000121410723c */ /* 0x048fe4000000180c */
[----:B------:R-:W3:Y:S01]  /*527e0*/  LDL.LU.64 R14, [R1+0x2100] ;  /* 0x00210000010e7983 */ /* 0x000ee20000300a00 */
[----:B------:R-:W3:Y:S11]  /*527f0*/  LDL.LU.64 R12, [R1+0x20f8] ;  /* 0x0020f800010c7983 */ /* 0x000ef60000300a00 */
[----:B------:R-:W-:Y:S09]  /*52800*/  @!UPT UIADD3 URZ, URZ, URZ, URZ ;  /* 0x0000003f3f3ff290 */ /* 0x000ff2000fffe03f */
[----:B------:R-:W-:Y:S01]  /*52810*/  STL.64 [R1+0x500], R16 ;  /* 0x0005001001007387 */ /* 0x000fe20000100a00 */
[----:B------:R0:W-:Y:S03]  /*52820*/  STL.64 [R1+0x508], R18 ;  /* 0x0005081201007387 */ /* 0x0001e60000100a00 */
[----:B0-----:R-:W3:Y:S02]  /*52830*/  LDL.LU.64 R18, [R1+0x20f0] ;  /* 0x0020f00001127983 */ /* 0x001ee40000300a00 */
[----:B---3--:R-:W-:Y:S02]  /*52840*/  HMMA.16816.F32 R16, R20, R18, R12 ;  /* 0x000000121410723c */ /* 0x008fe4000000180c */
[----:B------:R-:W4:Y:S01]  /*52850*/  LDL.LU.64 R14, [R1+0x20e8] ;  /* 0x0020e800010e7983 */ /* 0x000f220000300a00 */
[----:B------:R-:W-:-:S05]  /*52860*/  IMAD.SHL.U32 R5, R5, 0x2, RZ ;  /* 0x0000000205057824 */ /* 0x000fca00078e00ff */
[-C--:B--2---:R-:W-:Y:S11]  /*52870*/  IADD3 R4, P0, R6, R5.reuse, RZ ;  /* 0x0000000506047210 */ /* 0x084ff60007f1e0ff */
[----:B------:R-:W-:Y:S04]  /*52880*/  @!UPT UIADD3 URZ, URZ, URZ, URZ ;  /* 0x0000003f3f3ff290 */ /* 0x000fe8000fffe03f */
[----:B------:R-:W-:Y:S01]  /*52890*/  STL.64 [R1+0x300], R16 ;  /* 0x0003001001007387 */ /* 0x000fe20000100a00 */
[----:B------:R-:W-:Y:S02]  /*528a0*/  STL.64 [R1+0x308], R18 ;  /* 0x0003081201007387 */ /* 0x000fe40000100a00 */
[----:B------:R0:W-:Y:S01]  /*528b0*/  STL [R1+0x1fc0], R4 ;  /* 0x001fc00401007387 */ /* 0x0001e20000100800 */
[----:B----4-:R-:W-:Y:S11]  /*528c0*/  HMMA.16816.F32 R12, R20, R14, R24 ;  /* 0x0000000e140c723c */ /* 0x010ff60000001818 */
[----:B------:R-:W-:Y:S11]  /*528d0*/  @!UPT UIADD3 URZ, URZ, URZ, URZ ;  /* 0x0000003f3f3ff290 */ /* 0x000ff6000fffe03f */
[----:B------:R-:W-:Y:S01]  /*528e0*/  @!UPT UIADD3 URZ, URZ, URZ, URZ ;  /* 0x0000003f3f3ff290 */ /* 0x000fe2000fffe03f */
[----:B------:R-:W-:Y:S01]  /*528f0*/  STL.64 [R1+0x2b0], R12 ;  /* 0x0002b00c01007387 */ /* 0x000fe20000100a00 */
[----:B------:R1:W-:Y:S02]  /*52900*/  STL.64 [R1+0x2b8], R14 ;  /* 0x0002b80e01007387 */ /* 0x0003e40000100a00 */
[----:B0-----:R-:W2:Y:S01]  /*52910*/  LDL.LU R4, [R1+0x1360] ;  /* 0x0013600001047983 */ /* 0x001ea20000300800 */
[----:B-1----:R-:W3:Y:S01]  /*52920*/  LDL.LU R14, [R1+0x1358] ;  /* 0x00135800010e7983 */ /* 0x002ee20000300800 */
[----:B------:R-:W4:Y:S02]  /*52930*/  LDL.LU R15, [R1+0x1350] ;  /* 0x00135000010f7983 */ /* 0x000f240000300800 */
[----:B------:R-:W2:Y:S02]  /*52940*/  LDL.LU R18, [R1+0x1374] ;  /* 0x0013740001127983 */ /* 0x000ea40000300800 */
[----:B------:R-:W2:Y:S01]  /*52950*/  LDL.LU R19, [R1+0x1348] ;  /* 0x0013480001137983 */ /* 0x000ea20000300800 */
[----:B------:R-:W2:Y:S01]  /*52960*/  LDL.LU R24, [R1+0x136c] ;  /* 0x00136c0001187983 */ /* 0x000ea20000300800 */
[----:B------:R-:W2:Y:S02]  /*52970*/  LDL.LU R25, [R1+0x1340] ;  /* 0x0013400001197983 */ /* 0x000ea40000300800 */
[----:B------:R-:W2:Y:S02]  /*52980*/  LDL.LU R26, [R1+0x1364] ;  /* 0x00136400011a7983 */ /* 0x000ea40000300800 */
[----:B------:R-:W2:Y:S01]  /*52990*/  LDL.LU R27, [R1+0x1338] ;  /* 0x00133800011b7983 */ /* 0x000ea20000300800 */
[----:B------:R-:W-:-:S02]  /*529a0*/  IADD3 R5, P1, R28, R5, RZ ;  /* 0x000000051c057210 */ /* 0x000fc40007f3e0ff */
[----:B------:R-:W-:Y:S01]  /*529b0*/  IADD3 R3, R3, 0x1, RZ ;  /* 0x0000000103037810 */ /* 0x000fe20007ffe0ff */
[----:B--2---:R0:W-:Y:S01]  /*529c0*/  STL.64 [R1+0x20d8], R26 ;  /* 0x0020d81a01007387 */ /* 0x0041e20000100a00 */
[----:B------:R1:W-:Y:S02]  /*529d0*/  STL.64 [R1+0x20d0], R24 ;  /* 0x0020d01801007387 */ /* 0x0003e40000100a00 */
[----:B0-----:R-:W-:Y:S01]  /*529e0*/  IMAD.MOV.U32 R26, RZ, RZ, R0 ;  /* 0x000000ffff1a7224 */ /* 0x001fe200078e0000 */
[----:B-1----:R-:W2:Y:S01]  /*529f0*/  LDL.LU R24, [R1+0xd0] ;  /* 0x0000d00001187983 */ /* 0x002ea20000300800 */
[----:B------:R-:W2:Y:S02]  /*52a00*/  LDL.LU R25, [R1+0xd4] ;  /* 0x0000d40001197983 */ /* 0x000ea40000300800 */
[----:B------:R-:W2:Y:S02]  /*52a10*/  LDL.LU R0, [R1+0x20e0] ;  /* 0x0020e00001007983 */ /* 0x000ea40000300800 */
[----:B------:R-:W3:Y:S01]  /*52a20*/  LDL.LU R9, [R1+0x135c] ;  /* 0x00135c0001097983 */ /* 0x000ee20000300800 */
[----:B------:R-:W3:Y:S01]  /*52a30*/  LDL.LU R8, [R1+0x1330] ;  /* 0x0013300001087983 */ /* 0x000ee20000300800 */
[----:B------:R-:W3:Y:S02]  /*52a40*/  LDL.LU R13, [R1+0x1354] ;  /* 0x00135400010d7983 */ /* 0x000ee40000300800 */
[----:B------:R-:W3:Y:S02]  /*52a50*/  LDL.LU R17, [R1+0x1328] ;  /* 0x0013280001117983 */ /* 0x000ee40000300800 */
[----:B------:R-:W3:Y:S02]  /*52a60*/  LDL.LU R12, [R1+0x134c] ;  /* 0x00134c00010c7983 */ /* 0x000ee40000300800 */
[----:B------:R-:W-:Y:S01]  /*52a70*/  IMAD.MOV.U32 R27, RZ, RZ, R2 ;  /* 0x000000ffff1b7224 */ /* 0x000fe200078e0002 */
[----:B------:R-:W3:Y:S01]  /*52a80*/  LDL.LU R16, [R1+0x1320] ;  /* 0x0013200001107983 */ /* 0x000ee20000300800 */
[----:B------:R-:W3:Y:S02]  /*52a90*/  LDL.LU R2, [R1+0x1344] ;  /* 0x0013440001027983 */ /* 0x000ee40000300800 */
[----:B------:R0:W-:Y:S02]  /*52aa0*/  STL [R1+0x1fc4], R5 ;  /* 0x001fc40501007387 */ /* 0x0001e40000100800 */
[----:B0-----:R-:W3:Y:S01]  /*52ab0*/  LDL.LU R5, [R1+0x1368] ;  /* 0x0013680001057983 */ /* 0x001ee20000300800 */
[----:B------:R2:W-:Y:S02]  /*52ac0*/  STL [R1+0xf84], R3 ;  /* 0x000f840301007387 */ /* 0x0005e40000100800 */
[----:B--2---:R-:W-:-:S02]  /*52ad0*/  IMAD.X R3, R7, 0x1, R0, P0 ;  /* 0x0000000107037824 */ /* 0x004fc400000e0600 */
[----:B------:R-:W-:-:S03]  /*52ae0*/  IMAD.X R28, R29, 0x1, R0, P1 ;  /* 0x000000011d1c7824 */ /* 0x000fc600008e0600 */
[----:B------:R0:W-:Y:S01]  /*52af0*/  STL [R1+0x1fc8], R3 ;  /* 0x001fc80301007387 */ /* 0x0001e20000100800 */
[----:B------:R-:W-:Y:S03]  /*52b00*/  HMMA.16816.F32 R20, R20, R10, R24 ;  /* 0x0000000a1414723c */ /* 0x000fe60000001818 */
[----:B0-----:R-:W2:Y:S01]  /*52b10*/  LDL.LU R3, [R1+0x1370] ;  /* 0x0013700001037983 */ /* 0x001ea20000300800 */
[----:B------:R-:W2:Y:S02]  /*52b20*/  LDL.LU R29, [R1+0x1378] ;  /* 0x00137800011d7983 */ /* 0x000ea40000300800 */
[----:B------:R0:W-:Y:S02]  /*52b30*/  STL [R1+0x1fcc], R28 ;  /* 0x001fcc1c01007387 */ /* 0x0001e40000100800 */
[----:B0-----:R-:W2:Y:S01]  /*52b40*/  LDL R28, [R1+0xf84] ;  /* 0x000f8400011c7983 */ /* 0x001ea20000100800 */
[----:B------:R-:W2:Y:S02]  /*52b50*/  LDL.LU.64 R26, [R1+0x20d8] ;  /* 0x0020d800011a7983 */ /* 0x000ea40000300a00 */
[----:B------:R-:W2:Y:S02]  /*52b60*/  LDL.LU.64 R24, [R1+0x20d0] ;  /* 0x0020d00001187983 */ /* 0x000ea40000300a00 */
[----:B------:R-:W-:-:S10]  /*52b70*/  IMAD.MOV.U32 R10, RZ, RZ, c[0x0][0x188] ;  /* 0x00006200ff0a7624 */ /* 0x000fd400078e00ff */
[----:B------:R-:W-:Y:S01]  /*52b80*/  STL.64 [R1+0x70], R20 ;  /* 0x0000701401007387 */ /* 0x000fe20000100a00 */
[----:B------:R0:W-:Y:S02]  /*52b90*/  STL.64 [R1+0x78], R22 ;  /* 0x0000781601007387 */ /* 0x0001e40000100a00 */
[----:B------:R-:W-:Y:S02]  /*52ba0*/  IMAD.MOV.U32 R6, RZ, RZ, R23 ;  /* 0x000000ffff067224 */ /* 0x000fe400078e0017 */
[----:B------:R-:W-:Y:S01]  /*52bb0*/  IMAD.MOV.U32 R7, RZ, RZ, R22 ;  /* 0x000000ffff077224 */ /* 0x000fe200078e0016 */
[----:B------:R-:W2:Y:S01]  /*52bc0*/  LDL R11, [R1+0x1b94] ;  /* 0x001b9400010b7983 */ /* 0x000ea20000100800 */
[----:B0-----:R-:W-:-:S04]  /*52bd0*/  IMAD.SHL.U32 R23, R10, 0x40, RZ ;  /* 0x000000400a177824 */ /* 0x001fc800078e00ff */
[----:B------:R-:W-:Y:S01]  /*52be0*/  IMAD.SHL.U32 R23, R23, 0x2, RZ ;  /* 0x0000000217177824 */ /* 0x000fe200078e00ff */
[----:B------:R-:W-:Y:S01]  /*52bf0*/  STL [R1+0x1fd4], R6 ;  /* 0x001fd40601007387 */ /* 0x000fe20000100800 */
[----:B------:R-:W-:Y:S03]  /*52c00*/  STL [R1+0x1fd0], R7 ;  /* 0x001fd00701007387 */ /* 0x000fe60000100800 */
[-C--:B---3--:R-:W-:Y:S02]  /*52c10*/  IADD3 R5, P1, R5, R23.reuse, RZ ;  /* 0x0000001705057210 */ /* 0x088fe40007f3e0ff */
[-C--:B------:R-:W-:Y:S02]  /*52c20*/  IADD3 R4, P2, R4, R23.reuse, RZ ;  /* 0x0000001704047210 */ /* 0x080fe40007f5e0ff */
[-C--:B------:R-:W-:Y:S02]  /*52c30*/  IADD3 R14, P3, R14, R23.reuse, RZ ;  /* 0x000000170e0e7210 */ /* 0x080fe40007f7e0ff */
[-C--:B----4-:R-:W-:Y:S01]  /*52c40*/  IADD3 R15, P4, R15, R23.reuse, RZ ;  /* 0x000000170f0f7210 */ /* 0x090fe20007f9e0ff */
[--C-:B------:R-:W-:Y:S01]  /*52c50*/  IMAD.X R9, R9, 0x1, R0.reuse, P2 ;  /* 0x0000000109097824 */ /* 0x100fe200010e0600 */
[-C--:B------:R-:W-:Y:S01]  /*52c60*/  IADD3 R8, P2, R8, R23.reuse, RZ ;  /* 0x0000001708087210 */ /* 0x080fe20007f5e0ff */
[--C-:B------:R-:W-:Y:S01]  /*52c70*/  IMAD.X R13, R13, 0x1, R0.reuse, P3 ;  /* 0x000000010d0d7824 */ /* 0x100fe200018e0600 */
[-C--:B------:R-:W-:Y:S01]  /*52c80*/  IADD3 R17, P3, R17, R23.reuse, RZ ;  /* 0x0000001711117210 */ /* 0x080fe20007f7e0ff */
[----:B------:R-:W-:Y:S01]  /*52c90*/  IMAD.X R12, R12, 0x1, R0, P4 ;  /* 0x000000010c0c7824 */ /* 0x000fe200020e0600 */
[----:B------:R-:W-:-:S02]  /*52ca0*/  IADD3 R16, P4, R16, R23, RZ ;  /* 0x0000001710107210 */ /* 0x000fc40007f9e0ff */
[-C--:B--2---:R-:W-:Y:S02]  /*52cb0*/  IADD3 R3, P6, R3, R23.reuse, RZ ;  /* 0x0000001703037210 */ /* 0x084fe40007fde0ff */
[----:B------:R-:W-:-:S05]  /*52cc0*/  IADD3 R29, P5, R29, R23, RZ ;  /* 0x000000171d1d7210 */ /* 0x000fca0007fbe0ff */
[----:B------:R-:W-:Y:S01]  /*52cd0*/  STL [R1+0x1378], R29 ;  /* 0x0013781d01007387 */ /* 0x000fe20000100800 */
[----:B------:R-:W-:Y:S02]  /*52ce0*/  STL [R1+0x1370], R3 ;  /* 0x0013700301007387 */ /* 0x000fe40000100800 */
[--C-:B------:R-:W-:Y:S02]  /*52cf0*/  IMAD.X R18, R18, 0x1, R0.reuse, P5 ;  /* 0x0000000112127824 */ /* 0x100fe400028e0600 */
[----:B------:R-:W-:Y:S01]  /*52d00*/  STL [R1+0x1368], R5 ;  /* 0x0013680501007387 */ /* 0x000fe20000100800 */
[-C--:B------:R-:W-:Y:S01]  /*52d10*/  IADD3 R19, P5, R19, R23.reuse, RZ ;  /* 0x0000001713137210 */ /* 0x080fe20007fbe0ff */
[----:B------:R-:W-:Y:S01]  /*52d20*/  STL [R1+0x1360], R4 ;  /* 0x0013600401007387 */ /* 0x000fe20000100800 */
[----:B------:R-:W-:Y:S02]  /*52d30*/  STL [R1+0x1358], R14 ;  /* 0x0013580e01007387 */ /* 0x000fe40000100800 */
[--C-:B------:R-:W-:Y:S01]  /*52d40*/  IMAD.X R24, R24, 0x1, R0.reuse, P6 ;  /* 0x0000000118187824 */ /* 0x100fe200030e0600 */
[----:B------:R-:W-:Y:S01]  /*52d50*/  IADD3 R25, P6, R25, R23, RZ ;  /* 0x0000001719197210 */ /* 0x000fe20007fde0ff */
[----:B------:R-:W-:Y:S01]  /*52d60*/  STL [R1+0x1350], R15 ;  /* 0x0013500f01007387 */ /* 0x000fe20000100800 */
[----:B------:R-:W-:-:S02]  /*52d70*/  IMAD.X R26, R26, 0x1, R0, P1 ;  /* 0x000000011a1a7824 */ /* 0x000fc400008e0600 */
[----:B------:R-:W-:Y:S01]  /*52d80*/  STL [R1+0x1374], R18 ;  /* 0x0013741201007387 */ /* 0x000fe20000100800 */
[----:B------:R-:W-:Y:S01]  /*52d90*/  IADD3 R27, P1, R27, R23, RZ ;  /* 0x000000171b1b7210 */ /* 0x000fe20007f3e0ff */
[----:B------:R-:W-:Y:S01]  /*52da0*/  STL [R1+0x1348], R19 ;  /* 0x0013481301007387 */ /* 0x000fe20000100800 */
[----:B------:R-:W-:Y:S02]  /*52db0*/  STL [R1+0x136c], R24 ;  /* 0x00136c1801007387 */ /* 0x000fe40000100800 */
[----:B------:R-:W-:Y:S02]  /*52dc0*/  STL [R1+0x1340], R25 ;  /* 0x0013401901007387 */ /* 0x000fe40000100800 */
[----:B------:R-:W-:Y:S01]  /*52dd0*/  STL [R1+0x1364], R26 ;  /* 0x0013641a01007387 */ /* 0x000fe20000100800 */
[----:B------:R-:W-:Y:S01]  /*52de0*/  STL [R1+0x1338], R27 ;  /* 0x0013381b01007387 */ /* 0x000fe20000100800 */
[----:B------:R-:W-:Y:S02]  /*52df0*/  STL [R1+0x135c], R9 ;  /* 0x00135c0901007387 */ /* 0x000fe40000100800 */
[----:B------:R-:W-:Y:S02]  /*52e00*/  STL [R1+0x1330], R8 ;  /* 0x0013300801007387 */ /* 0x000fe40000100800 */
[----:B------:R-:W-:Y:S01]  /*52e10*/  STL [R1+0x1354], R13 ;  /* 0x0013540d01007387 */ /* 0x000fe20000100800 */
[----:B------:R-:W-:Y:S01]  /*52e20*/  STL [R1+0x1328], R17 ;  /* 0x0013281101007387 */ /* 0x000fe20000100800 */
[----:B------:R0:W-:Y:S02]  /*52e30*/  STL [R1+0x20c8], R0 ;  /* 0x0020c80001007387 */ /* 0x0001e40000100800 */
[----:B------:R-:W-:-:S02]  /*52e40*/  IMAD.X R2, R2, 0x1, R0, P5 ;  /* 0x0000000102027824 */ /* 0x000fc400028e0600 */
[----:B------:R-:W-:Y:S01]  /*52e50*/  STL [R1+0x134c], R12 ;  /* 0x00134c0c01007387 */ /* 0x000fe20000100800 */
[----:B0-----:R-:W2:Y:S01]  /*52e60*/  LDL.LU R0, [R1+0x1318] ;  /* 0x0013180001007983 */ /* 0x001ea20000300800 */
[----:B------:R-:W-:Y:S02]  /*52e70*/  STL [R1+0x1320], R16 ;  /* 0x0013201001007387 */ /* 0x000fe40000100800 */
[----:B------:R-:W3:Y:S02]  /*52e80*/  LDL.LU R7, [R1+0x1308] ;  /* 0x0013080001077983 */ /* 0x000ee40000300800 */
[----:B------:R-:W-:Y:S01]  /*52e90*/  STL [R1+0x1344], R2 ;  /* 0x0013440201007387 */ /* 0x000fe20000100800 */
[----:B---3--:R0:W-:Y:S04]  /*52ea0*/  STL [R1+0x20bc], R7 ;  /* 0x0020bc0701007387 */ /* 0x0081e80000100800 */
[----:B0-----:R-:W3:Y:S04]  /*52eb0*/  LDL.LU R7, [R1+0x1334] ;  /* 0x0013340001077983 */ /* 0x001ee80000300800 */
[----:B---3--:R0:W-:Y:S04]  /*52ec0*/  STL [R1+0x20c0], R7 ;  /* 0x0020c00701007387 */ /* 0x0081e80000100800 */
[----:B0-----:R-:W3:Y:S01]  /*52ed0*/  LDL.LU R7, [R1+0x1310] ;  /* 0x0013100001077983 */ /* 0x001ee20000300800 */
[----:B------:R-:W-:-:S02]  /*52ee0*/  ISETP.NE.U32.AND P0, PT, R28, R11, PT ;  /* 0x0000000b1c00720c */ /* 0x000fc40003f05070 */
[----:B--2---:R-:W-:Y:S01]  /*52ef0*/  IADD3 R0, P5, R0, R23, RZ ;  /* 0x0000001700007210 */ /* 0x004fe20007fbe0ff */
[----:B---3--:R0:W-:Y:S04]  /*52f00*/  STL [R1+0x20c4], R7 ;  /* 0x0020c40701007387 */ /* 0x0081e80000100800 */
[----:B0-----:R-:W2:Y:S01]  /*52f10*/  LDL.LU R7, [R1+0x133c] ;  /* 0x00133c0001077983 */ /* 0x001ea20000300800 */
[----:B------:R-:W3:Y:S02]  /*52f20*/  LDL.LU R6, [R1+0x132c] ;  /* 0x00132c0001067983 */ /* 0x000ee40000300800 */
[----:B------:R-:W4:Y:S02]  /*52f30*/  LDL.LU R20, [R1+0x1300] ;  /* 0x0013000001147983 */ /* 0x000f240000300800 */
        /* <DEDUP_REMOVED lines=24> */
[----:B------:R0:W-:Y:S02]  /*530c0*/  STL [R1+0x1318], R0 ;  /* 0x0013180001007387 */ /* 0x0001e40000100800 */
[----:B0-----:R-:W2:Y:S02]  /*530d0*/  LDL.LU R0, [R1+0x20c8] ;  /* 0x0020c80001007983 */ /* 0x001ea40000300800 */
[----:B--2---:R-:W-:-:S05]  /*530e0*/  IMAD.X R7, R7, 0x1, R0, P6 ;  /* 0x0000000107077824 */ /* 0x004fca00030e0600 */
[----:B------:R0:W-:Y:S04]  /*530f0*/  STL [R1+0x133c], R7 ;  /* 0x00133c0701007387 */ /* 0x0001e80000100800 */
[----:B0-----:R-:W2:Y:S02]  /*53100*/  LDL.LU R7, [R1+0x20c4] ;  /* 0x0020c40001077983 */ /* 0x001ea40000300800 */
[----:B--2---:R-:W-:-:S05]  /*53110*/  IADD3 R7, P6, R7, R23, RZ ;  /* 0x0000001707077210 */ /* 0x004fca0007fde0ff */
[----:B------:R0:W-:Y:S04]  /*53120*/  STL [R1+0x1310], R7 ;  /* 0x0013100701007387 */ /* 0x0001e80000100800 */
[----:B0-----:R-:W2:Y:S02]  /*53130*/  LDL.LU R7, [R1+0x20c0] ;  /* 0x0020c00001077983 */ /* 0x001ea40000300800 */
[----:B--2---:R-:W-:-:S05]  /*53140*/  IMAD.X R7, R7, 0x1, R0, P1 ;  /* 0x0000000107077824 */ /* 0x004fca00008e0600 */
[----:B------:R0:W-:Y:S04]  /*53150*/  STL [R1+0x1334], R7 ;  /* 0x0013340701007387 */ /* 0x0001e80000100800 */
[----:B0-----:R-:W2:Y:S01]  /*53160*/  LDL.LU R7, [R1+0x20bc] ;  /* 0x0020bc0001077983 */ /* 0x001ea20000300800 */
[--C-:B---3--:R-:W-:Y:S01]  /*53170*/  IMAD.X R6, R6, 0x1, R0.reuse, P2 ;  /* 0x0000000106067824 */ /* 0x108fe200010e0600 */
[-C--:B----4-:R-:W-:Y:S01]  /*53180*/  IADD3 R20, P2, R20, R23.reuse, RZ ;  /* 0x0000001714147210 */ /* 0x090fe20007f5e0ff */
[--C-:B------:R-:W-:Y:S01]  /*53190*/  IMAD.X R21, R21, 0x1, R0.reuse, P3 ;  /* 0x0000000115157824 */ /* 0x100fe200018e0600 */
[-C--:B------:R-:W-:Y:S01]  /*531a0*/  IADD3 R22, P3, R22, R23.reuse, RZ ;  /* 0x0000001716167210 */ /* 0x080fe20007f7e0ff */
        /* <DEDUP_REMOVED lines=16> */
[----:B------:R-:W-:Y:S01]  /*532b0*/  IMAD.X R16, R16, 0x1, R0, P2 ;  /* 0x0000000110107824 */ /* 0x000fe200010e0600 */
[----:B------:R-:W-:-:S02]  /*532c0*/  IADD3 R2, P2, R2, R23, RZ ;  /* 0x0000001702027210 */ /* 0x000fc40007f5e0ff */
[----:B--2---:R-:W-:-:S05]  /*532d0*/  IADD3 R7, P1, R7, R23, RZ ;  /* 0x0000001707077210 */ /* 0x004fca0007f3e0ff */
[----:B------:R-:W-:Y:S01]  /*532e0*/  STL [R1+0x1308], R7 ;  /* 0x0013080701007387 */ /* 0x000fe20000100800 */
[----:B------:R-:W-:Y:S02]  /*532f0*/  STL [R1+0x132c], R6 ;  /* 0x00132c0601007387 */ /* 0x000fe40000100800 */
[----:B------:R-:W-:Y:S02]  /*53300*/  STL [R1+0x1300], R20 ;  /* 0x0013001401007387 */ /* 0x000fe40000100800 */
[----:B------:R-:W-:Y:S01]  /*53310*/  STL [R1+0x1324], R21 ;  /* 0x0013241501007387 */ /* 0x000fe20000100800 */
[----:B------:R-:W-:Y:S01]  /*53320*/  STL [R1+0x12f8], R22 ;  /* 0x0012f81601007387 */ /* 0x000fe20000100800 */
[----:B------:R-:W-:Y:S02]  /*53330*/  STL [R1+0x131c], R10 ;  /* 0x00131c0a01007387 */ /* 0x000fe40000100800 */
[----:B------:R-:W-:Y:S02]  /*53340*/  STL [R1+0x12f0], R11 ;  /* 0x0012f00b01007387 */ /* 0x000fe40000100800 */
[--C-:B------:R-:W-:Y:S01]  /*53350*/  IMAD.X R4, R4, 0x1, R0.reuse, P1 ;  /* 0x0000000104047824 */ /* 0x100fe200008e0600 */
[----:B------:R-:W-:Y:S01]  /*53360*/  STL [R1+0x1314], R28 ;  /* 0x0013141c01007387 */ /* 0x000fe20000100800 */
[----:B------:R-:W-:Y:S01]  /*53370*/  IADD3 R14, P1, R14, R23, RZ ;  /* 0x000000170e0e7210 */ /* 0x000fe20007f3e0ff */
[----:B------:R-:W-:Y:S02]  /*53380*/  STL [R1+0x12e8], R29 ;  /* 0x0012e81d01007387 */ /* 0x000fe40000100800 */
[----:B------:R-:W-:Y:S01]  /*53390*/  STL [R1+0x130c], R3 ;  /* 0x00130c0301007387 */ /* 0x000fe20000100800 */
        /* <DEDUP_REMOVED lines=9> */
[----:B------:R-:W-:-:S02]  /*53430*/  IMAD.X R17, R17, 0x1, R0, P1 ;  /* 0x0000000111117824 */ /* 0x000fc400008e0600 */
[----:B------:R-:W-:Y:S02]  /*53440*/  STL [R1+0x12e4], R27 ;  /* 0x0012e41b01007387 */ /* 0x000fe40000100800 */
[----:B------:R-:W-:Y:S01]  /*53450*/  STL [R1+0x12b8], R9 ;  /* 0x0012b80901007387 */ /* 0x000fe20000100800 */
[----:B------:R-:W-:Y:S01]  /*53460*/  IADD3 R12, P1, R12, R23, RZ ;  /* 0x000000170c0c7210 */ /* 0x000fe20007f3e0ff */
[----:B------:R-:W-:Y:S01]  /*53470*/  STL [R1+0x12dc], R8 ;  /* 0x0012dc0801007387 */ /* 0x000fe20000100800 */
[----:B------:R-:W-:Y:S02]  /*53480*/  STL [R1+0x12b0], R13 ;  /* 0x0012b00d01007387 */ /* 0x000fe40000100800 */
[----:B------:R-:W-:Y:S02]  /*53490*/  STL [R1+0x12d4], R17 ;  /* 0x0012d41101007387 */ /* 0x000fe40000100800 */
[----:B------:R0:W-:Y:S01]  /*534a0*/  STL [R1+0x20b8], R23 ;  /* 0x0020b81701007387 */ /* 0x0001e20000100800 */
[----:B------:R-:W-:Y:S04]  /*534b0*/  STL [R1+0x12a8], R12 ;  /* 0x0012a80c01007387 */ /* 0x000fe80000100800 */
        /* <DEDUP_REMOVED lines=8> */
[----:B--2---:R-:W-:-:S03]  /*53540*/  IMAD.X R23, R23, 0x1, R0, P3 ;  /* 0x0000000117177824 */ /* 0x004fc600018e0600 */
        /* <DEDUP_REMOVED lines=30> */
[----:B--2---:R-:W-:-:S05]  /*53730*/  IADD3 R7, P3, R7, R23, RZ ;  /* 0x0000001707077210 */ /* 0x004fca0007f7e0ff */
[----:B------:R0:W-:Y:S04]  /*53740*/  STL [R1+0x1298], R7 ;  /* 0x0012980701007387 */ /* 0x0001e80000100800 */
[----:B0-----:R-:W2:Y:S02]  /*53750*/  LDL.LU R7, [R1+0x20b4] ;  /* 0x0020b40001077983 */ /* 0x001ea40000300800 */
[----:B--2---:R-:W-:-:S05]  /*53760*/  IMAD.X R7, R7, 0x1, R0, P4 ;  /* 0x0000000107077824 */ /* 0x004fca00020e0600 */
[----:B------:R0:W-:Y:S04]  /*53770*/  STL [R1+0x12bc], R7 ;  /* 0x0012bc0701007387 */ /* 0x0001e80000100800 */
[----:B0-----:R-:W2:Y:S02]  /*53780*/  LDL.LU R7, [R1+0x20b0] ;  /* 0x0020b00001077983 */ /* 0x001ea40000300800 */
[----:B--2---:R-:W-:-:S05]  /*53790*/  IADD3 R7, P4, R7, R23, RZ ;  /* 0x0000001707077210 */ /* 0x004fca0007f9e0ff */
[----:B------:R0:W-:Y:S04]  /*537a0*/  STL [R1+0x1290], R7 ;  /* 0x0012900701007387 */ /* 0x0001e80000100800 */
[----:B0-----:R-:W2:Y:S01]  /*537b0*/  LDL.LU R7, [R1+0x20ac] ;  /* 0x0020ac0001077983 */ /* 0x001ea20000300800 */
[--C-:B----4-:R-:W-:Y:S01]  /*537c0*/  IMAD.X R20, R20, 0x1, R0.reuse, P6 ;  /* 0x0000000114147824 */ /* 0x110fe200030e0600 */
        /* <DEDUP_REMOVED lines=18> */
[----:B------:R-:W-:Y:S01]  /*538f0*/  IADD3 R17, P4, R17, R23, RZ ;  /* 0x0000001711117210 */ /* 0x000fe20007f9e0ff */
[----:B------:R-:W-:-:S02]  /*53900*/  IMAD.X R2, R2, 0x1, R0, P6 ;  /* 0x0000000102027824 */ /* 0x000fc400030e0600 */
[----:B--2---:R-:W-:Y:S01]  /*53910*/  IMAD.X R7, R7, 0x1, R0, P5 ;  /* 0x0000000107077824 */ /* 0x004fe200028e0600 */
[----:B---3--:R-:W-:-:S04]  /*53920*/  IADD3 R6, P5, R6, R23, RZ ;  /* 0x0000001706067210 */ /* 0x008fc80007fbe0ff */
[----:B------:R-:W-:Y:S01]  /*53930*/  STL [R1+0x12b4], R7 ;  /* 0x0012b40701007387 */ /* 0x000fe20000100800 */
[----:B------:R-:W-:Y:S02]  /*53940*/  STL [R1+0x1288], R6 ;  /* 0x0012880601007387 */ /* 0x000fe40000100800 */
[----:B------:R-:W-:Y:S02]  /*53950*/  STL [R1+0x12ac], R20 ;  /* 0x0012ac1401007387 */ /* 0x000fe40000100800 */
[----:B------:R-:W-:Y:S01]  /*53960*/  STL [R1+0x1280], R21 ;  /* 0x0012801501007387 */ /* 0x000fe20000100800 */
[----:B------:R-:W-:Y:S01]  /*53970*/  STL [R1+0x12a4], R22 ;  /* 0x0012a41601007387 */ /* 0x000fe20000100800 */
[----:B------:R-:W-:Y:S02]  /*53980*/  STL [R1+0x1278], R10 ;  /* 0x0012780a01007387 */ /* 0x000fe40000100800 */
        /* <DEDUP_REMOVED lines=17> */
[----:B------:R-:W-:-:S02]  /*53aa0*/  IMAD.X R12, R12, 0x1, R0, P5 ;  /* 0x000000010c0c7824 */ /* 0x000fc400028e0600 */
[----:B------:R-:W-:Y:S01]  /*53ab0*/  STL [R1+0x1238], R8 ;  /* 0x0012380801007387 */ /* 0x000fe20000100800 */
[-C--:B------:R-:W-:Y:S01]  /*53ac0*/  IADD3 R16, P5, R16, R23.reuse, RZ ;  /* 0x0000001710107210 */ /* 0x080fe20007fbe0ff */
[----:B------:R-:W-:Y:S01]  /*53ad0*/  STL [R1+0x125c], R13 ;  /* 0x00125c0d01007387 */ /* 0x000fe20000100800 */
[----:B------:R-:W-:Y:S02]  /*53ae0*/  STL [R1+0x1230], R17 ;  /* 0x0012301101007387 */ /* 0x000fe40000100800 */
[----:B------:R0:W-:Y:S02]  /*53af0*/  STL [R1+0x20a8], R0 ;  /* 0x0020a80001007387 */ /* 0x0001e40000100800 */
        /* <DEDUP_REMOVED lines=9> */
[----:B--2---:R-:W-:-:S03]  /*53b90*/  IADD3 R0, P6, R0, R23, RZ ;  /* 0x0000001700007210 */ /* 0x004fc60007fde0ff */
        /* <DEDUP_REMOVED lines=172> */
[-C--:B------:R-:W-:Y:S01]  /*54660*/  IADD3 R15, P6, R15, R23.reuse, RZ ;  /* 0x000000170f0f7210 */ /* 0x080fe20007fde0ff */
        /* <DEDUP_REMOVED lines=17> */
[----:B------:R0:W-:Y:S02]  /*54780*/  STL [R1+0x1130], R16 ;  /* 0x0011301001007387 */ /* 0x0001e40000100800 */
[----:B------:R-:W-:Y:S01]  /*54790*/  STL [R1+0x115c], R12 ;  /* 0x00115c0c01007387 */ /* 0x000fe20000100800 */
[----:B0-----:R-:W2:Y:S01]  /*547a0*/  LDL.LU R16, [R1+0x1128] ;  /* 0x0011280001107983 */ /* 0x001ea20000300800 */
[----:B------:R-:W3:Y:S02]  /*547b0*/  LDL.LU R7, [R1+0x1118] ;  /* 0x0011180001077983 */ /* 0x000ee40000300800 */
[----:B------:R-:W-:Y:S01]  /*547c0*/  IMAD.X R2, R2, 0x1, R0, P1 ;  /* 0x0000000102027824 */ /* 0x000fe200008e0600 */
[----:B---3--:R0:W-:Y:S04]  /*547d0*/  STL [R1+0x2080], R7 ;  /* 0x0020800701007387 */ /* 0x0081e80000100800 */
[----:B------:R-:W-:Y:S01]  /*547e0*/  STL [R1+0x1154], R2 ;  /* 0x0011540201007387 */ /* 0x000fe20000100800 */
        /* <DEDUP_REMOVED lines=31> */
[----:B------:R0:W-:Y:S02]  /*549e0*/  STL [R1+0x1128], R16 ;  /* 0x0011281001007387 */ /* 0x0001e40000100800 */
[----:B0-----:R-:W3:Y:S01]  /*549f0*/  LDL.LU R16, [R1+0x10b0] ;  /* 0x0010b00001107983 */ /* 0x001ee20000300800 */
        /* <DEDUP_REMOVED lines=62> */
[----:B------:R-:W3:Y:S01]  /*54de0*/  LDL.LU R7, [R1+0x10c4] ;  /* 0x0010c40001077983 */ /* 0x000ee20000300800 */
[----:B------:R-:W-:Y:S01]  /*54df0*/  IADD3 R16, P4, R16, R23, RZ ;  /* 0x0000001710107210 */ /* 0x000fe20007f9e0ff */
[----:B---3--:R0:W-:Y:S04]  /*54e00*/  STL [R1+0x2074], R7 ;  /* 0x0020740701007387 */ /* 0x0081e80000100800 */
[----:B0-----:R-:W3:Y:S01]  /*54e10*/  LDL.LU R7, [R1+0x10a0] ;  /* 0x0010a00001077983 */ /* 0x001ee20000300800 */
[----:B------:R-:W-:Y:S03]  /*54e20*/  STL [R1+0x10b0], R16 ;  /* 0x0010b01001007387 */ /* 0x000fe60000100800 */
[----:B---3--:R0:W-:Y:S04]  /*54e30*/  STL [R1+0x2078], R7 ;  /* 0x0020780701007387 */ /* 0x0081e80000100800 */
[----:B0-----:R-:W3:Y:S01]  /*54e40*/  LDL.LU R7, [R1+0x10cc] ;  /* 0x0010cc0001077983 */ /* 0x001ee20000300800 */
[----:B--2---:R-:W-:-:S03]  /*54e50*/  IMAD.X R2, R2, 0x1, R0, P5 ;  /* 0x0000000102027824 */ /* 0x004fc600028e0600 */
        /* <DEDUP_REMOVED lines=39> */
[-C--:B---3--:R-:W-:Y:S01]  /*550d0*/  IADD3 R21, P2, R21, R23.reuse, RZ ;  /* 0x0000001715157210 */ /* 0x088fe20007f5e0ff */
        /* <DEDUP_REMOVED lines=15> */
[--C-:B------:R-:W-:Y:S01]  /*551d0*/  IMAD.X R9, R9, 0x1, R0.reuse, P5 ;  /* 0x0000000109097824 */ /* 0x100fe200028e0600 */
[-C--:B------:R-:W-:Y:S02]  /*551e0*/  IADD3 R8, P5, R8, R23.reuse, RZ ;  /* 0x0000001708087210 */ /* 0x080fe40007fbe0ff */
[-C--:B------:R-:W-:Y:S01]  /*551f0*/  IADD3 R13, P6, R13, R23.reuse, RZ ;  /* 0x000000170d0d7210 */ /* 0x080fe20007fde0ff */
[----:B--2---:R-:W-:Y:S01]  /*55200*/  IMAD.X R7, R7, 0x1, R0, P1 ;  /* 0x0000000107077824 */ /* 0x004fe200008e0600 */
[----:B------:R-:W-:-:S04]  /*55210*/  IADD3 R6, P1, R6, R23, RZ ;  /* 0x0000001706067210 */ /* 0x000fc80007f3e0ff */
        /* <DEDUP_REMOVED lines=23> */
[----:B------:R-:W-:Y:S01]  /*55390*/  STL [R1+0x1074], R9 ;  /* 0x0010740901007387 */ /* 0x000fe20000100800 */
[----:B0-----:R-:W2:Y:S01]  /*553a0*/  LDL.LU R16, [R1+0x1030] ;  /* 0x0010300001107983 */ /* 0x001ea20000300800 */
[----:B------:R-:W-:Y:S02]  /*553b0*/  STL [R1+0x1048], R8 ;  /* 0x0010480801007387 */ /* 0x000fe40000100800 */
[----:B------:R-:W-:Y:S02]  /*553c0*/  STL [R1+0x1040], R13 ;  /* 0x0010400d01007387 */ /* 0x000fe40000100800 */
[----:B------:R-:W3:Y:S02]  /*553d0*/  LDL.LU R7, [R1+0x1020] ;  /* 0x0010200001077983 */ /* 0x000ee40000300800 */
[----:B------:R-:W-:Y:S01]  /*553e0*/  IMAD.X R17, R17, 0x1, R0, P1 ;  /* 0x0000000111117824 */ /* 0x000fe200008e0600 */
[----:B------:R-:W-:-:S04]  /*553f0*/  IADD3 R12, P1, R12, R23, RZ ;  /* 0x000000170c0c7210 */ /* 0x000fc80007f3e0ff */
[----:B------:R-:W-:Y:S04]  /*55400*/  STL [R1+0x1064], R17 ;  /* 0x0010641101007387 */ /* 0x000fe80000100800 */
[----:B---3--:R0:W-:Y:S01]  /*55410*/  STL [R1+0x2068], R7 ;  /* 0x0020680701007387 */ /* 0x0081e20000100800 */
[----:B------:R-:W-:Y:S03]  /*55420*/  STL [R1+0x1038], R12 ;  /* 0x0010380c01007387 */ /* 0x000fe60000100800 */
[----:B0-----:R-:W3:Y:S01]  /*55430*/  LDL.LU R7, [R1+0x104c] ;  /* 0x00104c0001077983 */ /* 0x001ee20000300800 */
[----:B------:R-:W-:-:S05]  /*55440*/  IMAD.X R2, R2, 0x1, R0, P2 ;  /* 0x0000000102027824 */ /* 0x000fca00010e0600 */
[----:B------:R-:W-:Y:S04]  /*55450*/  STL [R1+0x105c], R2 ;  /* 0x00105c0201007387 */ /* 0x000fe80000100800 */
        /* <DEDUP_REMOVED lines=27> */
[----:B------:R0:W-:Y:S01]  /*55610*/  STL [R1+0x1030], R16 ;  /* 0x0010301001007387 */ /* 0x0001e20000100800 */
[----:B------:R-:W3:Y:S01]  /*55620*/  LDL.LU R13, [R1+0xfec] ;  /* 0x000fec00010d7983 */ /* 0x000ee20000300800 */
[----:B------:R-:W3:Y:S02]  /*55630*/  LDL.LU R17, [R1+0xfc0] ;  /* 0x000fc00001117983 */ /* 0x000ee40000300800 */
[----:B------:R-:W3:Y:S01]  /*55640*/  LDL.LU R12, [R1+0xfe4] ;  /* 0x000fe400010c7983 */ /* 0x000ee20000300800 */
        /* <DEDUP_REMOVED lines=28> */
[----:B------:R-:W-:Y:S01]  /*55810*/  IMAD.X R9, R9, 0x1, R0, P3 ;  /* 0x0000000109097824 */ /* 0x000fe200018e0600 */
[-C--:B------:R-:W-:Y:S02]  /*55820*/  IADD3 R8, P3, R8, R23.reuse, RZ ;  /* 0x0000001708087210 */ /* 0x080fe40007f7e0ff */
        /* <DEDUP_REMOVED lines=20> */
[----:B------:R0:W-:Y:S01]  /*55970*/  STL [R1+0xffc], R2 ;  /* 0x000ffc0201007387 */ /* 0x0001e20000100800 */
[----:B------:R-:W-:Y:S01]  /*55980*/  STL [R1+0x1004], R25 ;  /* 0x0010041901007387 */ /* 0x000fe20000100800 */
[----:B------:R-:W-:-:S03]  /*55990*/  IMAD.X R13, R13, 0x1, R0, P4 ;  /* 0x000000010d0d7824 */ /* 0x000fc600020e0600 */
[----:B0-----:R-:W2:Y:S01]  /*559a0*/  LDL.LU R2, [R1+0xfdc] ;  /* 0x000fdc0001027983 */ /* 0x001ea20000300800 */
[----:B------:R-:W-:Y:S02]  /*559b0*/  STL [R1+0xfd8], R26 ;  /* 0x000fd81a01007387 */ /* 0x000fe40000100800 */
[----:B------:R-:W-:Y:S02]  /*559c0*/  STL [R1+0xfd0], R27 ;  /* 0x000fd01b01007387 */ /* 0x000fe40000100800 */
[----:B------:R-:W-:Y:S01]  /*559d0*/  STL [R1+0xff4], R9 ;  /* 0x000ff40901007387 */ /* 0x000fe20000100800 */
[----:B------:R-:W-:Y:S01]  /*559e0*/  STL [R1+0xfc8], R8 ;  /* 0x000fc80801007387 */ /* 0x000fe20000100800 */
[----:B------:R-:W-:Y:S02]  /*559f0*/  STL [R1+0xfec], R13 ;  /* 0x000fec0d01007387 */ /* 0x000fe40000100800 */
[----:B------:R-:W3:Y:S01]  /*55a00*/  LDL.LU R7, [R1+0xfcc] ;  /* 0x000fcc0001077983 */ /* 0x000ee20000300800 */
[----:B------:R-:W-:Y:S01]  /*55a10*/  IADD3 R17, P4, R17, R23, RZ ;  /* 0x0000001711117210 */ /* 0x000fe20007f9e0ff */
[----:B------:R-:W-:-:S04]  /*55a20*/  IMAD.X R12, R12, 0x1, R0, P5 ;  /* 0x000000010c0c7824 */ /* 0x000fc800028e0600 */
[----:B------:R-:W-:Y:S04]  /*55a30*/  STL [R1+0xfc0], R17 ;  /* 0x000fc01101007387 */ /* 0x000fe80000100800 */
[----:B---3--:R0:W-:Y:S01]  /*55a40*/  STL [R1+0x205c], R7 ;  /* 0x00205c0701007387 */ /* 0x0081e20000100800 */
[----:B------:R-:W-:Y:S03]  /*55a50*/  STL [R1+0xfe4], R12 ;  /* 0x000fe40c01007387 */ /* 0x000fe60000100800 */
[----:B0-----:R-:W3:Y:S01]  /*55a60*/  LDL.LU R7, [R1+0xfa8] ;  /* 0x000fa80001077983 */ /* 0x001ee20000300800 */
[----:B------:R-:W-:-:S05]  /*55a70*/  IADD3 R16, P5, R16, R23, RZ ;  /* 0x0000001710107210 */ /* 0x000fca0007fbe0ff */
[----:B------:R-:W-:Y:S04]  /*55a80*/  STL [R1+0xfb8], R16 ;  /* 0x000fb81001007387 */ /* 0x000fe80000100800 */
        /* <DEDUP_REMOVED lines=24> */
[----:B------:R0:W-:Y:S01]  /*55c10*/  STL [R1+0xfdc], R2 ;  /* 0x000fdc0201007387 */ /* 0x0001e20000100800 */
[----:B------:R-:W3:Y:S02]  /*55c20*/  LDL.LU R9, [R1+0xf88] ;  /* 0x000f880001097983 */ /* 0x000ee40000300800 */
[----:B------:R-:W3:Y:S02]  /*55c30*/  LDL.LU R8, [R1+0x1ae0] ;  /* 0x001ae00001087983 */ /* 0x000ee40000300800 */
[----:B------:R-:W3:Y:S01]  /*55c40*/  LDL.LU R13, [R1+0x138c] ;  /* 0x00138c00010d7983 */ /* 0x000ee20000300800 */
[----:B------:R-:W3:Y:S01]  /*55c50*/  LDL.LU R17, [R1+0x1ad8] ;  /* 0x001ad80001117983 */ /* 0x000ee20000300800 */
[----:B------:R-:W3:Y:S02]  /*55c60*/  LDL.LU R12, [R1+0x1388] ;  /* 0x00138800010c7983 */ /* 0x000ee40000300800 */
[----:B------:R-:W3:Y:S01]  /*55c70*/  LDL.LU R16, [R1+0x1ad0] ;  /* 0x001ad00001107983 */ /* 0x000ee20000300800 */
        /* <DEDUP_REMOVED lines=13> */
[----:B------:R-:W-:Y:S01]  /*55d50*/  IADD3 R10, P4, R10, R23, RZ ;  /* 0x000000170a0a7210 */ /* 0x000fe20007f9e0ff */
[--C-:B------:R-:W-:Y:S01]  /*55d60*/  IMAD.X R11, R11, 0x1, R0.reuse, P5 ;  /* 0x000000010b0b7824 */ /* 0x100fe200028e0600 */
[----:B------:R-:W-:Y:S01]  /*55d70*/  IADD3 R28, P5, R28, UR8, RZ ;  /* 0x000000081c1c7c10 */ /* 0x000fe2000ffbe0ff */
[--C-:B------:R-:W-:Y:S01]  /*55d80*/  IMAD.X R29, R29, 0x1, R0.reuse, P6 ;  /* 0x000000011d1d7824 */ /* 0x100fe200030e0600 */
[----:B------:R-:W-:Y:S01]  /*55d90*/  IADD3 R3, P6, R3, UR8, RZ ;  /* 0x0000000803037c10 */ /* 0x000fe2000ffde0ff */
[--C-:B------:R-:W-:Y:S01]  /*55da0*/  IMAD.X R5, R5, 0x1, R0.reuse, P1 ;  /* 0x0000000105057824 */ /* 0x100fe200008e0600 */
[----:B------:R-:W-:Y:S01]  /*55db0*/  IADD3 R4, P1, R4, UR8, RZ ;  /* 0x0000000804047c10 */ /* 0x000fe2000ff3e0ff */
[--C-:B------:R-:W-:Y:S01]  /*55dc0*/  IMAD.X R18, R18, 0x1, R0.reuse, P3 ;  /* 0x0000000112127824 */ /* 0x100fe200018e0600 */
[----:B------:R-:W-:Y:S01]  /*55dd0*/  IADD3 R19, P3, R19, UR8, RZ ;  /* 0x0000000813137c10 */ /* 0x000fe2000ff7e0ff */
[----:B------:R-:W-:Y:S01]  /*55de0*/  IMAD.X R24, R24, 0x1, R0, P4 ;  /* 0x0000000118187824 */ /* 0x000fe200020e0600 */
[----:B------:R-:W-:-:S02]  /*55df0*/  IADD3 R25, P4, R25, UR8, RZ ;  /* 0x0000000819197c10 */ /* 0x000fc4000ff9e0ff */
[----:B------:R-:W-:Y:S01]  /*55e00*/  IADD3.X R26, R26, UR5, RZ, P5, !PT ;  /* 0x000000051a1a7c10 */ /* 0x000fe2000affe4ff */
[----:B------:R-:W-:Y:S01]  /*55e10*/  IADD3 R27, P5, R27, UR8, RZ ;  /* 0x000000081b1b7c10 */ /* 0x000fe2000ffbe0ff */
[----:B------:R-:W-:Y:S01]  /*55e20*/  IADD3.X R9, R9, UR5, RZ, P6, !PT ;  /* 0x0000000509097c10 */ /* 0x000fe2000b7fe4ff */
[----:B------:R-:W-:Y:S01]  /*55e30*/  IADD3 R8, P6, R8, UR8, RZ ;  /* 0x0000000808087c10 */ /* 0x000fe2000ffde0ff */
[----:B------:R-:W-:Y:S01]  /*55e40*/  IADD3.X R13, R13, UR5, RZ, P1, !PT ;  /* 0x000000050d0d7c10 */ /* 0x000fe20008ffe4ff */
[----:B------:R-:W-:Y:S02]  /*55e50*/  IADD3 R17, P1, R17, UR8, RZ ;  /* 0x0000000811117c10 */ /* 0x000fe4000ff3e0ff */
        /* <DEDUP_REMOVED lines=10> */
[----:B------:R-:W-:Y:S01]  /*55f00*/  IMAD.X R14, R14, 0x1, R0, P2 ;  /* 0x000000010e0e7824 */ /* 0x000fe200010e0600 */
[----:B------:R-:W-:Y:S01]  /*55f10*/  STL [R1+0xfac], R29 ;  /* 0x000fac1d01007387 */ /* 0x000fe20000100800 */
[----:B------:R-:W-:Y:S01]  /*55f20*/  IADD3 R15, P2, R15, UR8, RZ ;  /* 0x000000080f0f7c10 */ /* 0x000fe2000ff5e0ff */
[----:B------:R-:W-:Y:S02]  /*55f30*/  STL [R1+0x1390], R3 ;  /* 0x0013900301007387 */ /* 0x000fe40000100800 */
[----:B------:R-:W-:Y:S01]  /*55f40*/  STL [R1+0xfa4], R5 ;  /* 0x000fa40501007387 */ /* 0x000fe20000100800 */
[----:B------:R-:W-:Y:S01]  /*55f50*/  STL [R1+0x1af4], R4 ;  /* 0x001af40401007387 */ /* 0x000fe20000100800 */
[----:B------:R-:W-:Y:S02]  /*55f60*/  STL [R1+0xf9c], R14 ;  /* 0x000f9c0e01007387 */ /* 0x000fe40000100800 */
[----:B------:R-:W-:Y:S02]  /*55f70*/  STL [R1+0x1af0], R15 ;  /* 0x001af00f01007387 */ /* 0x000fe40000100800 */
[----:B------:R0:W-:Y:S01]  /*55f80*/  STL [R1+0x1fd8], R0 ;  /* 0x001fd80001007387 */ /* 0x0001e20000100800 */
        /* <DEDUP_REMOVED lines=10> */
[----:B0-----:R-:W2:Y:S01]  /*56030*/  LDL.LU R0, [R1+0x1ac0] ;  /* 0x001ac00001007983 */ /* 0x001ea20000300800 */
[----:B------:R-:W-:Y:S01]  /*56040*/  IADD3.X R12, R12, UR5, RZ, P2, !PT ;  /* 0x000000050c0c7c10 */ /* 0x000fe200097fe4ff */
[----:B------:R-:W-:-:S04]  /*56050*/  IADD3 R16, P2, R16, UR8, RZ ;  /* 0x0000000810107c10 */ /* 0x000fc8000ff5e0ff */
[----:B------:R-:W-:Y:S04]  /*56060*/  STL [R1+0x1388], R12 ;  /* 0x0013880c01007387 */ /* 0x000fe80000100800 */
[----:B--2---:R0:W-:Y:S01]  /*56070*/  STL [R1+0x2054], R0 ;  /* 0x0020540001007387 */ /* 0x0041e20000100800 */
[----:B------:R-:W-:Y:S03]  /*56080*/  STL [R1+0x1ad0], R16 ;  /* 0x001ad01001007387 */ /* 0x000fe60000100800 */
[----:B0-----:R-:W2:Y:S01]  /*56090*/  LDL.LU R0, [R1+0x1380] ;  /* 0x0013800001007983 */ /* 0x001ea20000300800 */
[----:B------:R-:W-:-:S05]  /*560a0*/  IADD3.X R2, R2, UR5, RZ, P3, !PT ;  /* 0x0000000502027c10 */ /* 0x000fca0009ffe4ff */
[----:B------:R-:W-:Y:S04]  /*560b0*/  STL [R1+0x1384], R2 ;  /* 0x0013840201007387 */ /* 0x000fe80000100800 */
[----:B--2---:R0:W-:Y:S04]  /*560c0*/  STL [R1+0x2058], R0 ;  /* 0x0020580001007387 */ /* 0x0041e80000100800 */
        /* <DEDUP_REMOVED lines=29> */
[----:B--2---:R-:W-:-:S05]  /*562a0*/  IADD3 R0, P3, R0, UR8, RZ ;  /* 0x0000000800007c10 */ /* 0x004fca000ff7e0ff */
[----:B------:R0:W-:Y:S04]  /*562b0*/  STL [R1+0x1ac8], R0 ;  /* 0x001ac80001007387 */ /* 0x0001e80000100800 */
[----:B0-----:R-:W2:Y:S02]  /*562c0*/  LDL.LU R0, [R1+0x2058] ;  /* 0x0020580001007983 */ /* 0x001ea40000300800 */
[----:B--2---:R-:W-:-:S05]  /*562d0*/  IADD3.X R0, R0, UR5, RZ, P4, !PT ;  /* 0x0000000500007c10 */ /* 0x004fca000a7fe4ff */
[----:B------:R0:W-:Y:S04]  /*562e0*/  STL [R1+0x1380], R0 ;  /* 0x0013800001007387 */ /* 0x0001e80000100800 */
[----:B0-----:R-:W2:Y:S01]  /*562f0*/  LDL.LU R0, [R1+0x2054] ;  /* 0x0020540001007983 */ /* 0x001ea20000300800 */
[----:B---3--:R-:W-:Y:S01]  /*56300*/  IADD3.X R7, R7, UR5, RZ, P5, !PT ;  /* 0x0000000507077c10 */ /* 0x008fe2000affe4ff */
[----:B----4-:R-:W-:Y:S01]  /*56310*/  IADD3 R6, P5, R6, UR8, RZ ;  /* 0x0000000806067c10 */ /* 0x010fe2000ffbe0ff */
[----:B------:R-:W-:Y:S01]  /*56320*/  IADD3.X R20, R20, UR5, RZ, P6, !PT ;  /* 0x0000000514147c10 */ /* 0x000fe2000b7fe4ff */
[----:B------:R-:W-:Y:S01]  /*56330*/  IADD3 R21, P6, R21, UR8, RZ ;  /* 0x0000000815157c10 */ /* 0x000fe2000ffde0ff */
        /* <DEDUP_REMOVED lines=16> */
[----:B------:R-:W-:-:S02]  /*56440*/  IADD3.X R17, R17, UR5, RZ, P5, !PT ;  /* 0x0000000511117c10 */ /* 0x000fc4000affe4ff */
[----:B--2---:R-:W-:-:S05]  /*56450*/  IADD3 R0, P4, R0, UR8, RZ ;  /* 0x0000000800007c10 */ /* 0x004fca000ff9e0ff */
[----:B------:R0:W-:Y:S01]  /*56460*/  STL [R1+0x1ac0], R0 ;  /* 0x001ac00001007387 */ /* 0x0001e20000100800 */
[----:B------:R-:W-:Y:S02]  /*56470*/  STL [R1+0x137c], R7 ;  /* 0x00137c0701007387 */ /* 0x000fe40000100800 */
[----:B------:R-:W-:Y:S02]  /*56480*/  STL [R1+0x1ab8], R6 ;  /* 0x001ab80601007387 */ /* 0x000fe40000100800 */
[----:B------:R-:W-:Y:S01]  /*56490*/  STL [R1+0x1adc], R20 ;  /* 0x001adc1401007387 */ /* 0x000fe20000100800 */
[----:B------:R-:W-:Y:S01]  /*564a0*/  STL [R1+0x1ab0], R21 ;  /* 0x001ab01501007387 */ /* 0x000fe20000100800 */
[----:B------:R-:W-:Y:S02]  /*564b0*/  STL [R1+0x1ad4], R22 ;  /* 0x001ad41601007387 */ /* 0x000fe40000100800 */
[----:B------:R-:W-:Y:S01]  /*564c0*/  STL [R1+0x1aa8], R23 ;  /* 0x001aa81701007387 */ /* 0x000fe20000100800 */
[----:B------:R-:W-:Y:S01]  /*564d0*/  IADD3.X R3, R3, UR5, RZ, P4, !PT ;  /* 0x0000000503037c10 */ /* 0x000fe2000a7fe4ff */
[----:B------:R-:W-:Y:S01]  /*564e0*/  STL [R1+0x1acc], R10 ;  /* 0x001acc0a01007387 */ /* 0x000fe20000100800 */
[----:B------:R-:W-:Y:S01]  /*564f0*/  IADD3 R5, P4, R5, UR8, RZ ;  /* 0x0000000805057c10 */ /* 0x000fe2000ff9e0ff */
        /* <DEDUP_REMOVED lines=11> */
[----:B------:R-:W-:Y:S01]  /*565b0*/  IADD3.X R8, R8, UR5, RZ, P4, !PT ;  /* 0x0000000508087c10 */ /* 0x000fe2000a7fe4ff */
[----:B------:R-:W-:Y:S01]  /*565c0*/  STL [R1+0x1a9c], R25 ;  /* 0x001a9c1901007387 */ /* 0x000fe20000100800 */
[----:B------:R-:W-:Y:S01]  /*565d0*/  IADD3 R13, P4, R13, UR8, RZ ;  /* 0x000000080d0d7c10 */ /* 0x000fe2000ff9e0ff */
[----:B------:R-:W-:Y:S01]  /*565e0*/  STL [R1+0x1a70], R26 ;  /* 0x001a701a01007387 */ /* 0x000fe20000100800 */
[----:B------:R-:W-:Y:S02]  /*565f0*/  STL [R1+0x1a94], R27 ;  /* 0x001a941b01007387 */ /* 0x000fe40000100800 */
[----:B------:R-:W-:Y:S02]  /*56600*/  STL [R1+0x1a68], R9 ;  /* 0x001a680901007387 */ /* 0x000fe40000100800 */
[----:B------:R-:W-:Y:S01]  /*56610*/  STL [R1+0x1a8c], R8 ;  /* 0x001a8c0801007387 */ /* 0x000fe20000100800 */
[----:B------:R-:W-:Y:S01]  /*56620*/  STL [R1+0x1a60], R13 ;  /* 0x001a600d01007387 */ /* 0x000fe20000100800 */
[----:B------:R-:W-:Y:S02]  /*56630*/  STL [R1+0x1a84], R17 ;  /* 0x001a841101007387 */ /* 0x000fe40000100800 */
[----:B0-----:R-:W2:Y:S01]  /*56640*/  LDL.LU R0, [R1+0x1a6c] ;  /* 0x001a6c0001007983 */ /* 0x001ea20000300800 */
[----:B------:R-:W-:-:S02]  /*56650*/  IADD3 R12, P5, R12, UR8, RZ ;  /* 0x000000080c0c7c10 */ /* 0x000fc4000ffbe0ff */
[----:B------:R-:W-:-:S03]  /*56660*/  IADD3.X R16, R16, UR5, RZ, P6, !PT ;  /* 0x0000000510107c10 */ /* 0x000fc6000b7fe4ff */
[----:B------:R-:W-:Y:S04]  /*56670*/  STL [R1+0x1a58], R12 ;  /* 0x001a580c01007387 */ /* 0x000fe80000100800 */
[----:B--2---:R0:W-:Y:S01]  /*56680*/  STL [R1+0x204c], R0 ;  /* 0x00204c0001007387 */ /* 0x0041e20000100800 */
[----:B------:R-:W-:Y:S03]  /*56690*/  STL [R1+0x1a7c], R16 ;  /* 0x001a7c1001007387 */ /* 0x000fe60000100800 */
[----:B0-----:R-:W2:Y:S01]  /*566a0*/  LDL.LU R0, [R1+0x1a48] ;  /* 0x001a480001007983 */ /* 0x001ea20000300800 */
[----:B------:R-:W-:-:S05]  /*566b0*/  IADD3 R2, P6, R2, UR8, RZ ;  /* 0x0000000802027c10 */ /* 0x000fca000ffde0ff */
        /* <DEDUP_REMOVED lines=31> */
[----:B--2---:R-:W-:-:S05]  /*568b0*/  IADD3.X R0, R0, UR5, RZ, P1, !PT ;  /* 0x0000000500007c10 */ /* 0x004fca0008ffe4ff */
[----:B------:R0:W-:Y:S04]  /*568c0*/  STL [R1+0x1a74], R0 ;  /* 0x001a740001007387 */ /* 0x0001e80000100800 */
[----:B0-----:R-:W2:Y:S02]  /*568d0*/  LDL.LU R0, [R1+0x2050] ;  /* 0x0020500001007983 */ /* 0x001ea40000300800 */
[----:B--2---:R-:W-:-:S05]  /*568e0*/  IADD3 R0, P1, R0, UR8, RZ ;  /* 0x0000000800007c10 */ /* 0x004fca000ff3e0ff */
[----:B------:R0:W-:Y:S04]  /*568f0*/  STL [R1+0x1a48], R0 ;  /* 0x001a480001007387 */ /* 0x0001e80000100800 */
[----:B0-----:R-:W2:Y:S01]  /*56900*/  LDL.LU R0, [R1+0x204c] ;  /* 0x00204c0001007983 */ /* 0x001ea20000300800 */
[----:B----4-:R-:W-:Y:S01]  /*56910*/  IADD3.X R6, R6, UR5, RZ, P3, !PT ;  /* 0x0000000506067c10 */ /* 0x010fe20009ffe4ff */
[----:B---3--:R-:W-:Y:S01]  /*56920*/  IADD3 R20, P3, R20, UR8, RZ ;  /* 0x0000000814147c10 */ /* 0x008fe2000ff7e0ff */
        /* <DEDUP_REMOVED lines=18> */
[----:B--2---:R-:W-:Y:S01]  /*56a50*/  IADD3.X R0, R0, UR5, RZ, P2, !PT ;  /* 0x0000000500007c10 */ /* 0x004fe200097fe4ff */
[----:B------:R-:W-:-:S04]  /*56a60*/  IADD3 R7, P2, R7, UR8, RZ ;  /* 0x0000000807077c10 */ /* 0x000fc8000ff5e0ff */
[----:B------:R0:W-:Y:S01]  /*56a70*/  STL [R1+0x1a6c], R0 ;  /* 0x001a6c0001007387 */ /* 0x0001e20000100800 */
[----:B------:R-:W-:Y:S02]  /*56a80*/  STL [R1+0x1a40], R7 ;  /* 0x001a400701007387 */ /* 0x000fe40000100800 */
[----:B------:R-:W-:Y:S02]  /*56a90*/  STL [R1+0x1a64], R6 ;  /* 0x001a640601007387 */ /* 0x000fe40000100800 */
[----:B------:R-:W-:Y:S01]  /*56aa0*/  STL [R1+0x1a38], R20 ;  /* 0x001a381401007387 */ /* 0x000fe20000100800 */
[----:B------:R-:W-:Y:S01]  /*56ab0*/  STL [R1+0x1a5c], R21 ;  /* 0x001a5c1501007387 */ /* 0x000fe20000100800 */
[----:B------:R-:W-:Y:S02]  /*56ac0*/  STL [R1+0x1a30], R22 ;  /* 0x001a301601007387 */ /* 0x000fe40000100800 */
        /* <DEDUP_REMOVED lines=1342> */
[----:B------:R0:W-:Y:S04]  /*5beb0*/  STL [R1+0x13ac], R0 ;  /* 0x0013ac0001007387 */ /* 0x0001e80000100800 */
[----:B0-----:R0:W5:Y:S01]  /*5bec0*/  LDL.LU R0, [R1+0x1fd8] ;  /* 0x001fd80001007983 */ /* 0x0011620000300800 */
[----:B------:R1:W-:Y:S03]  /*5bed0*/  STL [R1+0x1b38], R6 ;  /* 0x001b380601007387 */ /* 0x0003e60000100800 */
[----:B-1----:R0:W5:Y:S01]  /*5bee0*/  LDL.LU R6, [R1+0x1fd4] ;  /* 0x001fd40001067983 */ /* 0x0021620000300800 */
[----:B------:R1:W-:Y:S03]  /*5bef0*/  STL [R1+0x13a8], R7 ;  /* 0x0013a80701007387 */ /* 0x0003e60000100800 */
[----:B-1----:R0:W5:Y:S01]  /*5bf00*/  LDL.LU R7, [R1+0x1fd0] ;  /* 0x001fd00001077983 */ /* 0x0021620000300800 */
[----:B------:R1:W-:Y:S03]  /*5bf10*/  STL [R1+0x1b40], R28 ;  /* 0x001b401c01007387 */ /* 0x0003e60000100800 */
[----:B-1----:R-:W2:Y:S01]  /*5bf20*/  LDL.LU R28, [R1+0x1fcc] ;  /* 0x001fcc00011c7983 */ /* 0x002ea20000300800 */
[----:B------:R1:W-:Y:S03]  /*5bf30*/  STL [R1+0x13a4], R3 ;  /* 0x0013a40301007387 */ /* 0x0003e60000100800 */
[----:B-1----:R-:W3:Y:S01]  /*5bf40*/  LDL.LU R3, [R1+0x1fc8] ;  /* 0x001fc80001037983 */ /* 0x002ee20000300800 */
[----:B------:R1:W-:Y:S01]  /*5bf50*/  STL [R1+0x1b48], R5 ;  /* 0x001b480501007387 */ /* 0x0003e20000100800 */
[----:B------:R-:W-:-:S02]  /*5bf60*/  IADD3.X R12, R12, UR5, RZ, P3, !PT ;  /* 0x000000050c0c7c10 */ /* 0x000fc40009ffe4ff */
[----:B-1----:R-:W4:Y:S01]  /*5bf70*/  LDL.LU R5, [R1+0x1fc4] ;  /* 0x001fc40001057983 */ /* 0x002f220000300800 */
[----:B------:R1:W-:Y:S01]  /*5bf80*/  STL [R1+0x13a0], R4 ;  /* 0x0013a00401007387 */ /* 0x0003e20000100800 */
[----:B------:R-:W-:Y:S02]  /*5bf90*/  IADD3 R2, P3, R2, UR8, RZ ;  /* 0x0000000802027c10 */ /* 0x000fe4000ff7e0ff */
[----:B-1----:R-:W2:Y:S01]  /*5bfa0*/  LDL.LU R4, [R1+0x1fc0] ;  /* 0x001fc00001047983 */ /* 0x002ea20000300800 */
[----:B------:R1:W-:Y:S03]  /*5bfb0*/  STL [R1+0x1b50], R9 ;  /* 0x001b500901007387 */ /* 0x0003e60000100800 */
[----:B-1----:R0:W5:Y:S01]  /*5bfc0*/  LDL.LU R9, [R1+0x1fbc] ;  /* 0x001fbc0001097983 */ /* 0x0021620000300800 */
        /* <DEDUP_REMOVED lines=11> */
[----:B-1----:R-:W4:Y:S01]  /*5c080*/  LDL.LU R2, [R1+0x1fa4] ;  /* 0x001fa40001027983 */ /* 0x002f220000300800 */
[----:B------:R-:W-:Y:S01]  /*5c090*/  IADD3.X R20, R20, UR5, RZ, P4, !PT ;  /* 0x0000000514147c10 */ /* 0x000fe2000a7fe4ff */
[----:B------:R-:W-:Y:S01]  /*5c0a0*/  IADD3 R21, P4, R21, UR8, RZ ;  /* 0x0000000815157c10 */ /* 0x000fe2000ff9e0ff */
[----:B------:R-:W-:Y:S01]  /*5c0b0*/  IADD3.X R22, R22, UR5, RZ, P5, !PT ;  /* 0x0000000516167c10 */ /* 0x000fe2000affe4ff */
[----:B------:R-:W-:Y:S01]  /*5c0c0*/  IADD3 R23, P5, R23, UR8, RZ ;  /* 0x0000000817177c10 */ /* 0x000fe2000ffbe0ff */
[----:B------:R-:W-:Y:S01]  /*5c0d0*/  IADD3.X R10, R10, UR5, RZ, P6, !PT ;  /* 0x000000050a0a7c10 */ /* 0x000fe2000b7fe4ff */
[----:B------:R-:W-:Y:S01]  /*5c0e0*/  STL [R1+0x1b04], R20 ;  /* 0x001b041401007387 */ /* 0x000fe20000100800 */
[----:B------:R-:W-:Y:S01]  /*5c0f0*/  IADD3 R11, P6, R11, UR8, RZ ;  /* 0x000000080b0b7c10 */ /* 0x000fe2000ffde0ff */
[----:B------:R-:W-:Y:S01]  /*5c100*/  STL [R1+0x1b64], R21 ;  /* 0x001b641501007387 */ /* 0x000fe20000100800 */
[----:B------:R-:W-:Y:S01]  /*5c110*/  IADD3.X R29, R29, UR5, RZ, P1, !PT ;  /* 0x000000051d1d7c10 */ /* 0x000fe20008ffe4ff */
[----:B------:R-:W-:Y:S01]  /*5c120*/  STL [R1+0x1b0c], R22 ;  /* 0x001b0c1601007387 */ /* 0x000fe20000100800 */
[----:B------:R-:W-:Y:S01]  /*5c130*/  IADD3 R14, P1, R14, UR8, RZ ;  /* 0x000000080e0e7c10 */ /* 0x000fe2000ff3e0ff */
[----:B------:R-:W-:Y:S01]  /*5c140*/  STL [R1+0x1b74], R23 ;  /* 0x001b741701007387 */ /* 0x000fe20000100800 */
[----:B------:R-:W-:Y:S01]  /*5c150*/  IADD3.X R15, R15, UR5, RZ, P2, !PT ;  /* 0x000000050f0f7c10 */ /* 0x000fe200097fe4ff */
[----:B------:R-:W-:Y:S01]  /*5c160*/  STL [R1+0x1b14], R10 ;  /* 0x001b140a01007387 */ /* 0x000fe20000100800 */
[----:B------:R-:W-:Y:S01]  /*5c170*/  IADD3 R18, P2, R18, UR8, RZ ;  /* 0x0000000812127c10 */ /* 0x000fe2000ff5e0ff */
[----:B------:R3:W-:Y:S01]  /*5c180*/  STL [R1+0x1b70], R11 ;  /* 0x001b700b01007387 */ /* 0x0007e20000100800 */
[----:B------:R-:W-:Y:S01]  /*5c190*/  IADD3.X R19, R19, UR5, RZ, P3, !PT ;  /* 0x0000000513137c10 */ /* 0x000fe20009ffe4ff */
[----:B------:R1:W-:Y:S01]  /*5c1a0*/  STL [R1+0x1b1c], R29 ;  /* 0x001b1c1d01007387 */ /* 0x0003e20000100800 */
[----:B------:R-:W-:Y:S01]  /*5c1b0*/  IADD3.X R24, R24, UR5, RZ, P4, !PT ;  /* 0x0000000518187c10 */ /* 0x000fe2000a7fe4ff */
[----:B------:R-:W-:Y:S01]  /*5c1c0*/  STL [R1+0x1b6c], R14 ;  /* 0x001b6c0e01007387 */ /* 0x000fe20000100800 */
[----:B------:R-:W-:Y:S01]  /*5c1d0*/  IADD3.X R25, R25, UR5, RZ, P5, !PT ;  /* 0x0000000519197c10 */ /* 0x000fe2000affe4ff */
[----:B------:R-:W-:Y:S01]  /*5c1e0*/  STL [R1+0x1b24], R15 ;  /* 0x001b240f01007387 */ /* 0x000fe20000100800 */
[----:B------:R-:W-:Y:S02]  /*5c1f0*/  STL [R1+0x1b68], R18 ;  /* 0x001b681201007387 */ /* 0x000fe40000100800 */
[----:B------:R-:W-:Y:S02]  /*5c200*/  STL [R1+0x1b2c], R19 ;  /* 0x001b2c1301007387 */ /* 0x000fe40000100800 */
[----:B------:R-:W-:Y:S01]  /*5c210*/  STL [R1+0x1b34], R24 ;  /* 0x001b341801007387 */ /* 0x000fe20000100800 */
[----:B------:R-:W-:Y:S01]  /*5c220*/  STL [R1+0x1b3c], R25 ;  /* 0x001b3c1901007387 */ /* 0x000fe20000100800 */
[----:B------:R-:W-:-:S02]  /*5c230*/  IADD3.X R26, R26, UR5, RZ, P6, !PT ;  /* 0x000000051a1a7c10 */ /* 0x000fc4000b7fe4ff */
[----:B------:R-:W-:Y:S01]  /*5c240*/  IADD3.X R27, R27, UR5, RZ, P1, !PT ;  /* 0x000000051b1b7c10 */ /* 0x000fe20008ffe4ff */
[----:B---3--:R-:W-:Y:S02]  /*5c250*/  IMAD.MOV.U32 R11, RZ, RZ, R3 ;  /* 0x000000ffff0b7224 */ /* 0x008fe400078e0003 */
[----:B--2---:R-:W-:Y:S02]  /*5c260*/  IMAD.MOV.U32 R10, RZ, RZ, R4 ;  /* 0x000000ffff0a7224 */ /* 0x004fe400078e0004 */
[----:B-1----:R-:W-:Y:S02]  /*5c270*/  IMAD.MOV.U32 R29, RZ, RZ, R28 ;  /* 0x000000ffff1d7224 */ /* 0x002fe400078e001c */
[----:B----4-:R-:W-:Y:S01]  /*5c280*/  IMAD.MOV.U32 R28, RZ, RZ, R5 ;  /* 0x000000ffff1c7224 */ /* 0x010fe200078e0005 */
[----:B------:R-:W-:-:S05]  /*5c290*/  IADD3.X R2, R2, UR5, RZ, P2, !PT ;  /* 0x0000000502027c10 */ /* 0x000fca00097fe4ff */
[----:B------:R1:W-:Y:S01]  /*5c2a0*/  STL [R1+0x1b54], R2 ;  /* 0x001b540201007387 */ /* 0x0003e20000100800 */
[----:B------:R0:W-:Y:S02]  /*5c2b0*/  STL [R1+0x1b44], R26 ;  /* 0x001b441a01007387 */ /* 0x0001e40000100800 */
[----:B------:R0:W-:Y:S01]  /*5c2c0*/  STL [R1+0x1b4c], R27 ;  /* 0x001b4c1b01007387 */ /* 0x0001e20000100800 */
[----:B-1----:R-:W1:Y:S01]  /*5c2d0*/  S2R R2, SR_TID.X ;  /* 0x0000000000027919 */ /* 0x002e620000002100 */
[----:B------:R0:W-:Y:S01]  /*5c2e0*/  STL.64 [R1+0xf60], R10 ;  /* 0x000f600a01007387 */ /* 0x0001e20000100a00 */
[----:B-1----:R-:W-:-:S05]  /*5c2f0*/  LOP3.LUT R2, R2, 0x3f, RZ, 0xc0, !PT ;  /* 0x0000003f02027812 */ /* 0x002fca00078ec0ff */
[----:B------:R-:W-:Y:S01]  /*5c300*/  IMAD.SHL.U32 R2, R2, 0x2, RZ ;  /* 0x0000000202027824 */ /* 0x000fe200078e00ff */
[----:B0-----:R-:W-:Y:S01]  /*5c310*/  @!P0 CALL.REL.NOINC `(.L_x_2) ;  /* 0x0000001000008944 */ /* 0x001fe20003c00000 */
[----:B------:R-:W-:Y:S05]  /*5c320*/  BRA `(.L_x_3) ;  /* 0xfffc779000007947 */ /* 0x000fea000383ffff */
.L_x_2:
[----:B------:R-:W2:Y:S04]  /*5c330*/  LDL.LU R28, [R1+0x5a0] ;  /* 0x0005a000011c7983 */ /* 0x000ea80000300800 */
[----:B--2---:R0:W-:Y:S04]  /*5c340*/  STL [R1+0x2378], R28 ;  /* 0x0023781c01007387 */ /* 0x0041e80000100800 */
[----:B0-----:R-:W2:Y:S04]  /*5c350*/  LDL.LU R28, [R1+0x73c] ;  /* 0x00073c00011c7983 */ /* 0x001ea80000300800 */
        /* <DEDUP_REMOVED lines=33> */
[----:B------:R-:W2:Y:S01]  /*5c570*/  LDL.LU R29, [R1+0x734] ;  /* 0x00073400011d7983 */ /* 0x000ea20000300800 */
[----:B0----5:R-:W-:-:S03]  /*5c580*/  IMAD.MOV.U32 R28, RZ, RZ, R7 ;  /* 0x000000ffff1c7224 */ /* 0x021fc600078e0007 */
        /* <DEDUP_REMOVED lines=33> */
[----:B------:R-:W2:Y:S04]  /*5c7a0*/  LDL.LU R2, [R1+0x730] ;  /* 0x0007300001027983 */ /* 0x000ea80000300800 */
[----:B------:R-:W3:Y:S04]  /*5c7b0*/  LDL.LU R0, [R1+0x744] ;  /* 0x0007440001007983 */ /* 0x000ee80000300800 */
[----:B------:R-:W3:Y:S04]  /*5c7c0*/  LDL.LU R5, [R1+0x740] ;  /* 0x0007400001057983 */ /* 0x000ee80000300800 */
[----:B------:R-:W4:Y:S04]  /*5c7d0*/  LDL.LU R4, [R1+0x754] ;  /* 0x0007540001047983 */ /* 0x000f280000300800 */
[----:B------:R-:W4:Y:S04]  /*5c7e0*/  LDL.LU R3, [R1+0x750] ;  /* 0x0007500001037983 */ /* 0x000f280000300800 */
[----:B------:R-:W2:Y:S04]  /*5c7f0*/  LDL.LU R20, [R1+0x5dc] ;  /* 0x0005dc0001147983 */ /* 0x000ea80000300800 */
        /* <DEDUP_REMOVED lines=8> */
[----:B------:R-:W2:Y:S01]  /*5c880*/  LDL.LU R19, [R1+0x5d0] ;  /* 0x0005d00001137983 */ /* 0x000ea20000300800 */
[----:B0-----:R-:W-:-:S03]  /*5c890*/  IMAD.MOV.U32 R29, RZ, RZ, R6 ;  /* 0x000000ffff1d7224 */ /* 0x001fc600078e0006 */
[----:B------:R-:W2:Y:S04]  /*5c8a0*/  LDL.LU R24, [R1+0x9f4] ;  /* 0x0009f40001187983 */ /* 0x000ea80000300800 */
[----:B------:R-:W2:Y:S04]  /*5c8b0*/  LDL.LU R25, [R1+0x9f0] ;  /* 0x0009f00001197983 */ /* 0x000ea80000300800 */
[----:B------:R-:W2:Y:S04]  /*5c8c0*/  LDL.LU R26, [R1+0xa04] ;  /* 0x000a0400011a7983 */ /* 0x000ea80000300800 */
[----:B------:R-:W2:Y:S04]  /*5c8d0*/  LDL.LU R27, [R1+0xa00] ;  /* 0x000a0000011b7983 */ /* 0x000ea80000300800 */
[----:B------:R-:W2:Y:S04]  /*5c8e0*/  LDL.LU R6, [R1+0xa14] ;  /* 0x000a140001067983 */ /* 0x000ea80000300800 */
[----:B------:R-:W2:Y:S04]  /*5c8f0*/  LDL.LU R7, [R1+0xa10] ;  /* 0x000a100001077983 */ /* 0x000ea80000300800 */
[----:B------:R0:W-:Y:S01]  /*5c900*/  STL [R1+0x1fd8], R9 ;  /* 0x001fd80901007387 */ /* 0x0001e20000100800 */
[----:B------:R-:W-:-:S03]  /*5c910*/  F2FP.PACK_AB R28, R29, R28 ;  /* 0x0000001c1d1c723e */ /* 0x000fc600000000ff */
        /* <DEDUP_REMOVED lines=11> */
[----:B------:R-:W2:Y:S04]  /*5c9d0*/  LDL.LU R29, [R1+0x2400] ;  /* 0x00240000011d7983 */ /* 0x000ea80000300800 */
[----:B------:R0:W-:Y:S04]  /*5c9e0*/  STL [R1+0x3ac], R28 ;  /* 0x0003ac1c01007387 */ /* 0x0001e80000100800 */
[----:B0-----:R-:W2:Y:S02]  /*5c9f0*/  LDL.LU R28, [R1+0x23fc] ;  /* 0x0023fc00011c7983 */ /* 0x001ea40000300800 */
[----:B--2---:R-:W-:-:S02]  /*5ca00*/  F2FP.PACK_AB R28, R29, R28 ;  /* 0x0000001c1d1c723e */ /* 0x004fc400000000ff */
        /* <DEDUP_REMOVED lines=65> */
[----:B------:R0:W-:Y:S01]  /*5ce20*/  STL [R1+0x368], R16 ;  /* 0x0003681001007387 */ /* 0x0001e20000100800 */
[----:B------:R-:W-:Y:S02]  /*5ce30*/  F2FP.PACK_AB R2, R29, R2 ;  /* 0x000000021d02723e */ /* 0x000fe400000000ff */
[----:B---3--:R-:W-:Y:S02]  /*5ce40*/  F2FP.PACK_AB R0, R0, R5 ;  /* 0x000000050000723e */ /* 0x008fe400000000ff */
[----:B----4-:R-:W-:Y:S02]  /*5ce50*/  F2FP.PACK_AB R3, R4, R3 ;  /* 0x000000030403723e */ /* 0x010fe400000000ff */
[----:B0-----:R-:W-:-:S02]  /*5ce60*/  F2FP.PACK_AB R16, R17, R12 ;  /* 0x0000000c1110723e */ /* 0x001fc400000000ff */
[----:B------:R-:W-:-:S03]  /*5ce70*/  F2FP.PACK_AB R12, R13, R8 ;  /* 0x000000080d0c723e */ /* 0x000fc600000000ff */
[----:B------:R-:W-:Y:S04]  /*5ce80*/  STL [R1+0x364], R16 ;  /* 0x0003641001007387 */ /* 0x000fe80000100800 */
[----:B------:R-:W-:Y:S01]  /*5ce90*/  STL [R1+0x360], R12 ;  /* 0x0003600c01007387 */ /* 0x000fe20000100800 */
[----:B--2---:R-:W-:-:S05]  /*5cea0*/  F2FP.PACK_AB R8, R9, R28 ;  /* 0x0000001c0908723e */ /* 0x004fca00000000ff */
[----:B------:R-:W-:Y:S04]  /*5ceb0*/  STL [R1+0x35c], R8 ;  /* 0x00035c0801007387 */ /* 0x000fe80000100800 */
[----:B------:R0:W-:Y:S04]  /*5cec0*/  STL [R1+0x358], R2 ;  /* 0x0003580201007387 */ /* 0x0001e80000100800 */
[----:B------:R1:W-:Y:S04]  /*5ced0*/  STL [R1+0x354], R0 ;  /* 0x0003540001007387 */ /* 0x0003e80000100800 */
[----:B------:R2:W-:Y:S01]  /*5cee0*/  STL [R1+0x350], R3 ;  /* 0x0003500301007387 */ /* 0x0005e20000100800 */
[----:B0-----:R-:W-:-:S02]  /*5cef0*/  F2FP.PACK_AB R2, R20, R21 ;  /* 0x000000151402723e */ /* 0x001fc400000000ff */
[----:B-1----:R-:W-:-:S03]  /*5cf00*/  F2FP.PACK_AB R0, R22, R23 ;  /* 0x000000171600723e */ /* 0x002fc600000000ff */
[----:B------:R0:W-:Y:S01]  /*5cf10*/  STL [R1+0x34c], R2 ;  /* 0x00034c0201007387 */ /* 0x0001e20000100800 */
[----:B--2---:R-:W-:-:S03]  /*5cf20*/  F2FP.PACK_AB R3, R10, R11 ;  /* 0x0000000b0a03723e */ /* 0x004fc600000000ff */
[----:B------:R1:W-:Y:S04]  /*5cf30*/  STL [R1+0x348], R0 ;  /* 0x0003480001007387 */ /* 0x0003e80000100800 */
[----:B------:R2:W-:Y:S01]  /*5cf40*/  STL [R1+0x344], R3 ;  /* 0x0003440301007387 */ /* 0x0005e20000100800 */
[----:B0-----:R-:W-:Y:S02]  /*5cf50*/  F2FP.PACK_AB R2, R14, R15 ;  /* 0x0000000f0e02723e */ /* 0x001fe400000000ff */
[----:B-1----:R-:W-:-:S03]  /*5cf60*/  F2FP.PACK_AB R0, R18, R19 ;  /* 0x000000131200723e */ /* 0x002fc600000000ff */
[----:B------:R0:W-:Y:S01]  /*5cf70*/  STL [R1+0x340], R2 ;  /* 0x0003400201007387 */ /* 0x0001e20000100800 */
[----:B--2---:R-:W-:-:S03]  /*5cf80*/  F2FP.PACK_AB R3, R24, R25 ;  /* 0x000000191803723e */ /* 0x004fc600000000ff */
[----:B------:R1:W-:Y:S04]  /*5cf90*/  STL [R1+0x32c], R0 ;  /* 0x00032c0001007387 */ /* 0x0003e80000100800 */
[----:B------:R-:W-:Y:S04]  /*5cfa0*/  STL [R1+0x328], R3 ;  /* 0x0003280301007387 */ /* 0x000fe80000100800 */
[----:B------:R-:W2:Y:S01]  /*5cfb0*/  LDL.LU R16, [R1+0xb58] ;  /* 0x000b580001107983 */ /* 0x000ea20000300800 */
[----:B0-----:R-:W-:Y:S02]  /*5cfc0*/  F2FP.PACK_AB R2, R26, R27 ;  /* 0x0000001b1a02723e */ /* 0x001fe400000000ff */
[----:B-1----:R-:W-:-:S03]  /*5cfd0*/  F2FP.PACK_AB R0, R6, R7 ;  /* 0x000000070600723e */ /* 0x002fc600000000ff */
        /* <DEDUP_REMOVED lines=36> */
[----:B------:R-:W3:Y:S04]  /*5d220*/  LDL.LU R17, [R1+0xb6c] ;  /* 0x000b6c0001117983 */ /* 0x000ee80000300800 */
[----:B---3--:R0:W-:Y:S04]  /*5d230*/  STL [R1+0x22ec], R17 ;  /* 0x0022ec1101007387 */ /* 0x0081e80000100800 */
[----:B0-----:R-:W3:Y:S04]  /*5d240*/  LDL.LU R17, [R1+0xb5c] ;  /* 0x000b5c0001117983 */ /* 0x001ee80000300800 */
        /* <DEDUP_REMOVED lines=33> */
[----:B0-----:R-:W2:Y:S04]  /*5d460*/  LDL.LU R17, [R1+0x8ec] ;  /* 0x0008ec0001117983 */ /* 0x001ea80000300800 */
[----:B------:R-:W3:Y:S04]  /*5d470*/  LDL.LU R12, [R1+0xb68] ;  /* 0x000b6800010c7983 */ /* 0x000ee80000300800 */
[----:B------:R-:W4:Y:S04]  /*5d480*/  LDL.LU R13, [R1+0xb7c] ;  /* 0x000b7c00010d7983 */ /* 0x000f280000300800 */
[----:B------:R-:W4:Y:S04]  /*5d490*/  LDL.LU R8, [R1+0xb78] ;  /* 0x000b780001087983 */ /* 0x000f280000300800 */
        /* <DEDUP_REMOVED lines=24> */
[----:B--2---:R-:W-:-:S03]  /*5d620*/  F2FP.PACK_AB R16, R17, R16 ;  /* 0x000000101110723e */ /* 0x004fc600000000ff */
        /* <DEDUP_REMOVED lines=70> */
[----:B---3--:R-:W-:Y:S02]  /*5da90*/  F2FP.PACK_AB R2, R29, R2 ;  /* 0x000000021d02723e */ /* 0x008fe400000000ff */
[----:B------:R-:W-:Y:S02]  /*5daa0*/  F2FP.PACK_AB R0, R0, R5 ;  /* 0x000000050000723e */ /* 0x000fe400000000ff */
[----:B------:R-:W-:Y:S02]  /*5dab0*/  F2FP.PACK_AB R3, R4, R3 ;  /* 0x000000030403723e */ /* 0x000fe400000000ff */
[----:B--2---:R-:W-:-:S02]  /*5dac0*/  F2FP.PACK_AB R16, R17, R12 ;  /* 0x0000000c1110723e */ /* 0x004fc400000000ff */
[----:B----4-:R-:W-:Y:S02]  /*5dad0*/  F2FP.PACK_AB R12, R13, R8 ;  /* 0x000000080d0c723e */ /* 0x010fe400000000ff */
[----:B------:R-:W-:Y:S01]  /*5dae0*/  F2FP.PACK_AB R8, R9, R28 ;  /* 0x0000001c0908723e */ /* 0x000fe200000000ff */
[----:B------:R-:W-:Y:S04]  /*5daf0*/  STL [R1+0x2d4], R16 ;  /* 0x0002d41001007387 */ /* 0x000fe80000100800 */
[----:B------:R-:W-:Y:S04]  /*5db00*/  STL [R1+0x2d0], R12 ;  /* 0x0002d00c01007387 */ /* 0x000fe80000100800 */
        /* <DEDUP_REMOVED lines=774> */
[----:B------:R-:W2:Y:S03]  /*60b70*/  LDL.LU R17, [R1+0x20cc] ;  /* 0x0020cc0001117983 */ /* 0x000ea60000300800 */
[----:B------:R0:W-:Y:S02]  /*60b80*/  STL [R1+0xe0], R16 ;  /* 0x0000e01001007387 */ /* 0x0001e40000100800 */
[----:B0-----:R-:W2:Y:S02]  /*60b90*/  LDL.LU R16, [R1+0x20c8] ;  /* 0x0020c80001107983 */ /* 0x001ea40000300800 */
[----:B--2---:R-:W-:Y:S02]  /*60ba0*/  F2FP.PACK_AB R16, R17, R16 ;  /* 0x000000101110723e */ /* 0x004fe400000000ff */
[----:B------:R-:W2:Y:S03]  /*60bb0*/  LDL.LU R17, [R1+0x20c4] ;  /* 0x0020c40001117983 */ /* 0x000ea60000300800 */
[----:B------:R0:W-:Y:S02]  /*60bc0*/  STL [R1+0xdc], R16 ;  /* 0x0000dc1001007387 */ /* 0x0001e40000100800 */
[----:B0-----:R-:W2:Y:S02]  /*60bd0*/  LDL.LU R16, [R1+0x20c0] ;  /* 0x0020c00001107983 */ /* 0x001ea40000300800 */
[----:B--2---:R-:W-:-:S02]  /*60be0*/  F2FP.PACK_AB R16, R17, R16 ;  /* 0x000000101110723e */ /* 0x004fc400000000ff */
[----:B------:R-:W2:Y:S03]  /*60bf0*/  LDL.LU R17, [R1+0x20bc] ;  /* 0x0020bc0001117983 */ /* 0x000ea60000300800 */
[----:B------:R2:W-:Y:S01]  /*60c00*/  STL [R1+0xd8], R16 ;  /* 0x0000d81001007387 */ /* 0x0005e20000100800 */
[----:B---3--:R-:W-:Y:S02]  /*60c10*/  F2FP.PACK_AB R2, R29, R2 ;  /* 0x000000021d02723e */ /* 0x008fe400000000ff */
[----:B------:R-:W-:Y:S02]  /*60c20*/  F2FP.PACK_AB R0, R0, R5 ;  /* 0x000000050000723e */ /* 0x000fe400000000ff */
[----:B------:R-:W-:Y:S02]  /*60c30*/  F2FP.PACK_AB R3, R4, R3 ;  /* 0x000000030403723e */ /* 0x000fe400000000ff */
[----:B--2---:R-:W-:Y:S01]  /*60c40*/  F2FP.PACK_AB R16, R17, R12 ;  /* 0x0000000c1110723e */ /* 0x004fe200000000ff */
[----:B----4-:R-:W-:Y:S01]  /*60c50*/  F2FP.PACK_AB R12, R13, R8 ;  /* 0x000000080d0c723e */ /* 0x010fe200000000ff */
[----:B------:R-:W-:-:S03]  /*60c60*/  F2FP.PACK_AB R8, R9, R28 ;  /* 0x0000001c0908723e */ /* 0x000fc600000000ff */
[----:B------:R-:W-:Y:S01]  /*60c70*/  STL [R1+0xd4], R16 ;  /* 0x0000d41001007387 */ /* 0x000fe20000100800 */
[----:B------:R-:W-:Y:S02]  /*60c80*/  STL [R1+0xd0], R12 ;  /* 0x0000d00c01007387 */ /* 0x000fe40000100800 */
[----:B------:R-:W-:Y:S02]  /*60c90*/  STL [R1+0xcc], R8 ;  /* 0x0000cc0801007387 */ /* 0x000fe40000100800 */
[----:B------:R0:W-:Y:S01]  /*60ca0*/  STL [R1+0xc8], R2 ;  /* 0x0000c80201007387 */ /* 0x0001e20000100800 */
[----:B------:R1:W-:Y:S01]  /*60cb0*/  STL [R1+0xc4], R0 ;  /* 0x0000c40001007387 */ /* 0x0003e20000100800 */
[----:B------:R2:W-:Y:S01]  /*60cc0*/  STL [R1+0xc0], R3 ;  /* 0x0000c00301007387 */ /* 0x0005e20000100800 */
[----:B0-----:R-:W-:Y:S02]  /*60cd0*/  F2FP.PACK_AB R2, R20, R21 ;  /* 0x000000151402723e */ /* 0x001fe400000000ff */
[----:B-1----:R-:W-:-:S02]  /*60ce0*/  F2FP.PACK_AB R0, R22, R23 ;  /* 0x000000171600723e */ /* 0x002fc400000000ff */
[----:B--2---:R-:W-:Y:S01]  /*60cf0*/  F2FP.PACK_AB R3, R10, R11 ;  /* 0x0000000b0a03723e */ /* 0x004fe200000000ff */
[----:B------:R0:W-:Y:S02]  /*60d00*/  STL [R1+0xbc], R2 ;  /* 0x0000bc0201007387 */ /* 0x0001e40000100800 */
[----:B------:R1:W-:Y:S02]  /*60d10*/  STL [R1+0xb8], R0 ;  /* 0x0000b80001007387 */ /* 0x0003e40000100800 */
[----:B------:R2:W-:Y:S01]  /*60d20*/  STL [R1+0xb4], R3 ;  /* 0x0000b40301007387 */ /* 0x0005e20000100800 */
[----:B0-----:R-:W-:Y:S02]  /*60d30*/  F2FP.PACK_AB R2, R14, R15 ;  /* 0x0000000f0e02723e */ /* 0x001fe400000000ff */
[----:B-1----:R-:W-:Y:S02]  /*60d40*/  F2FP.PACK_AB R0, R18, R19 ;  /* 0x000000131200723e */ /* 0x002fe400000000ff */
[----:B--2---:R-:W-:Y:S01]  /*60d50*/  F2FP.PACK_AB R3, R24, R25 ;  /* 0x000000191803723e */ /* 0x004fe200000000ff */
[----:B------:R0:W-:Y:S02]  /*60d60*/  STL [R1+0xb0], R2 ;  /* 0x0000b00201007387 */ /* 0x0001e40000100800 */
[----:B------:R1:W-:Y:S02]  /*60d70*/  STL [R1+0xac], R0 ;  /* 0x0000ac0001007387 */ /* 0x0003e40000100800 */
[----:B------:R-:W-:Y:S02]  /*60d80*/  STL [R1+0xa8], R3 ;  /* 0x0000a80301007387 */ /* 0x000fe40000100800 */
[----:B------:R-:W2:Y:S01]  /*60d90*/  LDL.LU R16, [R1+0xdf8] ;  /* 0x000df80001107983 */ /* 0x000ea20000300800 */
[----:B0-----:R-:W-:-:S02]  /*60da0*/  F2FP.PACK_AB R2, R26, R27 ;  /* 0x0000001b1a02723e */ /* 0x001fc400000000ff */
[----:B-1----:R-:W-:-:S03]  /*60db0*/  F2FP.PACK_AB R0, R6, R7 ;  /* 0x000000070600723e */ /* 0x002fc600000000ff */
[----:B------:R-:W-:Y:S04]  /*60dc0*/  STL [R1+0xa4], R2 ;  /* 0x0000a40201007387 */ /* 0x000fe80000100800 */
[----:B--2---:R0:W-:Y:S01]  /*60dd0*/  STL [R1+0x2034], R16 ;  /* 0x0020341001007387 */ /* 0x0041e20000100800 */
[----:B------:R-:W-:Y:S03]  /*60de0*/  STL [R1+0xa0], R0 ;  /* 0x0000a00001007387 */ /* 0x000fe60000100800 */
        /* <DEDUP_REMOVED lines=32> */
[----:B0-----:R-:W2:Y:S01]  /*60ff0*/  LDL.LU R16, [R1+0xce8] ;  /* 0x000ce80001107983 */ /* 0x001ea20000300800 */
[----:B------:R-:W3:Y:S03]  /*61000*/  LDL.LU R17, [R1+0xe0c] ;  /* 0x000e0c0001117983 */ /* 0x000ee60000300800 */
        /* <DEDUP_REMOVED lines=35> */
[----:B0-----:R-:W2:Y:S01]  /*61240*/  LDL.LU R17, [R1+0xcec] ;  /* 0x000cec0001117983 */ /* 0x001ea20000300800 */
[----:B------:R-:W3:Y:S02]  /*61250*/  LDL.LU R12, [R1+0xe08] ;  /* 0x000e0800010c7983 */ /* 0x000ee40000300800 */
[----:B------:R-:W4:Y:S02]  /*61260*/  LDL.LU R13, [R1+0xe1c] ;  /* 0x000e1c00010d7983 */ /* 0x000f240000300800 */
[----:B------:R-:W4:Y:S01]  /*61270*/  LDL.LU R8, [R1+0xe18] ;  /* 0x000e180001087983 */ /* 0x000f220000300800 */
        /* <DEDUP_REMOVED lines=94> */
[----:B------:R2:W-:Y:S01]  /*61860*/  STL [R1+0x58], R16 ;  /* 0x0000581001007387 */ /* 0x0005e20000100800 */
[----:B---3--:R-:W-:-:S02]  /*61870*/  F2FP.PACK_AB R2, R29, R2 ;  /* 0x000000021d02723e */ /* 0x008fc400000000ff */
        /* <DEDUP_REMOVED lines=20> */
[----:B------:R-:W-:Y:S02]  /*619c0*/  STL [R1+0x30], R2 ;  /* 0x0000300201007387 */ /* 0x000fe40000100800 */
[----:B------:R0:W-:Y:S02]  /*619d0*/  STL [R1+0x2c], R0 ;  /* 0x00002c0001007387 */ /* 0x0001e40000100800 */
[----:B------:R-:W-:Y:S01]  /*619e0*/  STL [R1+0x28], R3 ;  /* 0x0000280301007387 */ /* 0x000fe20000100800 */
[----:B0-----:R-:W-:-:S02]  /*619f0*/  F2FP.PACK_AB R0, R6, R7 ;  /* 0x000000070600723e */ /* 0x001fc400000000ff */
[----:B------:R-:W2:Y:S01]  /*61a00*/  LDL.LU R7, [R1+0xea8] ;  /* 0x000ea80001077983 */ /* 0x000ea20000300800 */
[----:B------:R-:W-:-:S05]  /*61a10*/  F2FP.PACK_AB R2, R26, R27 ;  /* 0x0000001b1a02723e */ /* 0x000fca00000000ff */
        /* <DEDUP_REMOVED lines=37> */
[----:B------:R-:W3:Y:S03]  /*61c70*/  LDL.LU R5, [R1+0xec8] ;  /* 0x000ec80001057983 */ /* 0x000ee60000300800 */
[----:B---3--:R0:W-:Y:S04]  /*61c80*/  STL [R1+0x1fe8], R5 ;  /* 0x001fe80501007387 */ /* 0x0081e80000100800 */
[----:B0-----:R-:W3:Y:S01]  /*61c90*/  LDL.LU R5, [R1+0xebc] ;  /* 0x000ebc0001057983 */ /* 0x001ee20000300800 */
[----:B------:R-:W4:Y:S03]  /*61ca0*/  LDL.LU R4, [R1+0xed8] ;  /* 0x000ed80001047983 */ /* 0x000f260000300800 */
[----:B----4-:R0:W-:Y:S04]  /*61cb0*/  STL [R1+0x1fe4], R4 ;  /* 0x001fe40401007387 */ /* 0x0101e80000100800 */
[----:B0-----:R-:W4:Y:S01]  /*61cc0*/  LDL.LU R4, [R1+0xecc] ;  /* 0x000ecc0001047983 */ /* 0x001f220000300800 */
[----:B------:R-:W2:Y:S03]  /*61cd0*/  LDL.LU R11, [R1+0xea0] ;  /* 0x000ea000010b7983 */ /* 0x000ea60000300800 */
[----:B--2---:R0:W-:Y:S04]  /*61ce0*/  STL [R1+0x1fe0], R11 ;  /* 0x001fe00b01007387 */ /* 0x0041e80000100800 */
[----:B0-----:R-:W2:Y:S01]  /*61cf0*/  LDL.LU R11, [R1+0xedc] ;  /* 0x000edc00010b7983 */ /* 0x001ea20000300800 */
[----:B------:R-:W2:Y:S03]  /*61d00*/  LDL.LU R9, [R1+0xeb4] ;  /* 0x000eb40001097983 */ /* 0x000ea60000300800 */
[----:B--2---:R0:W-:Y:S04]  /*61d10*/  STL [R1+0x1fdc], R9 ;  /* 0x001fdc0901007387 */ /* 0x0041e80000100800 */
[----:B0-----:R-:W2:Y:S01]  /*61d20*/  LDL.LU R9, [R1+0xea4] ;  /* 0x000ea40001097983 */ /* 0x001ea20000300800 */
[----:B------:R-:W2:Y:S02]  /*61d30*/  LDL.LU R10, [R1+0xeb0] ;  /* 0x000eb000010a7983 */ /* 0x000ea40000300800 */
[----:B------:R-:W2:Y:S02]  /*61d40*/  LDL.LU R8, [R1+0xec4] ;  /* 0x000ec40001087983 */ /* 0x000ea40000300800 */
[----:B------:R-:W2:Y:S02]  /*61d50*/  LDL.LU R15, [R1+0xee8] ;  /* 0x000ee800010f7983 */ /* 0x000ea40000300800 */
        /* <DEDUP_REMOVED lines=21> */
[----:B------:R-:W2:Y:S03]  /*61eb0*/  LDL.LU R21, [R1+0xf48] ;  /* 0x000f480001157983 */ /* 0x000ea60000300800 */
[----:B--2---:R0:W-:Y:S04]  /*61ec0*/  STL [R1+0x1fa8], R21 ;  /* 0x001fa81501007387 */ /* 0x0041e80000100800 */
[----:B0-----:R-:W2:Y:S01]  /*61ed0*/  LDL.LU R21, [R1+0xf3c] ;  /* 0x000f3c0001157983 */ /* 0x001ea20000300800 */
[----:B------:R-:W2:Y:S01]  /*61ee0*/  LDL.LU R28, [R1+0xf5c] ;  /* 0x000f5c00011c7983 */ /* 0x000ea20000300800 */
[----:B------:R-:W-:-:S02]  /*61ef0*/  F2FP.PACK_AB R7, R6, R7 ;  /* 0x000000070607723e */ /* 0x000fc400000000ff */
[----:B--2---:R0:W-:Y:S04]  /*61f00*/  STL [R1+0x1fa4], R28 ;  /* 0x001fa41c01007387 */ /* 0x0041e80000100800 */
        /* <DEDUP_REMOVED lines=39> */
[----:B------:R0:W-:Y:S02]  /*62180*/  STL [R1], R7 ;  /* 0x0000000701007387 */ /* 0x0001e40000100800 */
[----:B0-----:R-:W2:Y:S02]  /*62190*/  LDL.LU R7, [R1+0x1ff0] ;  /* 0x001ff00001077983 */ /* 0x001ea40000300800 */
[----:B--2---:R-:W-:Y:S02]  /*621a0*/  F2FP.PACK_AB R7, R6, R7 ;  /* 0x000000070607723e */ /* 0x004fe400000000ff */
[----:B------:R-:W3:Y:S02]  /*621b0*/  LDL.LU R6, [R1+0x1fec] ;  /* 0x001fec0001067983 */ /* 0x000ee40000300800 */
[----:B---3--:R-:W-:-:S02]  /*621c0*/  F2FP.PACK_AB R6, R5, R6 ;  /* 0x000000060506723e */ /* 0x008fc400000000ff */
[----:B------:R-:W4:Y:S02]  /*621d0*/  LDL.LU R5, [R1+0x1fe8] ;  /* 0x001fe80001057983 */ /* 0x000f240000300800 */
[----:B----4-:R-:W-:Y:S02]  /*621e0*/  F2FP.PACK_AB R5, R4, R5 ;  /* 0x000000050405723e */ /* 0x010fe400000000ff */
[----:B------:R-:W2:Y:S02]  /*621f0*/  LDL.LU R4, [R1+0x1fe4] ;  /* 0x001fe40001047983 */ /* 0x000ea40000300800 */
[----:B--2---:R-:W-:Y:S02]  /*62200*/  F2FP.PACK_AB R4, R11, R4 ;  /* 0x000000040b04723e */ /* 0x004fe400000000ff */
[----:B------:R-:W2:Y:S02]  /*62210*/  LDL.LU R11, [R1+0x1fe0] ;  /* 0x001fe000010b7983 */ /* 0x000ea40000300800 */
[----:B--2---:R-:W-:-:S02]  /*62220*/  F2FP.PACK_AB R11, R9, R11 ;  /* 0x0000000b090b723e */ /* 0x004fc400000000ff */
[----:B------:R-:W2:Y:S02]  /*62230*/  LDL.LU R9, [R1+0x1fdc] ;  /* 0x001fdc0001097983 */ /* 0x000ea40000300800 */
[----:B--2---:R-:W-:Y:S02]  /*62240*/  F2FP.PACK_AB R10, R9, R10 ;  /* 0x0000000a090a723e */ /* 0x004fe400000000ff */
        /* <DEDUP_REMOVED lines=26> */
[----:B------:R-:W2:Y:S01]  /*623f0*/  LDL.LU R28, [R1+0x1fa4] ;  /* 0x001fa400011c7983 */ /* 0x000ea20000300800 */
[----:B------:R-:W-:Y:S02]  /*62400*/  F2FP.PACK_AB R27, R29, R27 ;  /* 0x0000001b1d1b723e */ /* 0x000fe400000000ff */
[----:B------:R-:W-:-:S02]  /*62410*/  F2FP.PACK_AB R26, R2, R26 ;  /* 0x0000001a021a723e */ /* 0x000fc400000000ff */
[----:B------:R-:W-:Y:S02]  /*62420*/  F2FP.PACK_AB R25, R0, R25 ;  /* 0x000000190019723e */ /* 0x000fe400000000ff */
[----:B------:R-:W-:Y:S02]  /*62430*/  F2FP.PACK_AB R24, R3, R24 ;  /* 0x000000180318723e */ /* 0x000fe400000000ff */
[----:B--2---:R-:W-:Y:S02]  /*62440*/  F2FP.PACK_AB R20, R28, R20 ;  /* 0x000000141c14723e */ /* 0x004fe400000000ff */
.L_x_1:
[----:B------:R-:W2:Y:S04]  /*62450*/  LDL.LU R28, [R1+0x1ba8] ;  /* 0x001ba800011c7983 */ /* 0x000ea80000300800 */
[----:B------:R-:W3:Y:S04]  /*62460*/  LDL.LU R3, [R1+0x1ba4] ;  /* 0x001ba40001037983 */ /* 0x000ee80000300800 */
[----:B------:R-:W1:Y:S04]  /*62470*/  S2R R2, SR_TID.X ;  /* 0x0000000000027919 */ /* 0x000e680000002100 */
[----:B0-----:R-:W0:Y:S02]  /*62480*/  S2R R0, SR_TID.X ;  /* 0x0000000000007919 */ /* 0x001e240000002100 */
[----:B0-----:R-:W-:-:S02]  /*62490*/  LOP3.LUT R0, R0, 0x3f, RZ, 0xc0, !PT ;  /* 0x0000003f00007812 */ /* 0x001fc400078ec0ff */
[----:B------:R-:W-:Y:S04]  /*624a0*/  STL [R1+0x2038], R29 ;  /* 0x0020381d01007387 */ /* 0x000fe80000100800 */
[----:B------:R-:W-:Y:S04]  /*624b0*/  STL [R1+0x203c], R26 ;  /* 0x00203c1a01007387 */ /* 0x000fe80000100800 */
[----:B------:R-:W-:Y:S04]  /*624c0*/  STL [R1+0x22a8], R22 ;  /* 0x0022a81601007387 */ /* 0x000fe80000100800 */
[----:B------:R-:W-:Y:S01]  /*624d0*/  BAR.SYNC.DEFER_BLOCKING 0x0 ;  /* 0x0000000000007b1d */ /* 0x000fe20000010000 */
[----:B--2---:R-:W-:Y:S01]  /*624e0*/  ISETP.GE.AND P1, PT, R28, c[0x0][0x17c], PT ;  /* 0x00005f001c007a0c */ /* 0x004fe20003f26270 */
[----:B-1----:R-:W-:-:S05]  /*624f0*/  IMAD.SHL.U32 R28, R2, 0x400, RZ ;  /* 0x00000400021c7824 */ /* 0x002fca00078e00ff */
[----:B------:R-:W-:-:S05]  /*62500*/  LOP3.LUT R28, R28, 0x1800, RZ, 0xc0, !PT ;  /* 0x000018001c1c7812 */ /* 0x000fca00078ec0ff */
[----:B------:R-:W-:Y:S02]  /*62510*/  IMAD R28, R0, 0x10, R28 ;  /* 0x00000010001c7824 */ /* 0x000fe400078e021c */
[C---:B------:R-:W-:Y:S02]  /*62520*/  IMAD.SHL.U32 R0, R2.reuse, 0x100, RZ ;  /* 0x0000010002007824 */ /* 0x040fe400078e00ff */
[----:B------:R-:W-:-:S03]  /*62530*/  IMAD.SHL.U32 R2, R2, 0x4, RZ ;  /* 0x0000000402027824 */ /* 0x000fc600078e00ff */
[----:B------:R-:W-:-:S04]  /*62540*/  LOP3.LUT R0, R0, 0x1800, RZ, 0xc0, !PT ;  /* 0x0000180000007812 */ /* 0x000fc800078ec0ff */
[----:B---3--:R-:W-:-:S04]  /*62550*/  LOP3.LUT R0, R0, 0x460, R3, 0xf8, !PT ;  /* 0x0000046000007812 */ /* 0x008fc800078ef803 */
[----:B------:R-:W-:-:S05]  /*62560*/  LOP3.LUT R0, R0, 0x70, R2, 0x78, !PT ;  /* 0x0000007000007812 */ /* 0x000fca00078e7802 */
[----:B------:R0:W-:Y:S04]  /*62570*/  STS.128 [R0+0x100], R16 ;  /* 0x0001001000007388 */ /* 0x0001e80000000c00 */
[----:B0-----:R-:W2:Y:S04]  /*62580*/  LDL.LU R16, [R1+0x90] ;  /* 0x0000900001107983 */ /* 0x001ea80000300800 */
[----:B------:R-:W2:Y:S04]  /*62590*/  LDL.LU R17, [R1+0x94] ;  /* 0x0000940001117983 */ /* 0x000ea80000300800 */
[----:B------:R-:W3:Y:S04]  /*625a0*/  LDL.LU R18, [R1+0x98] ;  /* 0x0000980001127983 */ /* 0x000ee80000300800 */
[----:B------:R-:W3:Y:S04]  /*625b0*/  LDL.LU R19, [R1+0x9c] ;  /* 0x00009c0001137983 */ /* 0x000ee80000300800 */
[----:B------:R0:W-:Y:S04]  /*625c0*/  STS.128 [R0+0x80], R20 ;  /* 0x0000801400007388 */ /* 0x0001e80000000c00 */
[----:B---3--:R-:W-:Y:S04]  /*625d0*/  STL.64 [R1+0x22b8], R18 ;  /* 0x0022b81201007387 */ /* 0x008fe80000100a00 */
[----:B--2---:R1:W-:Y:S04]  /*625e0*/  STL.64 [R1+0x22b0], R16 ;  /* 0x0022b01001007387 */ /* 0x0043e80000100a00 */
[----:B0-----:R-:W2:Y:S04]  /*625f0*/  LDL.LU R20, [R1+0x60] ;  /* 0x0000600001147983 */ /* 0x001ea80000300800 */
[----:B------:R-:W2:Y:S04]  /*62600*/  LDL.LU R21, [R1+0x64] ;  /* 0x0000640001157983 */ /* 0x000ea80000300800 */
[----:B------:R-:W3:Y:S04]  /*62610*/  LDL.LU R22, [R1+0x68] ;  /* 0x0000680001167983 */ /* 0x000ee80000300800 */
[----:B------:R-:W3:Y:S04]  /*62620*/  LDL.LU R23, [R1+0x6c] ;  /* 0x00006c0001177983 */ /* 0x000ee80000300800 */
[----:B---3--:R-:W-:Y:S04]  /*62630*/  STL.64 [R1+0x22c8], R22 ;  /* 0x0022c81601007387 */ /* 0x008fe80000100a00 */
[----:B--2---:R-:W-:Y:S04]  /*62640*/  STL.64 [R1+0x22c0], R20 ;  /* 0x0022c01401007387 */ /* 0x004fe80000100a00 */
[----:B-1----:R-:W2:Y:S04]  /*62650*/  LDL.LU R16, [R1+0x50] ;  /* 0x0000500001107983 */ /* 0x002ea80000300800 */
[----:B------:R-:W2:Y:S04]  /*62660*/  LDL.LU R17, [R1+0x54] ;  /* 0x0000540001117983 */ /* 0x000ea80000300800 */
[----:B------:R-:W3:Y:S04]  /*62670*/  LDL.LU R18, [R1+0x58] ;  /* 0x0000580001127983 */ /* 0x000ee80000300800 */
[----:B------:R-:W3:Y:S04]  /*62680*/  LDL.LU R19, [R1+0x5c] ;  /* 0x00005c0001137983 */ /* 0x000ee80000300800 */
[----:B------:R0:W-:Y:S04]  /*62690*/  STS.128 [R0], R24 ;  /* 0x0000001800007388 */ /* 0x0001e80000000c00 */
[----:B0-----:R-:W4:Y:S04]  /*626a0*/  LDL.LU R24, [R1+0x10] ;  /* 0x0000100001187983 */ /* 0x001f280000300800 */
[----:B------:R-:W4:Y:S04]  /*626b0*/  LDL.LU R25, [R1+0x14] ;  /* 0x0000140001197983 */ /* 0x000f280000300800 */
[----:B------:R-:W4:Y:S04]  /*626c0*/  LDL.LU R26, [R1+0x18] ;  /* 0x00001800011a7983 */ /* 0x000f280000300800 */
[----:B------:R-:W4:Y:S04]  /*626d0*/  LDL.LU R27, [R1+0x1c] ;  /* 0x00001c00011b7983 */ /* 0x000f280000300800 */
[----:B---3--:R-:W-:Y:S04]  /*626e0*/  STL.64 [R1+0x22d8], R18 ;  /* 0x0022d81201007387 */ /* 0x008fe80000100a00 */
[----:B--2---:R-:W-:Y:S04]  /*626f0*/  STL.64 [R1+0x22d0], R16 ;  /* 0x0022d01001007387 */ /* 0x004fe80000100a00 */
[----:B------:R-:W2:Y:S04]  /*62700*/  LDL.LU R20, [R1+0x40] ;  /* 0x0000400001147983 */ /* 0x000ea80000300800 */
[----:B------:R-:W2:Y:S04]  /*62710*/  LDL.LU R21, [R1+0x44] ;  /* 0x0000440001157983 */ /* 0x000ea80000300800 */
[----:B------:R-:W3:Y:S04]  /*62720*/  LDL.LU R22, [R1+0x48] ;  /* 0x0000480001167983 */ /* 0x000ee80000300800 */
[----:B------:R-:W3:Y:S04]  /*62730*/  LDL.LU R23, [R1+0x4c] ;  /* 0x00004c0001177983 */ /* 0x000ee80000300800 */
[----:B---3--:R-:W-:Y:S04]  /*62740*/  STL.64 [R1+0x22e8], R22 ;  /* 0x0022e81601007387 */ /* 0x008fe80000100a00 */
[----:B--2---:R0:W-:Y:S04]  /*62750*/  STL.64 [R1+0x22e0], R20 ;  /* 0x0022e01401007387 */ /* 0x0041e80000100a00 */
[----:B0-----:R-:W2:Y:S04]  /*62760*/  LDL.LU R20, [R1+0x20] ;  /* 0x0000200001147983 */ /* 0x001ea80000300800 */
[----:B------:R-:W2:Y:S04]  /*62770*/  LDL.LU R21, [R1+0x24] ;  /* 0x0000240001157983 */ /* 0x000ea80000300800 */
[----:B------:R-:W3:Y:S04]  /*62780*/  LDL.LU R22, [R1+0x28] ;  /* 0x0000280001167983 */ /* 0x000ee80000300800 */
[----:B------:R-:W3:Y:S04]  /*62790*/  LDL.LU R23, [R1+0x2c] ;  /* 0x00002c0001177983 */ /* 0x000ee80000300800 */
[----:B------:R-:W5:Y:S04]  /*627a0*/  LDL.LU R2, [R1+0x1bac] ;  /* 0x001bac0001027983 */ /* 0x000f680000300800 */
[----:B---3--:R-:W-:Y:S04]  /*627b0*/  STL.64 [R1+0x22f8], R22 ;  /* 0x0022f81601007387 */ /* 0x008fe80000100a00 */
[----:B--2---:R0:W-:Y:S04]  /*627c0*/  STL.64 [R1+0x22f0], R20 ;  /* 0x0022f01401007387 */ /* 0x0041e80000100a00 */
[----:B0-----:R-:W2:Y:S04]  /*627d0*/  LDL.LU R20, [R1] ;  /* 0x0000000001147983 */ /* 0x001ea80000300800 */
[----:B------:R-:W2:Y:S04]  /*627e0*/  LDL.LU R21, [R1+0x4] ;  /* 0x0000040001157983 */ /* 0x000ea80000300800 */
[----:B------:R-:W2:Y:S04]  /*627f0*/  LDL.LU R22, [R1+0x8] ;  /* 0x0000080001167983 */ /* 0x000ea80000300800 */
[----:B------:R-:W2:Y:S04]  /*62800*/  LDL.LU R23, [R1+0xc] ;  /* 0x00000c0001177983 */ /* 0x000ea80000300800 */
[----:B------:R0:W-:Y:S04]  /*62810*/  STS.128 [R0+0x180], R12 ;  /* 0x0001800c00007388 */ /* 0x0001e80000000c00 */
[----:B------:R-:W-:Y:S04]  /*62820*/  STS.128 [R0+0x200], R8 ;  /* 0x0002000800007388 */ /* 0x000fe80000000c00 */
[----:B------:R1:W-:Y:S04]  /*62830*/  STS.128 [R0+0x280], R4 ;  /* 0x0002800400007388 */ /* 0x0003e80000000c00 */
[----:B----4-:R-:W-:Y:S04]  /*62840*/  STS.128 [R0+0x380], R24 ;  /* 0x0003801800007388 */ /* 0x010fe80000000c00 */
[----:B------:R-:W3:Y:S04]  /*62850*/  LDL.LU R16, [R1+0x30] ;  /* 0x0000300001107983 */ /* 0x000ee80000300800 */
[----:B------:R-:W3:Y:S04]  /*62860*/  LDL.LU R17, [R1+0x34] ;  /* 0x0000340001117983 */ /* 0x000ee80000300800 */
[----:B------:R-:W3:Y:S04]  /*62870*/  LDL.LU R18, [R1+0x38] ;  /* 0x0000380001127983 */ /* 0x000ee80000300800 */
[----:B------:R-:W3:Y:S04]  /*62880*/  LDL.LU R19, [R1+0x3c] ;  /* 0x00003c0001137983 */ /* 0x000ee80000300800 */
[----:B0-----:R-:W4:Y:S04]  /*62890*/  LDL.LU R12, [R1+0x80] ;  /* 0x00008000010c7983 */ /* 0x001f280000300800 */
[----:B------:R-:W4:Y:S01]  /*628a0*/  LDL.LU R13, [R1+0x84] ;  /* 0x00008400010d7983 */ /* 0x000f220000300800 */
[----:B-1----:R-:W-:-:S03]  /*628b0*/  LOP3.LUT R4, R28, 0x20, RZ, 0x3c, !PT ;  /* 0x000000201c047812 */ /* 0x002fc600078e3cff */
[----:B------:R-:W4:Y:S04]  /*628c0*/  LDL.LU R14, [R1+0x88] ;  /* 0x00008800010e7983 */ /* 0x000f280000300800 */
[----:B------:R-:W4:Y:S04]  /*628d0*/  LDL.LU R15, [R1+0x8c] ;  /* 0x00008c00010f7983 */ /* 0x000f280000300800 */
[----:B------:R-:W3:Y:S04]  /*628e0*/  LDL.LU R8, [R1+0x70] ;  /* 0x0000700001087983 */ /* 0x000ee80000300800 */
[----:B------:R-:W3:Y:S04]  /*628f0*/  LDL.LU R9, [R1+0x74] ;  /* 0x0000740001097983 */ /* 0x000ee80000300800 */
[----:B------:R-:W3:Y:S04]  /*62900*/  LDL.LU R10, [R1+0x78] ;  /* 0x00007800010a7983 */ /* 0x000ee80000300800 */
[----:B------:R-:W3:Y:S01]  /*62910*/  LDL.LU R11, [R1+0x7c] ;  /* 0x00007c00010b7983 */ /* 0x000ee20000300800 */
[----:B------:R-:W-:-:S02]  /*62920*/  LOP3.LUT R3, R28, 0x40, RZ, 0x3c, !PT ;  /* 0x000000401c037812 */ /* 0x000fc400078e3cff */
[----:B-----5:R-:W-:Y:S02]  /*62930*/  ISETP.GE.AND P0, PT, R2, c[0x0][0x17c], PT ;  /* 0x00005f0002007a0c */ /* 0x020fe40003f06270 */
[----:B------:R-:W-:Y:S01]  /*62940*/  LOP3.LUT R2, R28, 0x60, RZ, 0x3c, !PT ;  /* 0x000000601c027812 */ /* 0x000fe200078e3cff */
[----:B--2---:R-:W-:Y:S04]  /*62950*/  STS.128 [R0+0x300], R20 ;  /* 0x0003001400007388 */ /* 0x004fe80000000c00 */
[----:B------:R-:W-:Y:S06]  /*62960*/  BAR.SYNC.DEFER_BLOCKING 0x0 ;  /* 0x0000000000007b1d */ /* 0x000fec0000010000 */
[----:B------:R-:W0:Y:S04]  /*62970*/  LDS.128 R20, [R28] ;  /* 0x000000001c147984 */ /* 0x000e280000000c00 */
[----:B------:R-:W-:Y:S04]  /*62980*/  LDS.128 R24, [R28+0x400] ;  /* 0x000400001c187984 */ /* 0x000fe80000000c00 */
[----:B0-----:R-:W-:Y:S04]  /*62990*/  STL.64 [R1+0x330], R20 ;  /* 0x0003301401007387 */ /* 0x001fe80000100a00 */
[----:B------:R-:W-:Y:S04]  /*629a0*/  STL.64 [R1+0x338], R22 ;  /* 0x0003381601007387 */ /* 0x000fe80000100a00 */
[----:B------:R-:W0:Y:S04]  /*629b0*/  LDS.128 R20, [R4] ;  /* 0x0000000004147984 */ /* 0x000e280000000c00 */
[----:B0-----:R-:W-:Y:S01]  /*629c0*/  STL [R1+0x3b4], R21 ;  /* 0x0003b41501007387 */ /* 0x001fe20000100800 */
[----:B------:R-:W-:-:S03]  /*629d0*/  IMAD.MOV.U32 R29, RZ, RZ, R20 ;  /* 0x000000ffff1d7224 */ /* 0x000fc600078e0014 */
[----:B------:R-:W-:Y:S04]  /*629e0*/  STL.64 [R1+0x3e0], R24 ;  /* 0x0003e01801007387 */ /* 0x000fe80000100a00 */
[----:B------:R-:W-:Y:S04]  /*629f0*/  STL.64 [R1+0x3e8], R26 ;  /* 0x0003e81a01007387 */ /* 0x000fe80000100a00 */
[----:B------:R-:W-:Y:S04]  /*62a00*/  STL.64 [R1+0x3b8], R22 ;  /* 0x0003b81601007387 */ /* 0x000fe80000100a00 */
[----:B------:R-:W0:Y:S04]  /*62a10*/  LDS.128 R20, [R3] ;  /* 0x0000000003147984 */ /* 0x000e280000000c00 */
[----:B------:R-:W1:Y:S04]  /*62a20*/  LDS.128 R24, [R4+0x400] ;  /* 0x0004000004187984 */ /* 0x000e680000000c00 */
[----:B0-----:R-:W-:Y:S04]  /*62a30*/  STL [R1+0x3c4], R21 ;  /* 0x0003c41501007387 */ /* 0x001fe80000100800 */
[----:B-1----:R-:W-:Y:S04]  /*62a40*/  STL.64 [R1+0x3f0], R24 ;  /* 0x0003f01801007387 */ /* 0x002fe80000100a00 */
[----:B------:R0:W-:Y:S04]  /*62a50*/  STL.64 [R1+0x3f8], R26 ;  /* 0x0003f81a01007387 */ /* 0x0001e80000100a00 */
[----:B------:R-:W-:Y:S01]  /*62a60*/  STL.64 [R1+0x3c8], R22 ;  /* 0x0003c81601007387 */ /* 0x000fe20000100a00 */
[----:B0-----:R-:W-:-:S03]  /*62a70*/  IMAD.MOV.U32 R27, RZ, RZ, R20 ;  /* 0x000000ffff1b7224 */ /* 0x001fc600078e0014 */
[----:B------:R-:W0:Y:S04]  /*62a80*/  LDS.128 R20, [R3+0x400] ;  /* 0x0004000003147984 */ /* 0x000e280000000c00 */
[----:B0-----:R-:W-:Y:S04]  /*62a90*/  STL.64 [R1+0x400], R20 ;  /* 0x0004001401007387 */ /* 0x001fe80000100a00 */
[----:B------:R-:W-:Y:S04]  /*62aa0*/  STL.64 [R1+0x408], R22 ;  /* 0x0004081601007387 */ /* 0x000fe80000100a00 */
[----:B------:R-:W0:Y:S04]  /*62ab0*/  LDS.128 R20, [R2] ;  /* 0x0000000002147984 */ /* 0x000e280000000c00 */
[----:B0-----:R-:W-:Y:S04]  /*62ac0*/  STL.64 [R1+0x3d0], R20 ;  /* 0x0003d01401007387 */ /* 0x001fe80000100a00 */
[----:B------:R-:W-:Y:S04]  /*62ad0*/  STL.64 [R1+0x3d8], R22 ;  /* 0x0003d81601007387 */ /* 0x000fe80000100a00 */
[----:B------:R-:W0:Y:S04]  /*62ae0*/  LDS.128 R20, [R2+0x400] ;  /* 0x0004000002147984 */ /* 0x000e280000000c00 */
[----:B------:R-:W-:Y:S06]  /*62af0*/  BAR.SYNC.DEFER_BLOCKING 0x0 ;  /* 0x0000000000007b1d */ /* 0x000fec0000010000 */
[----:B0-----:R-:W-:Y:S04]  /*62b00*/  STL.64 [R1+0x410], R20 ;  /* 0x0004101401007387 */ /* 0x001fe80000100a00 */
[----:B------:R0:W-:Y:S04]  /*62b10*/  STL.64 [R1+0x418], R22 ;  /* 0x0004181601007387 */ /* 0x0001e80000100a00 */
[----:B0-----:R-:W2:Y:S04]  /*62b20*/  LDL.LU.64 R22, [R1+0x22f8] ;  /* 0x0022f80001167983 */ /* 0x001ea80000300a00 */
[----:B------:R-:W2:Y:S04]  /*62b30*/  LDL.LU.64 R20, [R1+0x22f0] ;  /* 0x0022f00001147983 */ /* 0x000ea80000300a00 */
[----:B---3--:R-:W-:Y:S04]  /*62b40*/  STS.128 [R0+0x80], R16 ;  /* 0x0000801000007388 */ /* 0x008fe80000000c00 */
[----:B--2---:R0:W-:Y:S04]  /*62b50*/  STS.128 [R0], R20 ;  /* 0x0000001400007388 */ /* 0x0041e80000000c00 */
[----:B0-----:R-:W2:Y:S04]  /*62b60*/  LDL.LU.64 R22, [R1+0x22e8] ;  /* 0x0022e80001167983 */ /* 0x001ea80000300a00 */
[----:B------:R-:W2:Y:S04]  /*62b70*/  LDL.LU.64 R20, [R1+0x22e0] ;  /* 0x0022e00001147983 */ /* 0x000ea80000300a00 */
[----:B------:R-:W3:Y:S04]  /*62b80*/  LDL.LU.64 R18, [R1+0x22d8] ;  /* 0x0022d80001127983 */ /* 0x000ee80000300a00 */
[----:B------:R-:W3:Y:S04]  /*62b90*/  LDL.LU.64 R16, [R1+0x22d0] ;  /* 0x0022d00001107983 */ /* 0x000ee80000300a00 */
[----:B--2---:R0:W-:Y:S04]  /*62ba0*/  STS.128 [R0+0x100], R20 ;  /* 0x0001001400007388 */ /* 0x0041e80000000c00 */
[----:B0-----:R-:W2:Y:S04]  /*62bb0*/  LDL.LU.64 R22, [R1+0x22c8] ;  /* 0x0022c80001167983 */ /* 0x001ea80000300a00 */
[----:B------:R-:W2:Y:S04]  /*62bc0*/  LDL.LU.64 R20, [R1+0x22c0] ;  /* 0x0022c00001147983 */ /* 0x000ea80000300a00 */
[----:B---3--:R0:W-:Y:S04]  /*62bd0*/  STS.128 [R0+0x180], R16 ;  /* 0x0001801000007388 */ /* 0x0081e80000000c00 */
[----:B0-----:R-:W3:Y:S04]  /*62be0*/  LDL.LU.64 R18, [R1+0x22b8] ;  /* 0x0022b80001127983 */ /* 0x001ee80000300a00 */
[----:B------:R-:W3:Y:S04]  /*62bf0*/  LDL.LU.64 R16, [R1+0x22b0] ;  /* 0x0022b00001107983 */ /* 0x000ee80000300a00 */
[----:B------:R-:W-:Y:S04]  /*62c00*/  STS.128 [R0+0x280], R8 ;  /* 0x0002800800007388 */ /* 0x000fe80000000c00 */
[----:B----4-:R-:W-:Y:S04]  /*62c10*/  STS.128 [R0+0x300], R12 ;  /* 0x0003000c00007388 */ /* 0x010fe80000000c00 */
[----:B--2---:R0:W-:Y:S04]  /*62c20*/  STS.128 [R0+0x200], R20 ;  /* 0x0002001400007388 */ /* 0x0041e80000000c00 */
[----:B0-----:R-:W2:Y:S04]  /*62c30*/  LDL.LU R22, [R1+0x22a8] ;  /* 0x0022a80001167983 */ /* 0x001ea80000300800 */
[----:B---3--:R-:W-:Y:S04]  /*62c40*/  STS.128 [R0+0x380], R16 ;  /* 0x0003801000007388 */ /* 0x008fe80000000c00 */
[----:B------:R-:W-:Y:S06]  /*62c50*/  BAR.SYNC.DEFER_BLOCKING 0x0 ;  /* 0x0000000000007b1d */ /* 0x000fec0000010000 */
[----:B------:R-:W0:Y:S04]  /*62c60*/  LDS.128 R8, [R28] ;  /* 0x000000001c087984 */ /* 0x000e280000000c00 */
[----:B------:R-:W-:Y:S04]  /*62c70*/  LDS.128 R12, [R28+0x400] ;  /* 0x000400001c0c7984 */ /* 0x000fe80000000c00 */
[----:B0-----:R-:W-:Y:S01]  /*62c80*/  STL [R1+0x4], R9 ;  /* 0x0000040901007387 */ /* 0x001fe20000100800 */
[----:B------:R-:W-:-:S03]  /*62c90*/  IMAD.MOV.U32 R26, RZ, RZ, R8 ;  /* 0x000000ffff1a7224 */ /* 0x000fc600078e0008 */
[----:B------:R-:W-:Y:S04]  /*62ca0*/  STL.64 [R1+0x8], R10 ;  /* 0x0000080a01007387 */ /* 0x000fe80000100a00 */
[----:B------:R-:W0:Y:S04]  /*62cb0*/  LDS.128 R8, [R4] ;  /* 0x0000000004087984 */ /* 0x000e280000000c00 */
[----:B------:R-:W-:Y:S04]  /*62cc0*/  STL.64 [R1+0x2040], R26 ;  /* 0x0020401a01007387 */ /* 0x000fe80000100a00 */
[----:B0-----:R-:W-:Y:S01]  /*62cd0*/  STL [R1+0x14], R9 ;  /* 0x0000140901007387 */ /* 0x001fe20000100800 */
[----:B------:R-:W-:-:S03]  /*62ce0*/  IMAD.MOV.U32 R23, RZ, RZ, R8 ;  /* 0x000000ffff177224 */ /* 0x000fc600078e0008 */
[----:B------:R-:W-:Y:S04]  /*62cf0*/  STL.64 [R1+0x30], R12 ;  /* 0x0000300c01007387 */ /* 0x000fe80000100a00 */
[----:B------:R-:W-:Y:S04]  /*62d00*/  STL.64 [R1+0x38], R14 ;  /* 0x0000380e01007387 */ /* 0x000fe80000100a00 */
[----:B------:R-:W-:Y:S04]  /*62d10*/  STL.64 [R1+0x18], R10 ;  /* 0x0000180a01007387 */ /* 0x000fe80000100a00 */
[----:B------:R-:W-:Y:S04]  /*62d20*/  LDS.128 R8, [R4+0x400] ;  /* 0x0004000004087984 */ /* 0x000fe80000000c00 */
[----:B------:R-:W0:Y:S04]  /*62d30*/  LDS.128 R4, [R3] ;  /* 0x0000000003047984 */ /* 0x000e280000000c00 */
[----:B--2---:R-:W-:Y:S04]  /*62d40*/  STL.64 [R1+0x2048], R22 ;  /* 0x0020481601007387 */ /* 0x004fe80000100a00 */
[----:B0-----:R-:W-:Y:S04]  /*62d50*/  STL [R1+0x2030], R5 ;  /* 0x0020300501007387 */ /* 0x001fe80000100800 */
[----:B------:R-:W-:Y:S04]  /*62d60*/  STL.64 [R1+0x40], R8 ;  /* 0x0000400801007387 */ /* 0x000fe80000100a00 */
[----:B------:R-:W-:Y:S04]  /*62d70*/  STL.64 [R1+0x48], R10 ;  /* 0x0000480a01007387 */ /* 0x000fe80000100a00 */
[----:B------:R-:W0:Y:S04]  /*62d80*/  LDS.128 R8, [R3+0x400] ;  /* 0x0004000003087984 */ /* 0x000e280000000c00 */
[----:B------:R-:W-:Y:S04]  /*62d90*/  STL [R1+0x202c], R6 ;  /* 0x00202c0601007387 */ /* 0x000fe80000100800 */
[----:B------:R-:W-:Y:S04]  /*62da0*/  STL [R1+0x2028], R7 ;  /* 0x0020280701007387 */ /* 0x000fe80000100800 */
[----:B0-----:R-:W-:Y:S04]  /*62db0*/  STL [R1+0x54], R9 ;  /* 0x0000540901007387 */ /* 0x001fe80000100800 */
[----:B------:R-:W-:Y:S04]  /*62dc0*/  STL.64 [R1+0x58], R10 ;  /* 0x0000580a01007387 */ /* 0x000fe80000100a00 */
[----:B------:R-:W2:Y:S04]  /*62dd0*/  LDL.LU R16, [R1+0x190] ;  /* 0x0001900001107983 */ /* 0x000ea80000300800 */
[----:B------:R-:W2:Y:S04]  /*62de0*/  LDL.LU R17, [R1+0x194] ;  /* 0x0001940001117983 */ /* 0x000ea80000300800 */
[----:B------:R-:W3:Y:S04]  /*62df0*/  LDL.LU R18, [R1+0x198] ;  /* 0x0001980001127983 */ /* 0x000ee80000300800 */
[----:B------:R-:W3:Y:S04]  /*62e00*/  LDL.LU R19, [R1+0x19c] ;  /* 0x00019c0001137983 */ /* 0x000ee80000300800 */
[----:B---3--:R-:W-:Y:S04]  /*62e10*/  STL.64 [R1+0x21f0], R18 ;  /* 0x0021f01201007387 */ /* 0x008fe80000100a00 */
[----:B--2---:R-:W-:Y:S04]  /*62e20*/  STL.64 [R1+0x21e8], R16 ;  /* 0x0021e81001007387 */ /* 0x004fe80000100a00 */
        /* <DEDUP_REMOVED lines=63> */
[----:B------:R-:W3:Y:S01]  /*63220*/  LDL.LU R23, [R1+0xac] ;  /* 0x0000ac0001177983 */ /* 0x000ee20000300800 */
[----:B------:R-:W-:-:S03]  /*63230*/  IMAD.MOV.U32 R5, RZ, RZ, R8 ;  /* 0x000000ffff057224 */ /* 0x000fc600078e0008 */
[----:B------:R-:W0:Y:S04]  /*63240*/  LDS.128 R8, [R2] ;  /* 0x0000000002087984 */ /* 0x000e280000000c00 */
[----:B---3--:R-:W-:Y:S04]  /*63250*/  STL.64 [R1+0x22a0], R22 ;  /* 0x0022a01601007387 */ /* 0x008fe80000100a00 */
[----:B--2---:R-:W-:Y:S04]  /*63260*/  STL.64 [R1+0x2298], R20 ;  /* 0x0022981401007387 */ /* 0x004fe80000100a00 */
[----:B------:R-:W1:Y:S04]  /*63270*/  LDS.128 R20, [R2+0x400] ;  /* 0x0004000002147984 */ /* 0x000e680000000c00 */
[----:B------:R-:W2:Y:S04]  /*63280*/  LDL.LU R16, [R1+0x140] ;  /* 0x0001400001107983 */ /* 0x000ea80000300800 */
[----:B------:R-:W2:Y:S04]  /*63290*/  LDL.LU R17, [R1+0x144] ;  /* 0x0001440001117983 */ /* 0x000ea80000300800 */
[----:B------:R-:W2:Y:S04]  /*632a0*/  LDL.LU R18, [R1+0x148] ;  /* 0x0001480001127983 */ /* 0x000ea80000300800 */
[----:B------:R-:W2:Y:S04]  /*632b0*/  LDL.LU R19, [R1+0x14c] ;  /* 0x00014c0001137983 */ /* 0x000ea80000300800 */
[----:B------:R-:W3:Y:S04]  /*632c0*/  LDL.LU R12, [R1+0x130] ;  /* 0x00013000010c7983 */ /* 0x000ee80000300800 */
[----:B------:R-:W3:Y:S04]  /*632d0*/  LDL.LU R13, [R1+0x134] ;  /* 0x00013400010d7983 */ /* 0x000ee80000300800 */
[----:B------:R-:W3:Y:S04]  /*632e0*/  LDL.LU R14, [R1+0x138] ;  /* 0x00013800010e7983 */ /* 0x000ee80000300800 */
[----:B------:R-:W3:Y:S04]  /*632f0*/  LDL.LU R15, [R1+0x13c] ;  /* 0x00013c00010f7983 */ /* 0x000ee80000300800 */
[----:B------:R-:W4:Y:S04]  /*63300*/  LDL.LU R24, [R1+0x120] ;  /* 0x0001200001187983 */ /* 0x000f280000300800 */
[----:B------:R-:W4:Y:S04]  /*63310*/  LDL.LU R25, [R1+0x124] ;  /* 0x0001240001197983 */ /* 0x000f280000300800 */
[----:B------:R-:W4:Y:S04]  /*63320*/  LDL.LU R26, [R1+0x128] ;  /* 0x00012800011a7983 */ /* 0x000f280000300800 */
[----:B------:R-:W4:Y:S04]  /*63330*/  LDL.LU R27, [R1+0x12c] ;  /* 0x00012c00011b7983 */ /* 0x000f280000300800 */
[----:B------:R-:W-:Y:S04]  /*63340*/  STL [R1+0x2034], R5 ;  /* 0x0020340501007387 */ /* 0x000fe80000100800 */
[----:B0-----:R-:W-:Y:S04]  /*63350*/  STL.64 [R1+0x2058], R10 ;  /* 0x0020580a01007387 */ /* 0x001fe80000100a00 */
[----:B------:R0:W-:Y:S01]  /*63360*/  STL.64 [R1+0x2050], R8 ;  /* 0x0020500801007387 */ /* 0x0001e20000100a00 */
[----:B-1----:R-:W-:-:S03]  /*63370*/  IMAD.MOV.U32 R7, RZ, RZ, R22 ;  /* 0x000000ffff077224 */ /* 0x002fc600078e0016 */
[----:B------:R-:W-:Y:S06]  /*63380*/  BAR.SYNC.DEFER_BLOCKING 0x0 ;  /* 0x0000000000007b1d */ /* 0x000fec0000010000 */
[----:B0-----:R-:W5:Y:S04]  /*63390*/  LDL.LU R8, [R1+0x150] ;  /* 0x0001500001087983 */ /* 0x001f680000300800 */
[----:B------:R-:W5:Y:S04]  /*633a0*/  LDL.LU R9, [R1+0x154] ;  /* 0x0001540001097983 */ /* 0x000f680000300800 */
[----:B------:R-:W5:Y:S04]  /*633b0*/  LDL.LU R10, [R1+0x158] ;  /* 0x00015800010a7983 */ /* 0x000f680000300800 */
[----:B------:R-:W5:Y:S04]  /*633c0*/  LDL.LU R11, [R1+0x15c] ;  /* 0x00015c00010b7983 */ /* 0x000f680000300800 */
[----:B------:R-:W-:Y:S04]  /*633d0*/  STL.64 [R1+0x60], R20 ;  /* 0x0000601401007387 */ /* 0x000fe80000100a00 */
[----:B------:R0:W-:Y:S04]  /*633e0*/  STL [R1+0x6c], R23 ;  /* 0x00006c1701007387 */ /* 0x0001e80000100800 */
[----:B0-----:R-:W2:Y:S04]  /*633f0*/  LDL.LU.64 R22, [R1+0x22a0] ;  /* 0x0022a00001167983 */ /* 0x001ea80000300a00 */
[----:B------:R-:W2:Y:S04]  /*63400*/  LDL.LU.64 R20, [R1+0x2298] ;  /* 0x0022980001147983 */ /* 0x000ea80000300a00 */
[----:B--2---:R0:W-:Y:S04]  /*63410*/  STS.128 [R0], R20 ;  /* 0x0000001400007388 */ /* 0x0041e80000000c00 */
[----:B0-----:R-:W2:Y:S04]  /*63420*/  LDL.LU.64 R22, [R1+0x2290] ;  /* 0x0022900001167983 */ /* 0x001ea80000300a00 */
[----:B------:R-:W2:Y:S04]  /*63430*/  LDL.LU.64 R20, [R1+0x2288] ;  /* 0x0022880001147983 */ /* 0x000ea80000300a00 */
[----:B--2---:R0:W-:Y:S04]  /*63440*/  STS.128 [R0+0x80], R20 ;  /* 0x0000801400007388 */ /* 0x0041e80000000c00 */
        /* <DEDUP_REMOVED lines=16> */
[----:B------:R-:W2:Y:S01]  /*63550*/  LDL.LU.64 R20, [R1+0x2228] ;  /* 0x0022280001147983 */ /* 0x000ea20000300a00 */
[----:B------:R-:W-:-:S03]  /*63560*/  LOP3.LUT R5, R28, 0x20, RZ, 0x3c, !PT ;  /* 0x000000201c057812 */ /* 0x000fc600078e3cff */
[----:B--2---:R-:W-:Y:S04]  /*63570*/  STS.128 [R0+0x380], R20 ;  /* 0x0003801400007388 */ /* 0x004fe80000000c00 */
[----:B------:R-:W-:Y:S06]  /*63580*/  BAR.SYNC.DEFER_BLOCKING 0x0 ;  /* 0x0000000000007b1d */ /* 0x000fec0000010000 */
[----:B------:R-:W0:Y:S04]  /*63590*/  LDS.128 R20, [R28] ;  /* 0x000000001c147984 */ /* 0x000e280000000c00 */
[----:B0-----:R-:W-:Y:S04]  /*635a0*/  STL.64 [R1+0xa0], R20 ;  /* 0x0000a01401007387 */ /* 0x001fe80000100a00 */
[----:B------:R-:W-:Y:S04]  /*635b0*/  STL.64 [R1+0xa8], R22 ;  /* 0x0000a81601007387 */ /* 0x000fe80000100a00 */
[----:B------:R-:W0:Y:S04]  /*635c0*/  LDS.128 R20, [R28+0x400] ;  /* 0x000400001c147984 */ /* 0x000e280000000c00 */
[----:B0-----:R-:W-:Y:S04]  /*635d0*/  STL.64 [R1+0x100], R20 ;  /* 0x0001001401007387 */ /* 0x001fe80000100a00 */
[----:B------:R-:W-:Y:S04]  /*635e0*/  STL.64 [R1+0x108], R22 ;  /* 0x0001081601007387 */ /* 0x000fe80000100a00 */
        /* <DEDUP_REMOVED lines=17> */
[----:B----4-:R-:W-:Y:S04]  /*63700*/  STS.128 [R0], R24 ;  /* 0x0000001800007388 */ /* 0x010fe80000000c00 */
[----:B---3--:R-:W-:Y:S04]  /*63710*/  STS.128 [R0+0x80], R12 ;  /* 0x0000800c00007388 */ /* 0x008fe80000000c00 */
[----:B0-----:R-:W-:Y:S04]  /*63720*/  STL.64 [R1+0x440], R20 ;  /* 0x0004401401007387 */ /* 0x001fe80000100a00 */
[----:B------:R0:W-:Y:S04]  /*63730*/  STL.64 [R1+0x448], R22 ;  /* 0x0004481601007387 */ /* 0x0001e80000100a00 */
[----:B------:R1:W-:Y:S04]  /*63740*/  STS.128 [R0+0x100], R16 ;  /* 0x0001001000007388 */ /* 0x0003e80000000c00 */
[----:B0-----:R-:W2:Y:S04]  /*63750*/  LDL.LU.64 R22, [R1+0x2220] ;  /* 0x0022200001167983 */ /* 0x001ea80000300a00 */
[----:B------:R-:W2:Y:S04]  /*63760*/  LDL.LU.64 R20, [R1+0x2218] ;  /* 0x0022180001147983 */ /* 0x000ea80000300a00 */
[----:B------:R-:W3:Y:S04]  /*63770*/  LDL.LU.64 R26, [R1+0x2210] ;  /* 0x00221000011a7983 */ /* 0x000ee80000300a00 */
[----:B------:R-:W3:Y:S04]  /*63780*/  LDL.LU.64 R24, [R1+0x2208] ;  /* 0x0022080001187983 */ /* 0x000ee80000300a00 */
[----:B------:R-:W4:Y:S04]  /*63790*/  LDL.LU.64 R14, [R1+0x2200] ;  /* 0x00220000010e7983 */ /* 0x000f280000300a00 */
[----:B------:R-:W4:Y:S04]  /*637a0*/  LDL.LU.64 R12, [R1+0x21f8] ;  /* 0x0021f800010c7983 */ /* 0x000f280000300a00 */
[----:B-1----:R-:W4:Y:S04]  /*637b0*/  LDL.LU.64 R18, [R1+0x21f0] ;  /* 0x0021f00001127983 */ /* 0x002f280000300a00 */
[----:B------:R-:W4:Y:S04]  /*637c0*/  LDL.LU.64 R16, [R1+0x21e8] ;  /* 0x0021e80001107983 */ /* 0x000f280000300a00 */
[----:B-----5:R-:W-:Y:S04]  /*637d0*/  STS.128 [R0+0x180], R8 ;  /* 0x0001800800007388 */ /* 0x020fe80000000c00 */
[----:B--2---:R-:W-:Y:S04]  /*637e0*/  STS.128 [R0+0x200], R20 ;  /* 0x0002001400007388 */ /* 0x004fe80000000c00 */
[----:B---3--:R-:W-:Y:S04]  /*637f0*/  STS.128 [R0+0x280], R24 ;  /* 0x0002801800007388 */ /* 0x008fe80000000c00 */
[----:B----4-:R-:W-:Y:S04]  /*63800*/  STS.128 [R0+0x300], R12 ;  /* 0x0003000c00007388 */ /* 0x010fe80000000c00 */
[----:B------:R-:W-:Y:S04]  /*63810*/  STS.128 [R0+0x380], R16 ;  /* 0x0003801000007388 */ /* 0x000fe80000000c00 */
[----:B------:R-:W-:Y:S06]  /*63820*/  BAR.SYNC.DEFER_BLOCKING 0x0 ;  /* 0x0000000000007b1d */ /* 0x000fec0000010000 */
[----:B------:R-:W0:Y:S04]  /*63830*/  LDS.128 R8, [R28] ;  /* 0x000000001c087984 */ /* 0x000e280000000c00 */
[----:B------:R-:W1:Y:S04]  /*63840*/  LDS.128 R16, [R28+0x400] ;  /* 0x000400001c107984 */ /* 0x000e680000000c00 */
[----:B------:R-:W2:Y:S04]  /*63850*/  LDS.128 R12, [R5] ;  /* 0x00000000050c7984 */ /* 0x000ea80000000c00 */
[----:B0-----:R-:W-:Y:S04]  /*63860*/  STL.64 [R1+0x80], R8 ;  /* 0x0000800801007387 */ /* 0x001fe80000100a00 */
[----:B------:R-:W-:Y:S04]  /*63870*/  STL.64 [R1+0x88], R10 ;  /* 0x0000880a01007387 */ /* 0x000fe80000100a00 */
[----:B------:R-:W0:Y:S04]  /*63880*/  LDS.128 R8, [R5+0x400] ;  /* 0x0004000005087984 */ /* 0x000e280000000c00 */
[----:B-1----:R-:W-:Y:S04]  /*63890*/  STL.64 [R1+0xe0], R16 ;  /* 0x0000e01001007387 */ /* 0x002fe80000100a00 */
[----:B------:R-:W-:Y:S04]  /*638a0*/  STL.64 [R1+0xe8], R18 ;  /* 0x0000e81201007387 */ /* 0x000fe80000100a00 */
[----:B------:R-:W-:Y:S04]  /*638b0*/  STL [R1+0x2170], R7 ;  /* 0x0021700701007387 */ /* 0x000fe80000100800 */
[----:B--2---:R1:W-:Y:S04]  /*638c0*/  STL.64 [R1+0x90], R12 ;  /* 0x0000900c01007387 */ /* 0x0043e80000100a00 */
[----:B------:R2:W-:Y:S04]  /*638d0*/  STL.64 [R1+0x98], R14 ;  /* 0x0000980e01007387 */ /* 0x0005e80000100a00 */
[----:B------:R-:W-:Y:S04]  /*638e0*/  STL.64 [R1+0x2168], R4 ;  /* 0x0021680401007387 */ /* 0x000fe80000100a00 */
[----:B0-----:R-:W-:Y:S04]  /*638f0*/  STL.64 [R1+0x110], R8 ;  /* 0x0001100801007387 */ /* 0x001fe80000100a00 */
[----:B------:R-:W-:Y:S04]  /*63900*/  STL.64 [R1+0x118], R10 ;  /* 0x0001180a01007387 */ /* 0x000fe80000100a00 */
[----:B-1----:R-:W3:Y:S04]  /*63910*/  LDL.LU R12, [R1+0x280] ;  /* 0x00028000010c7983 */ /* 0x002ee80000300800 */
[----:B------:R-:W3:Y:S04]  /*63920*/  LDL.LU R13, [R1+0x284] ;  /* 0x00028400010d7983 */ /* 0x000ee80000300800 */
[----:B--2---:R-:W2:Y:S04]  /*63930*/  LDL.LU R14, [R1+0x288] ;  /* 0x00028800010e7983 */ /* 0x004ea80000300800 */
[----:B------:R-:W2:Y:S04]  /*63940*/  LDL.LU R15, [R1+0x28c] ;  /* 0x00028c00010f7983 */ /* 0x000ea80000300800 */
[----:B--2---:R-:W-:Y:S04]  /*63950*/  STL.64 [R1+0x2130], R14 ;  /* 0x0021300e01007387 */ /* 0x004fe80000100a00 */
[----:B---3--:R0:W-:Y:S04]  /*63960*/  STL.64 [R1+0x2128], R12 ;  /* 0x0021280c01007387 */ /* 0x0081e80000100a00 */
        /* <DEDUP_REMOVED lines=12> */
[----:B0-----:R-:W2:Y:S04]  /*63a30*/  LDL.LU R12, [R1+0x240] ;  /* 0x00024000010c7983 */ /* 0x001ea80000300800 */
[----:B------:R-:W2:Y:S04]  /*63a40*/  LDL.LU R13, [R1+0x244] ;  /* 0x00024400010d7983 */ /* 0x000ea80000300800 */
[----:B------:R-:W3:Y:S04]  /*63a50*/  LDL.LU R14, [R1+0x248] ;  /* 0x00024800010e7983 */ /* 0x000ee80000300800 */
[----:B------:R-:W3:Y:S04]  /*63a60*/  LDL.LU R15, [R1+0x24c] ;  /* 0x00024c00010f7983 */ /* 0x000ee80000300800 */
[----:B------:R-:W4:Y:S04]  /*63a70*/  LDL.LU R4, [R1+0x200] ;  /* 0x0002000001047983 */ /* 0x000f280000300800 */
[----:B------:R-:W4:Y:S04]  /*63a80*/  LDL.LU R5, [R1+0x204] ;  /* 0x0002040001057983 */ /* 0x000f280000300800 */
[----:B------:R-:W5:Y:S04]  /*63a90*/  LDL.LU R6, [R1+0x208] ;  /* 0x0002080001067983 */ /* 0x000f680000300800 */
[----:B------:R-:W5:Y:S04]  /*63aa0*/  LDL.LU R7, [R1+0x20c] ;  /* 0x00020c0001077983 */ /* 0x000f680000300800 */
[----:B-----5:R-:W-:Y:S04]  /*63ab0*/  STL.64 [R1+0x2180], R6 ;  /* 0x0021800601007387 */ /* 0x020fe80000100a00 */
[----:B----4-:R0:W-:Y:S04]  /*63ac0*/  STL.64 [R1+0x2178], R4 ;  /* 0x0021780401007387 */ /* 0x0101e80000100a00 */
[----:B0-----:R-:W4:Y:S04]  /*63ad0*/  LDL.LU R4, [R1+0x1f0] ;  /* 0x0001f00001047983 */ /* 0x001f280000300800 */
        /* <DEDUP_REMOVED lines=34> */
[----:B----4-:R-:W-:Y:S04]  /*63d00*/  STL.64 [R1+0x21d8], R4 ;  /* 0x0021d80401007387 */ /* 0x010fe80000100a00 */
[----:B------:R-:W0:Y:S04]  /*63d10*/  LDS.128 R4, [R3] ;  /* 0x0000000003047984 */ /* 0x000e280000000c00 */
[----:B---3--:R-:W-:Y:S04]  /*63d20*/  STL.64 [R1+0x2160], R14 ;  /* 0x0021600e01007387 */ /* 0x008fe80000100a00 */
[----:B--2---:R1:W-:Y:S04]  /*63d30*/  STL.64 [R1+0x2158], R12 ;  /* 0x0021580c01007387 */ /* 0x0043e80000100a00 */
[----:B-1----:R-:W2:Y:S04]  /*63d40*/  LDL.LU R12, [R1+0x210] ;  /* 0x00021000010c7983 */ /* 0x002ea80000300800 */
        /* <DEDUP_REMOVED lines=11> */
[----:B------:R-:W5:Y:S04]  /*63e00*/  LDL.LU R8, [R1+0x250] ;  /* 0x0002500001087983 */ /* 0x000f680000300800 */
[----:B------:R-:W5:Y:S04]  /*63e10*/  LDL.LU R9, [R1+0x254] ;  /* 0x0002540001097983 */ /* 0x000f680000300800 */
[----:B------:R-:W5:Y:S04]  /*63e20*/  LDL.LU R10, [R1+0x258] ;  /* 0x00025800010a7983 */ /* 0x000f680000300800 */
[----:B------:R-:W5:Y:S04]  /*63e30*/  LDL.LU R11, [R1+0x25c] ;  /* 0x00025c00010b7983 */ /* 0x000f680000300800 */
[----:B------:R-:W2:Y:S04]  /*63e40*/  LDL.LU R16, [R1+0x290] ;  /* 0x0002900001107983 */ /* 0x000ea80000300800 */
[----:B------:R-:W2:Y:S04]  /*63e50*/  LDL.LU R17, [R1+0x294] ;  /* 0x0002940001117983 */ /* 0x000ea80000300800 */
[----:B------:R-:W2:Y:S04]  /*63e60*/  LDL.LU R18, [R1+0x298] ;  /* 0x0002980001127983 */ /* 0x000ea80000300800 */
[----:B------:R-:W2:Y:S04]  /*63e70*/  LDL.LU R19, [R1+0x29c] ;  /* 0x00029c0001137983 */ /* 0x000ea80000300800 */
        /* <DEDUP_REMOVED lines=32> */
[----:B------:R-:W-:Y:S04]  /*64080*/  STS.128 [R0+0x380], R12 ;  /* 0x0003800c00007388 */ /* 0x000fe80000000c00 */
[----:B--2---:R0:W-:Y:S04]  /*64090*/  STS.128 [R0+0x300], R4 ;  /* 0x0003000400007388 */ /* 0x0041e80000000c00 */
[----:B------:R-:W-:Y:S06]  /*640a0*/  BAR.SYNC.DEFER_BLOCKING 0x0 ;  /* 0x0000000000007b1d */ /* 0x000fec0000010000 */
[----:B0-----:R-:W2:Y:S04]  /*640b0*/  LDL.LU R7, [R1+0x2170] ;  /* 0x0021700001077983 */ /* 0x001ea80000300800 */
[----:B------:R-:W2:Y:S04]  /*640c0*/  LDL.LU.64 R4, [R1+0x2168] ;  /* 0x0021680001047983 */ /* 0x000ea80000300a00 */
[----:B------:R-:W0:Y:S04]  /*640d0*/  LDS.128 R12, [R28] ;  /* 0x000000001c0c7984 */ /* 0x000e280000000c00 */
[----:B0-----:R-:W-:Y:S04]  /*640e0*/  STL.64 [R1+0x190], R12 ;  /* 0x0001900c01007387 */ /* 0x001fe80000100a00 */
[----:B------:R-:W-:Y:S04]  /*640f0*/  STL.64 [R1+0x198], R14 ;  /* 0x0001980e01007387 */ /* 0x000fe80000100a00 */
[----:B------:R-:W0:Y:S04]  /*64100*/  LDS.128 R12, [R28+0x400] ;  /* 0x000400001c0c7984 */ /* 0x000e280000000c00 */
[----:B0-----:R-:W-:Y:S04]  /*64110*/  STL.64 [R1+0x1f0], R12 ;  /* 0x0001f00c01007387 */ /* 0x001fe80000100a00 */
[----:B------:R-:W-:Y:S04]  /*64120*/  STL.64 [R1+0x1f8], R14 ;  /* 0x0001f80e01007387 */ /* 0x000fe80000100a00 */
[----:B--2---:R-:W0:Y:S04]  /*64130*/  LDS.128 R12, [R5] ;  /* 0x00000000050c7984 */ /* 0x004e280000000c00 */
        /* <DEDUP_REMOVED lines=20> */
[----:B----4-:R0:W-:Y:S04]  /*64280*/  STS.128 [R0], R20 ;  /* 0x0000001400007388 */ /* 0x0101e80000000c00 */
[----:B---3--:R1:W-:Y:S04]  /*64290*/  STS.128 [R0+0x80], R24 ;  /* 0x0000801800007388 */ /* 0x0083e80000000c00 */
[----:B0-----:R-:W3:Y:S04]  /*642a0*/  LDL.LU.64 R22, [R1+0x2150] ;  /* 0x0021500001167983 */ /* 0x001ee80000300a00 */
[----:B------:R-:W3:Y:S04]  /*642b0*/  LDL.LU.64 R20, [R1+0x2148] ;  /* 0x0021480001147983 */ /* 0x000ee80000300a00 */
[----:B-1----:R-:W4:Y:S04]  /*642c0*/  LDL.LU.64 R26, [R1+0x2140] ;  /* 0x00214000011a7983 */ /* 0x002f280000300a00 */
[----:B------:R-:W4:Y:S04]  /*642d0*/  LDL.LU.64 R24, [R1+0x2138] ;  /* 0x0021380001187983 */ /* 0x000f280000300a00 */
[----:B--2---:R0:W-:Y:S04]  /*642e0*/  STS.128 [R0+0x100], R12 ;  /* 0x0001000c00007388 */ /* 0x0041e80000000c00 */
[----:B0-----:R-:W2:Y:S04]  /*642f0*/  LDL.LU.64 R14, [R1+0x2130] ;  /* 0x00213000010e7983 */ /* 0x001ea80000300a00 */
[----:B------:R-:W2:Y:S04]  /*64300*/  LDL.LU.64 R12, [R1+0x2128] ;  /* 0x00212800010c7983 */ /* 0x000ea80000300a00 */
[----:B-----5:R-:W-:Y:S04]  /*64310*/  STS.128 [R0+0x180], R8 ;  /* 0x0001800800007388 */ /* 0x020fe80000000c00 */
[----:B---3--:R-:W-:Y:S04]  /*64320*/  STS.128 [R0+0x200], R20 ;  /* 0x0002001400007388 */ /* 0x008fe80000000c00 */
[----:B----4-:R-:W-:Y:S04]  /*64330*/  STS.128 [R0+0x280], R24 ;  /* 0x0002801800007388 */ /* 0x010fe80000000c00 */
[----:B------:R-:W-:Y:S04]  /*64340*/  STS.128 [R0+0x380], R16 ;  /* 0x0003801000007388 */ /* 0x000fe80000000c00 */
[----:B--2---:R-:W-:Y:S04]  /*64350*/  STS.128 [R0+0x300], R12 ;  /* 0x0003000c00007388 */ /* 0x004fe80000000c00 */
        /* <DEDUP_REMOVED lines=10> */
[----:B--2---:R-:W-:Y:S04]  /*64400*/  STL.64 [R1+0x140], R12 ;  /* 0x0001400c01007387 */ /* 0x004fe80000100a00 */
[----:B------:R-:W-:Y:S04]  /*64410*/  STL.64 [R1+0x148], R14 ;  /* 0x0001480e01007387 */ /* 0x000fe80000100a00 */
[----:B------:R-:W-:Y:S04]  /*64420*/  STL.64 [R1+0x20c0], R4 ;  /* 0x0020c00401007387 */ /* 0x000fe80000100a00 */
[----:B------:R-:W1:Y:S04]  /*64430*/  LDS.128 R12, [R3] ;  /* 0x00000000030c7984 */ /* 0x000e680000000c00 */
[----:B------:R-:W-:Y:S04]  /*64440*/  LDS.128 R16, [R2] ;  /* 0x0000000002107984 */ /* 0x000fe80000000c00 */
[----:B------:R-:W-:Y:S04]  /*64450*/  LDS.128 R4, [R2+0x400] ;  /* 0x0004000002047984 */ /* 0x000fe80000000c00 */
[----:B0-----:R-:W-:Y:S04]  /*64460*/  STL.64 [R1+0xd0], R8 ;  /* 0x0000d00801007387 */ /* 0x001fe80000100a00 */
[----:B------:R-:W-:Y:S04]  /*64470*/  STL.64 [R1+0xd8], R10 ;  /* 0x0000d80a01007387 */ /* 0x000fe80000100a00 */
[----:B------:R-:W0:Y:S04]  /*64480*/  LDS.128 R8, [R3+0x400] ;  /* 0x0004000003087984 */ /* 0x000e280000000c00 */
[----:B-1----:R-:W-:Y:S04]  /*64490*/  STL [R1+0x2020], R12 ;  /* 0x0020200c01007387 */ /* 0x002fe80000100800 */
[----:B------:R0:W-:Y:S04]  /*644a0*/  STL [R1+0x2018], R13 ;  /* 0x0020180d01007387 */ /* 0x0001e80000100800 */
[----:B------:R1:W-:Y:S04]  /*644b0*/  STL [R1+0x2014], R14 ;  /* 0x0020140e01007387 */ /* 0x0003e80000100800 */
[----:B------:R2:W-:Y:S01]  /*644c0*/  STL [R1+0x2010], R15 ;  /* 0x0020100f01007387 */ /* 0x0005e20000100800 */
[----:B0-----:R-:W-:-:S03]  /*644d0*/  IMAD.MOV.U32 R13, RZ, RZ, R8 ;  /* 0x000000ffff0d7224 */ /* 0x001fc600078e0008 */
[----:B------:R0:W-:Y:S01]  /*644e0*/  STL [R1+0x174], R9 ;  /* 0x0001740901007387 */ /* 0x0001e20000100800 */
[----:B-1----:R-:W-:-:S03]  /*644f0*/  IMAD.MOV.U32 R14, RZ, RZ, R5 ;  /* 0x000000ffff0e7224 */ /* 0x002fc600078e0005 */
[----:B------:R1:W-:Y:S01]  /*64500*/  STL.64 [R1+0x178], R10 ;  /* 0x0001780a01007387 */ /* 0x0003e20000100a00 */
[----:B--2---:R-:W-:-:S03]  /*64510*/  IMAD.MOV.U32 R15, RZ, RZ, R6 ;  /* 0x000000ffff0f7224 */ /* 0x004fc600078e0006 */
[----:B------:R-:W-:Y:S04]  /*64520*/  STL [R1+0x201c], R13 ;  /* 0x00201c0d01007387 */ /* 0x000fe80000100800 */
[----:B------:R-:W-:Y:S04]  /*64530*/  STL [R1+0x2024], R19 ;  /* 0x0020241301007387 */ /* 0x000fe80000100800 */
[----:B------:R-:W-:Y:S04]  /*64540*/  STL [R1+0x2068], R18 ;  /* 0x0020681201007387 */ /* 0x000fe80000100800 */
[----:B------:R2:W-:Y:S04]  /*64550*/  STL.64 [R1+0x2060], R16 ;  /* 0x0020601001007387 */ /* 0x0005e80000100a00 */
[----:B------:R-:W-:Y:S04]  /*64560*/  STL [R1+0x180], R4 ;  /* 0x0001800401007387 */ /* 0x000fe80000100800 */
[----:B------:R-:W-:Y:S04]  /*64570*/  STL [R1+0x18c], R7 ;  /* 0x00018c0701007387 */ /* 0x000fe80000100800 */
[----:B------:R-:W-:Y:S04]  /*64580*/  STL.64 [R1+0x20d0], R14 ;  /* 0x0020d00e01007387 */ /* 0x000fe80000100a00 */
[----:B------:R-:W3:Y:S04]  /*64590*/  LDL.LU R20, [R1+0x390] ;  /* 0x0003900001147983 */ /* 0x000ee80000300800 */
[----:B------:R-:W3:Y:S04]  /*645a0*/  LDL.LU R21, [R1+0x394] ;  /* 0x0003940001157983 */ /* 0x000ee80000300800 */
[----:B------:R-:W4:Y:S04]  /*645b0*/  LDL.LU R22, [R1+0x398] ;  /* 0x0003980001167983 */ /* 0x000f280000300800 */
[----:B------:R-:W4:Y:S04]  /*645c0*/  LDL.LU R23, [R1+0x39c] ;  /* 0x00039c0001177983 */ /* 0x000f280000300800 */
[----:B------:R-:W-:Y:S06]  /*645d0*/  BAR.SYNC.DEFER_BLOCKING 0x0 ;  /* 0x0000000000007b1d */ /* 0x000fec0000010000 */
[----:B----4-:R-:W-:Y:S04]  /*645e0*/  STL.64 [R1+0x2078], R22 ;  /* 0x0020781601007387 */ /* 0x010fe80000100a00 */
[----:B---3--:R-:W-:Y:S04]  /*645f0*/  STL.64 [R1+0x2070], R20 ;  /* 0x0020701401007387 */ /* 0x008fe80000100a00 */
[----:B------:R-:W3:Y:S04]  /*64600*/  LDL.LU R8, [R1+0x380] ;  /* 0x0003800001087983 */ /* 0x000ee80000300800 */
[----:B0-----:R-:W3:Y:S04]  /*64610*/  LDL.LU R9, [R1+0x384] ;  /* 0x0003840001097983 */ /* 0x001ee80000300800 */
[----:B-1----:R-:W4:Y:S04]  /*64620*/  LDL.LU R10, [R1+0x388] ;  /* 0x00038800010a7983 */ /* 0x002f280000300800 */
[----:B------:R-:W4:Y:S04]  /*64630*/  LDL.LU R11, [R1+0x38c] ;  /* 0x00038c00010b7983 */ /* 0x000f280000300800 */
[----:B----4-:R-:W-:Y:S04]  /*64640*/  STL.64 [R1+0x2088], R10 ;  /* 0x0020880a01007387 */ /* 0x010fe80000100a00 */
[----:B---3--:R0:W-:Y:S04]  /*64650*/  STL.64 [R1+0x2080], R8 ;  /* 0x0020800801007387 */ /* 0x0081e80000100a00 */
[----:B--2---:R-:W2:Y:S04]  /*64660*/  LDL.LU R16, [R1+0x370] ;  /* 0x0003700001107983 */ /* 0x004ea80000300800 */
        /* <DEDUP_REMOVED lines=41> */
[----:B------:R-:W4:Y:S04]  /*64900*/  LDL.LU R6, [R1+0x2a8] ;  /* 0x0002a80001067983 */ /* 0x000f280000300800 */
[----:B------:R-:W4:Y:S04]  /*64910*/  LDL.LU R7, [R1+0x2ac] ;  /* 0x0002ac0001077983 */ /* 0x000f280000300800 */
[----:B------:R-:W5:Y:S04]  /*64920*/  LDL.LU R12, [R1+0x2f0] ;  /* 0x0002f000010c7983 */ /* 0x000f680000300800 */
[----:B------:R-:W5:Y:S04]  /*64930*/  LDL.LU R13, [R1+0x2f4] ;  /* 0x0002f400010d7983 */ /* 0x000f680000300800 */
[----:B------:R-:W5:Y:S04]  /*64940*/  LDL.LU R14, [R1+0x2f8] ;  /* 0x0002f800010e7983 */ /* 0x000f680000300800 */
[----:B------:R-:W5:Y:S04]  /*64950*/  LDL.LU R15, [R1+0x2fc] ;  /* 0x0002fc00010f7983 */ /* 0x000f680000300800 */
[----:B---3--:R-:W-:Y:S04]  /*64960*/  STL.64 [R1+0x20a8], R10 ;  /* 0x0020a80a01007387 */ /* 0x008fe80000100a00 */
[----:B--2---:R-:W-:Y:S04]  /*64970*/  STL.64 [R1+0x20a0], R8 ;  /* 0x0020a00801007387 */ /* 0x004fe80000100a00 */
[----:B------:R-:W2:Y:S04]  /*64980*/  LDL.LU R16, [R1+0x340] ;  /* 0x0003400001107983 */ /* 0x000ea80000300800 */
[----:B------:R-:W2:Y:S04]  /*64990*/  LDL.LU R17, [R1+0x344] ;  /* 0x0003440001117983 */ /* 0x000ea80000300800 */
[----:B------:R-:W3:Y:S04]  /*649a0*/  LDL.LU R18, [R1+0x348] ;  /* 0x0003480001127983 */ /* 0x000ee80000300800 */
[----:B------:R-:W3:Y:S04]  /*649b0*/  LDL.LU R19, [R1+0x34c] ;  /* 0x00034c0001137983 */ /* 0x000ee80000300800 */
[----:B----4-:R-:W-:Y:S04]  /*649c0*/  STS.128 [R0], R4 ;  /* 0x0000000400007388 */ /* 0x010fe80000000c00 */
[----:B---3--:R-:W-:Y:S04]  /*649d0*/  STL.64 [R1+0x20b8], R18 ;  /* 0x0020b81201007387 */ /* 0x008fe80000100a00 */
[----:B--2---:R0:W-:Y:S04]  /*649e0*/  STL.64 [R1+0x20b0], R16 ;  /* 0x0020b01001007387 */ /* 0x0041e80000100a00 */
[----:B0-----:R-:W2:Y:S04]  /*649f0*/  LDL.LU R16, [R1+0x310] ;  /* 0x0003100001107983 */ /* 0x001ea80000300800 */
        /* <DEDUP_REMOVED lines=11> */
[----:B------:R-:W2:Y:S04]  /*64ab0*/  LDL.LU R24, [R1+0x3a0] ;  /* 0x0003a00001187983 */ /* 0x000ea80000300800 */
[----:B------:R-:W2:Y:S04]  /*64ac0*/  LDL.LU R25, [R1+0x3a4] ;  /* 0x0003a40001197983 */ /* 0x000ea80000300800 */
[----:B------:R-:W2:Y:S04]  /*64ad0*/  LDL.LU R26, [R1+0x3a8] ;  /* 0x0003a800011a7983 */ /* 0x000ea80000300800 */
[----:B------:R-:W2:Y:S04]  /*64ae0*/  LDL.LU R27, [R1+0x3ac] ;  /* 0x0003ac00011b7983 */ /* 0x000ea80000300800 */
[----:B------:R-:W2:Y:S04]  /*64af0*/  LDL.LU.64 R6, [R1+0x2120] ;  /* 0x0021200001067983 */ /* 0x000ea80000300a00 */
        /* <DEDUP_REMOVED lines=13> */
[----:B-----5:R0:W-:Y:S04]  /*64bd0*/  STS.128 [R0+0x280], R12 ;  /* 0x0002800c00007388 */ /* 0x0201e80000000c00 */
[----:B0-----:R-:W5:Y:S04]  /*64be0*/  LDL.LU.64 R14, [R1+0x20d0] ;  /* 0x0020d000010e7983 */ /* 0x001f680000300a00 */
        /* <DEDUP_REMOVED lines=9> */
[----:B------:R-:W3:Y:S04]  /*64c80*/  LDL R6, [R1+0xf78] ;  /* 0x000f780001067983 */ /* 0x000ee80000100800 */
[----:B0-----:R-:W-:Y:S04]  /*64c90*/  STL.64 [R1+0x270], R16 ;  /* 0x0002701001007387 */ /* 0x001fe80000100a00 */
[----:B------:R-:W-:Y:S04]  /*64ca0*/  STL.64 [R1+0x278], R18 ;  /* 0x0002781201007387 */ /* 0x000fe80000100a00 */
[----:B------:R-:W3:Y:S04]  /*64cb0*/  LDL.LU R13, [R1+0x330] ;  /* 0x00033000010d7983 */ /* 0x000ee80000300800 */
[----:B--2---:R-:W0:Y:S04]  /*64cc0*/  LDS.128 R16, [R5] ;  /* 0x0000000005107984 */ /* 0x004e280000000c00 */
[----:B0-----:R-:W-:Y:S04]  /*64cd0*/  STL.64 [R1+0x220], R16 ;  /* 0x0002201001007387 */ /* 0x001fe80000100a00 */
[----:B------:R-:W-:Y:S04]  /*64ce0*/  STL.64 [R1+0x228], R18 ;  /* 0x0002281201007387 */ /* 0x000fe80000100a00 */
[----:B------:R-:W0:Y:S04]  /*64cf0*/  LDS.128 R16, [R5+0x400] ;  /* 0x0004000005107984 */ /* 0x000e280000000c00 */
[----:B0-----:R-:W-:Y:S04]  /*64d00*/  STL.64 [R1+0x280], R16 ;  /* 0x0002801001007387 */ /* 0x001fe80000100a00 */
[----:B------:R-:W-:Y:S04]  /*64d10*/  STL.64 [R1+0x288], R18 ;  /* 0x0002881201007387 */ /* 0x000fe80000100a00 */
[----:B------:R-:W0:Y:S04]  /*64d20*/  LDS.128 R16, [R3] ;  /* 0x0000000003107984 */ /* 0x000e280000000c00 */
        /* <DEDUP_REMOVED lines=11> */
[----:B---3--:R-:W-:Y:S04]  /*64de0*/  STS.128 [R0], R8 ;  /* 0x0000000800007388 */ /* 0x008fe80000000c00 */
[----:B0-----:R-:W-:Y:S04]  /*64df0*/  STL.64 [R1+0x240], R16 ;  /* 0x0002401001007387 */ /* 0x001fe80000100a00 */
[----:B------:R0:W-:Y:S04]  /*64e00*/  STL.64 [R1+0x248], R18 ;  /* 0x0002481201007387 */ /* 0x0001e80000100a00 */
[----:B0-----:R-:W3:Y:S04]  /*64e10*/  LDL.LU.64 R18, [R1+0x20b8] ;  /* 0x0020b80001127983 */ /* 0x001ee80000300a00 */
[----:B------:R-:W3:Y:S04]  /*64e20*/  LDL.LU.64 R16, [R1+0x20b0] ;  /* 0x0020b00001107983 */ /* 0x000ee80000300a00 */
[----:B------:R-:W2:Y:S04]  /*64e30*/  LDL.LU.64 R10, [R1+0x20a8] ;  /* 0x0020a800010a7983 */ /* 0x000ea80000300a00 */
[----:B------:R-:W2:Y:S04]  /*64e40*/  LDL.LU.64 R8, [R1+0x20a0] ;  /* 0x0020a00001087983 */ /* 0x000ea80000300a00 */
[----:B----4-:R-:W-:Y:S04]  /*64e50*/  STS.128 [R0+0x180], R20 ;  /* 0x0001801400007388 */ /* 0x010fe80000000c00 */
[----:B---3--:R0:W-:Y:S04]  /*64e60*/  STS.128 [R0+0x80], R16 ;  /* 0x0000801000007388 */ /* 0x0081e80000000c00 */
[----:B--2---:R1:W-:Y:S04]  /*64e70*/  STS.128 [R0+0x100], R8 ;  /* 0x0001000800007388 */ /* 0x0043e80000000c00 */
[----:B0-----:R-:W2:Y:S04]  /*64e80*/  LDL.LU.64 R18, [R1+0x2098] ;  /* 0x0020980001127983 */ /* 0x001ea80000300a00 */
[----:B------:R-:W2:Y:S04]  /*64e90*/  LDL.LU.64 R16, [R1+0x2090] ;  /* 0x0020900001107983 */ /* 0x000ea80000300a00 */
[----:B-1----:R-:W3:Y:S04]  /*64ea0*/  LDL.LU.64 R10, [R1+0x2088] ;  /* 0x00208800010a7983 */ /* 0x002ee80000300a00 */
[----:B------:R-:W3:Y:S04]  /*64eb0*/  LDL.LU.64 R8, [R1+0x2080] ;  /* 0x0020800001087983 */ /* 0x000ee80000300a00 */
[----:B------:R-:W4:Y:S04]  /*64ec0*/  LDL R5, [R1+0xf7c] ;  /* 0x000f7c0001057983 */ /* 0x000f280000100800 */
[----:B------:R-:W4:Y:S04]  /*64ed0*/  LDL.LU.64 R22, [R1+0x2078] ;  /* 0x0020780001167983 */ /* 0x000f280000300a00 */
[----:B------:R-:W4:Y:S04]  /*64ee0*/  LDL.LU.64 R20, [R1+0x2070] ;  /* 0x0020700001147983 */ /* 0x000f280000300a00 */
[----:B------:R-:W-:Y:S01]  /*64ef0*/  STS.128 [R0+0x380], R24 ;  /* 0x0003801800007388 */ /* 0x000fe20000000c00 */
[----:B------:R-:W-:-:S02]  /*64f00*/  ISETP.GE.AND P2, PT, R6, c[0x0][0x178], PT ;  /* 0x00005e0006007a0c */ /* 0x000fc40003f46270 */
[C---:B------:R-:W-:Y:S02]  /*64f10*/  ISETP.GE.AND P3, PT, R12.reuse, c[0x0][0x17c], PT ;  /* 0x00005f000c007a0c */ /* 0x040fe40003f66270 */
[C---:B------:R-:W-:Y:S01]  /*64f20*/  ISETP.LT.AND P2, PT, R12.reuse, c[0x0][0x17c], !P2 ;  /* 0x00005f000c007a0c */ /* 0x040fe20005741270 */
[----:B--2---:R0:W-:Y:S04]  /*64f30*/  STS.128 [R0+0x200], R16 ;  /* 0x0002001000007388 */ /* 0x0041e80000000c00 */
[----:B---3--:R1:W-:Y:S04]  /*64f40*/  STS.128 [R0+0x280], R8 ;  /* 0x0002800800007388 */ /* 0x0083e80000000c00 */
[----:B0-----:R-:W2:Y:S04]  /*64f50*/  LDL.LU R18, [R1+0x2068] ;  /* 0x0020680001127983 */ /* 0x001ea80000300800 */
[----:B------:R-:W3:Y:S04]  /*64f60*/  LDL.LU.64 R16, [R1+0x2060] ;  /* 0x0020600001107983 */ /* 0x000ee80000300a00 */
[----:B-1----:R-:W2:Y:S04]  /*64f70*/  LDL.LU.64 R10, [R1+0x2058] ;  /* 0x00205800010a7983 */ /* 0x002ea80000300a00 */
[----:B------:R-:W2:Y:S04]  /*64f80*/  LDL.LU.64 R8, [R1+0x2050] ;  /* 0x0020500001087983 */ /* 0x000ea80000300a00 */
[----:B----4-:R0:W-:Y:S04]  /*64f90*/  STS.128 [R0+0x300], R20 ;  /* 0x0003001400007388 */ /* 0x0101e80000000c00 */
[----:B0-----:R-:W4:Y:S04]  /*64fa0*/  LDL.LU.64 R22, [R1+0x2048] ;  /* 0x0020480001167983 */ /* 0x001f280000300a00 */
[----:B------:R-:W2:Y:S01]  /*64fb0*/  LDL.LU.64 R26, [R1+0x2040] ;  /* 0x00204000011a7983 */ /* 0x000ea20000300a00 */
[----:B------:R-:W-:-:S03]  /*64fc0*/  IMAD R0, R12, c[0x0][0x198], RZ ;  /* 0x000066000c007a24 */ /* 0x000fc600078e02ff */
[----:B------:R-:W3:Y:S01]  /*64fd0*/  LDL.LU R12, [R1+0x1bb0] ;  /* 0x001bb000010c7983 */ /* 0x000ee20000300800 */
[----:B------:R-:W-:Y:S02]  /*64fe0*/  IMAD R3, R6, c[0x0][0x194], RZ ;  /* 0x0000650006037a24 */ /* 0x000fe400078e02ff */
[----:B------:R-:W-:Y:S01]  /*64ff0*/  IMAD.MOV.U32 R20, RZ, RZ, c[0x0][0x194] ;  /* 0x00006500ff147624 */ /* 0x000fe200078e00ff */
[----:B------:R-:W-:Y:S02]  /*65000*/  BAR.SYNC.DEFER_BLOCKING 0x0 ;  /* 0x0000000000007b1d */ /* 0x000fe40000010000 */
[----:B------:R-:W-:Y:S01]  /*65010*/  LEA R2, P4, R3, c[0x0][0x170], 0x1 ;  /* 0x00005c0003027a11 */ /* 0x000fe200078808ff */
[----:B------:R-:W-:-:S03]  /*65020*/  IMAD R20, R20, 0x40, R3 ;  /* 0x0000004014147824 */ /* 0x000fc600078e0203 */
[----:B------:R-:W-:Y:S02]  /*65030*/  LEA.HI.X.SX32 R3, R3, c[0x0][0x174], 0x1, P4 ;  /* 0x00005d0003037a11 */ /* 0x000fe400020f0eff */
[C---:B------:R-:W-:Y:S02]  /*65040*/  LEA R24, P4, R20.reuse, c[0x0][0x170], 0x1 ;  /* 0x00005c0014187a11 */ /* 0x040fe400078808ff */
[----:B------:R-:W-:Y:S02]  /*65050*/  ISETP.LT.AND P3, PT, R5, c[0x0][0x178], !P3 ;  /* 0x00005e0005007a0c */ /* 0x000fe40005f61270 */
[----:B------:R-:W-:Y:S01]  /*65060*/  LEA.HI.X.SX32 R25, R20, c[0x0][0x174], 0x1, P4 ;  /* 0x00005d0014197a11 */ /* 0x000fe200020f0eff */
[----:B------:R-:W-:-:S05]  /*65070*/  IMAD.WIDE R20, R0, 0x2, R2 ;  /* 0x0000000200147825 */ /* 0x000fca00078e0202 */
[----:B------:R0:W-:Y:S01]  /*65080*/  @P2 STG.E.U16 [R20.64], R13 ;  /* 0x0000000d14002986 */ /* 0x0001e2000c101506 */
[----:B------:R-:W-:Y:S02]  /*65090*/  ISETP.LT.AND P2, PT, R6, c[0x0][0x178], !P1 ;  /* 0x00005e0006007a0c */ /* 0x000fe40004f41270 */
[----:B------:R-:W-:Y:S01]  /*650a0*/  ISETP.LT.AND P1, PT, R5, c[0x0][0x178], !P1 ;  /* 0x00005e0005007a0c */ /* 0x000fe20004f21270 */
[C---:B0-----:R-:W-:Y:S01]  /*650b0*/  IMAD.WIDE R20, R0.reuse, 0x2, R24 ;  /* 0x0000000200147825 */ /* 0x041fe200078e0218 */
[----:B------:R-:W-:Y:S02]  /*650c0*/  IADD3 R0, R0, c[0x0][0x198], RZ ;  /* 0x0000660000007a10 */ /* 0x000fe40007ffe0ff */
[----:B----4-:R-:W-:Y:S02]  /*650d0*/  PRMT R22, R13, 0x7632, R22 ;  /* 0x000076320d167816 */ /* 0x010fe40000000016 */
[----:B--2---:R0:W-:Y:S02]  /*650e0*/  @P3 STG.E.U16 [R20.64], R26 ;  /* 0x0000001a14003986 */ /* 0x0041e4000c101506 */
[----:B0-----:R-:W-:-:S05]  /*650f0*/  IMAD.WIDE R20, R0, 0x2, R2 ;  /* 0x0000000200147825 */ /* 0x001fca00078e0202 */
[----:B------:R0:W-:Y:S02]  /*65100*/  @P2 STG.E.U16 [R20.64], R22 ;  /* 0x0000001614002986 */ /* 0x0001e4000c101506 */
[----:B0-----:R-:W-:Y:S01]  /*65110*/  PRMT R22, R26, 0x7632, R22 ;  /* 0x000076321a167816 */ /* 0x001fe20000000016 */
[C---:B------:R-:W-:Y:S01]  /*65120*/  IMAD.WIDE R20, R0.reuse, 0x2, R24 ;  /* 0x0000000200147825 */ /* 0x040fe200078e0218 */
[----:B------:R-:W-:Y:S01]  /*65130*/  IADD3 R0, R0, c[0x0][0x198], RZ ;  /* 0x0000660000007a10 */ /* 0x000fe20007ffe0ff */
[----:B------:R-:W2:Y:S04]  /*65140*/  LDL.LU R26, [R1+0x203c] ;  /* 0x00203c00011a7983 */ /* 0x000ea80000300800 */
[----:B------:R0:W-:Y:S01]  /*65150*/  @P1 STG.E.U16 [R20.64], R22 ;  /* 0x0000001614001986 */ /* 0x0001e2000c101506 */
[----:B------:R-:W-:-:S03]  /*65160*/  ISETP.LT.AND P1, PT, R6, c[0x0][0x178], !P0 ;  /* 0x00005e0006007a0c */ /* 0x000fc60004721270 */
[----:B------:R-:W4:Y:S04]  /*65170*/  LDL.LU R19, [R1+0x1bb8] ;  /* 0x001bb80001137983 */ /* 0x000f280000300800 */
[----:B------:R-:W2:Y:S01]  /*65180*/  LDL.LU R13, [R1+0x1bc4] ;  /* 0x001bc400010d7983 */ /* 0x000ea20000300800 */
[----:B0-----:R-:W-:-:S05]  /*65190*/  IMAD.WIDE R20, R0, 0x2, R2 ;  /* 0x0000000200147825 */ /* 0x001fca00078e0202 */
[----:B------:R0:W-:Y:S01]  /*651a0*/  @P1 STG.E.U16 [R20.64], R29 ;  /* 0x0000001d14001986 */ /* 0x0001e2000c101506 */
[----:B---3--:R-:W-:-:S03]  /*651b0*/  ISETP.GE.AND P1, PT, R12, c[0x0][0x17c], PT ;  /* 0x00005f000c007a0c */ /* 0x008fc60003f26270 */
[----:B------:R-:W3:Y:S01]  /*651c0*/  LDL.LU R12, [R1+0x1bc0] ;  /* 0x001bc000010c7983 */ /* 0x000ee20000300800 */
[----:B------:R-:W-:Y:S01]  /*651d0*/  ISETP.LT.AND P0, PT, R5, c[0x0][0x178], !P0 ;  /* 0x00005e0005007a0c */ /* 0x000fe20004701270 */
[C---:B0-----:R-:W-:Y:S01]  /*651e0*/  IMAD.WIDE R20, R0.reuse, 0x2, R24 ;  /* 0x0000000200147825 */ /* 0x041fe200078e0218 */
[----:B------:R-:W-:-:S11]  /*651f0*/  IADD3 R22, R0, c[0x0][0x198], RZ ;  /* 0x0000660000167a10 */ /* 0x000fd60007ffe0ff */
[----:B------:R0:W-:Y:S01]  /*65200*/  @P0 STG.E.U16 [R20.64], R23 ;  /* 0x0000001714000986 */ /* 0x0001e2000c101506 */
[----:B------:R-:W-:Y:S02]  /*65210*/  ISETP.LT.AND P0, PT, R6, c[0x0][0x178], !P1 ;  /* 0x00005e0006007a0c */ /* 0x000fe40004f01270 */
[----:B------:R-:W-:Y:S02]  /*65220*/  PRMT R0, R29, 0x7632, R0 ;  /* 0x000076321d007816 */ /* 0x000fe40000000000 */
[----:B------:R-:W5:Y:S01]  /*65230*/  LDL.LU R29, [R1+0x2038] ;  /* 0x00203800011d7983 */ /* 0x000f620000300800 */
[----:B0-----:R-:W-:-:S08]  /*65240*/  IMAD.WIDE R20, R22, 0x2, R2 ;  /* 0x0000000216147825 */ /* 0x001fd000078e0202 */
[----:B------:R0:W-:Y:S04]  /*65250*/  @P0 STG.E.U16 [R20.64], R0 ;  /* 0x0000000014000986 */ /* 0x0001e8000c101506 */
[----:B0-----:R-:W5:Y:S04]  /*65260*/  LDL.LU R20, [R1+0x1bb4] ;  /* 0x001bb40001147983 */ /* 0x001f680000300800 */
[----:B------:R-:W5:Y:S01]  /*65270*/  LDL.LU R21, [R1+0x1bbc] ;  /* 0x001bbc0001157983 */ /* 0x000f620000300800 */
[----:B----4-:R-:W-:-:S03]  /*65280*/  ISETP.GE.AND P5, PT, R19, c[0x0][0x17c], PT ;  /* 0x00005f0013007a0c */ /* 0x010fc60003fa6270 */
[----:B------:R-:W4:Y:S01]  /*65290*/  LDL.LU R19, [R1+0x3d0] ;  /* 0x0003d00001137983 */ /* 0x000f220000300800 */
[----:B--2---:R-:W-:-:S03]  /*652a0*/  ISETP.GE.AND P3, PT, R13, c[0x0][0x17c], PT ;  /* 0x00005f000d007a0c */ /* 0x004fc60003f66270 */
[----:B------:R-:W2:Y:S01]  /*652b0*/  LDL.LU R13, [R1+0x1bcc] ;  /* 0x001bcc00010d7983 */ /* 0x000ea20000300800 */
[----:B---3--:R-:W-:-:S03]  /*652c0*/  ISETP.GE.AND P2, PT, R12, c[0x0][0x17c], PT ;  /* 0x00005f000c007a0c */ /* 0x008fc60003f46270 */
[----:B------:R-:W3:Y:S01]  /*652d0*/  LDL.LU R12, [R1+0x1bc8] ;  /* 0x001bc800010c7983 */ /* 0x000ee20000300800 */
[----:B------:R-:W-:Y:S02]  /*652e0*/  ISETP.LT.AND P1, PT, R5, c[0x0][0x178], !P1 ;  /* 0x00005e0005007a0c */ /* 0x000fe40004f21270 */
[----:B------:R-:W-:Y:S02]  /*652f0*/  ISETP.LT.AND P6, PT, R6, c[0x0][0x178], !P5 ;  /* 0x00005e0006007a0c */ /* 0x000fe40006fc1270 */
[----:B------:R-:W-:Y:S02]  /*65300*/  IADD3 R0, R22, c[0x0][0x198], RZ ;  /* 0x0000660016007a10 */ /* 0x000fe40007ffe0ff */
[----:B------:R-:W-:Y:S02]  /*65310*/  PRMT R26, R23, 0x7632, R26 ;  /* 0x00007632171a7816 */ /* 0x000fe4000000001a */
[----:B------:R-:W-:Y:S02]  /*65320*/  ISETP.LT.AND P5, PT, R5, c[0x0][0x178], !P5 ;  /* 0x00005e0005007a0c */ /* 0x000fe40006fa1270 */
[----:B-----5:R-:W-:-:S02]  /*65330*/  PRMT R29, R27, 0x7632, R29 ;  /* 0x000076321b1d7816 */ /* 0x020fc4000000001d */
[----:B------:R-:W-:Y:S02]  /*65340*/  ISETP.GE.AND P0, PT, R20, c[0x0][0x17c], PT ;  /* 0x00005f0014007a0c */ /* 0x000fe40003f06270 */
[----:B------:R-:W-:Y:S01]  /*65350*/  ISETP.GE.AND P4, PT, R21, c[0x0][0x17c], PT ;  /* 0x00005f0015007a0c */ /* 0x000fe20003f86270 */
[----:B------:R-:W-:-:S04]  /*65360*/  IMAD.WIDE R20, R22, 0x2, R24 ;  /* 0x0000000216147825 */ /* 0x000fc800078e0218 */
[----:B------:R-:W-:Y:S01]  /*65370*/  IMAD.WIDE R22, R0, 0x2, R2 ;  /* 0x0000000200167825 */ /* 0x000fe200078e0202 */
[----:B------:R0:W-:Y:S01]  /*65380*/  @P1 STG.E.U16 [R20.64], R26 ;  /* 0x0000001a14001986 */ /* 0x0001e2000c101506 */
[----:B------:R-:W-:-:S03]  /*65390*/  ISETP.LT.AND P1, PT, R6, c[0x0][0x178], !P0 ;  /* 0x00005e0006007a0c */ /* 0x000fc60004721270 */
[----:B------:R1:W-:Y:S01]  /*653a0*/  @P6 STG.E.U16 [R22.64], R27 ;  /* 0x0000001b16006986 */ /* 0x0003e2000c101506 */
[C---:B0-----:R-:W-:Y:S01]  /*653b0*/  IMAD.WIDE R20, R0.reuse, 0x2, R24 ;  /* 0x0000000200147825 */ /* 0x041fe200078e0218 */
[----:B-1----:R-:W-:-:S04]  /*653c0*/  IADD3 R22, R0, c[0x0][0x198], RZ ;  /* 0x0000660000167a10 */ /* 0x002fc80007ffe0ff */
[----:B------:R0:W-:Y:S02]  /*653d0*/  @P5 STG.E.U16 [R20.64], R4 ;  /* 0x0000000414005986 */ /* 0x0001e4000c101506 */
[----:B0-----:R-:W-:-:S05]  /*653e0*/  IMAD.WIDE R20, R22, 0x2, R2 ;  /* 0x0000000216147825 */ /* 0x001fca00078e0202 */
[----:B------:R0:W-:Y:S01]  /*653f0*/  @P1 STG.E.U16 [R20.64], R29 ;  /* 0x0000001d14001986 */ /* 0x0001e2000c101506 */
[----:B--2---:R-:W-:-:S03]  /*65400*/  ISETP.GE.AND P5, PT, R13, c[0x0][0x17c], PT ;  /* 0x00005f000d007a0c */ /* 0x004fc60003fa6270 */
[----:B------:R-:W2:Y:S01]  /*65410*/  LDL.LU R13, [R1+0x1bd4] ;  /* 0x001bd400010d7983 */ /* 0x000ea20000300800 */
[----:B---3--:R-:W-:-:S03]  /*65420*/  ISETP.GE.AND P1, PT, R12, c[0x0][0x17c], PT ;  /* 0x00005f000c007a0c */ /* 0x008fc60003f26270 */
[----:B------:R-:W3:Y:S01]  /*65430*/  LDL.LU R12, [R1+0x1bd0] ;  /* 0x001bd000010c7983 */ /* 0x000ee20000300800 */
[C---:B------:R-:W-:Y:S02]  /*65440*/  ISETP.LT.AND P0, PT, R5.reuse, c[0x0][0x178], !P0 ;  /* 0x00005e0005007a0c */ /* 0x040fe40004701270 */
[----:B------:R-:W-:Y:S02]  /*65450*/  ISETP.LT.AND P6, PT, R6, c[0x0][0x178], !P4 ;  /* 0x00005e0006007a0c */ /* 0x000fe400067c1270 */
[C---:B------:R-:W-:Y:S01]  /*65460*/  IADD3 R0, R22.reuse, c[0x0][0x198], RZ ;  /* 0x0000660016007a10 */ /* 0x040fe20007ffe0ff */
[----:B------:R-:W-:Y:S01]  /*65470*/  IMAD.WIDE R22, R22, 0x2, R24 ;  /* 0x0000000216167825 */ /* 0x000fe200078e0218 */
[----:B------:R-:W-:Y:S02]  /*65480*/  PRMT R4, R4, 0x7632, R4 ;  /* 0x0000763204047816 */ /* 0x000fe40000000004 */
[----:B------:R-:W-:Y:S01]  /*65490*/  ISETP.LT.AND P4, PT, R5, c[0x0][0x178], !P4 ;  /* 0x00005e0005007a0c */ /* 0x000fe20006781270 */
[----:B------:R-:W-:-:S04]  /*654a0*/  IMAD.WIDE R26, R0, 0x2, R2 ;  /* 0x00000002001a7825 */ /* 0x000fc800078e0202 */
[----:B------:R1:W-:Y:S01]  /*654b0*/  @P0 STG.E.U16 [R22.64], R4 ;  /* 0x0000000416000986 */ /* 0x0003e2000c101506 */
[----:B------:R-:W-:Y:S01]  /*654c0*/  ISETP.LT.AND P0, PT, R6, c[0x0][0x178], !P3 ;  /* 0x00005e0006007a0c */ /* 0x000fe20005f01270 */
[----:B0-----:R-:W-:Y:S01]  /*654d0*/  IMAD.WIDE R20, R0, 0x2, R24 ;  /* 0x0000000200147825 */ /* 0x001fe200078e0218 */
[----:B------:R-:W-:Y:S01]  /*654e0*/  ISETP.LT.AND P3, PT, R5, c[0x0][0x178], !P3 ;  /* 0x00005e0005007a0c */ /* 0x000fe20005f61270 */
[----:B----4-:R0:W-:Y:S01]  /*654f0*/  @P6 STG.E.U16 [R26.64], R19 ;  /* 0x000000131a006986 */ /* 0x0101e2000c101506 */
[----:B------:R-:W-:-:S03]  /*65500*/  PRMT R29, R19, 0x7632, R29 ;  /* 0x00007632131d7816 */ /* 0x000fc6000000001d */
[----:B------:R4:W-:Y:S01]  /*65510*/  @P4 STG.E.U16 [R20.64], R8 ;  /* 0x0000000814004986 */ /* 0x0009e2000c101506 */
[----:B-1----:R-:W-:-:S03]  /*65520*/  IADD3 R4, R0, c[0x0][0x198], RZ ;  /* 0x0000660000047a10 */ /* 0x002fc60007ffe0ff */
[----:B0-----:R-:W5:Y:S02]  /*65530*/  LDL.LU R19, [R1+0x40] ;  /* 0x0000400001137983 */ /* 0x001f640000300800 */
[----:B------:R-:W-:-:S04]  /*65540*/  IMAD.WIDE R22, R4, 0x2, R24 ;  /* 0x0000000204167825 */ /* 0x000fc800078e0218 */
[----:B----4-:R-:W-:Y:S01]  /*65550*/  IMAD.WIDE R20, R4, 0x2, R2 ;  /* 0x0000000204147825 */ /* 0x010fe200078e0202 */
[----:B------:R-:W-:-:S04]  /*65560*/  PRMT R8, R8, 0x7632, R8 ;  /* 0x0000763208087816 */ /* 0x000fc80000000008 */
[----:B------:R-:W-:Y:S04]  /*65570*/  @P0 STG.E.U16 [R20.64], R29 ;  /* 0x0000001d14000986 */ /* 0x000fe8000c101506 */
[----:B------:R0:W-:Y:S01]  /*65580*/  @P3 STG.E.U16 [R22.64], R8 ;  /* 0x0000000816003986 */ /* 0x0001e2000c101506 */
[----:B--2---:R-:W-:-:S03]  /*65590*/  ISETP.GE.AND P4, PT, R13, c[0x0][0x17c], PT ;  /* 0x00005f000d007a0c */ /* 0x004fc60003f86270 */
[----:B------:R-:W2:Y:S01]  /*655a0*/  LDL.LU R13, [R1+0x1bdc] ;  /* 0x001bdc00010d7983 */ /* 0x000ea20000300800 */
[----:B---3--:R-:W-:-:S03]  /*655b0*/  ISETP.GE.AND P0, PT, R12, c[0x0][0x17c], PT ;  /* 0x00005f000c007a0c */ /* 0x008fc60003f06270 */
[----:B------:R-:W3:Y:S04]  /*655c0*/  LDL.LU R12, [R1+0x1bd8] ;  /* 0x001bd800010c7983 */ /* 0x000ee80000300800 */
[----:B0-----:R-:W4:Y:S04]  /*655d0*/  LDL.LU R22, [R1+0x3e0] ;  /* 0x0003e00001167983 */ /* 0x001f280000300800 */
[----:B------:R-:W2:Y:S01]  /*655e0*/  LDL.LU R23, [R1+0x30] ;  /* 0x0000300001177983 */ /* 0x000ea20000300800 */
[----:B------:R-:W-:Y:S02]  /*655f0*/  ISETP.LT.AND P6, PT, R6, c[0x0][0x178], !P2 ;  /* 0x00005e0006007a0c */ /* 0x000fe400057c1270 */
[----:B------:R-:W-:-:S02]  /*65600*/  ISETP.LT.AND P2, PT, R5, c[0x0][0x178], !P2 ;  /* 0x00005e0005007a0c */ /* 0x000fc40005741270 */
[----:B------:R-:W-:Y:S02]  /*65610*/  IADD3 R0, R4, c[0x0][0x198], RZ ;  /* 0x0000660004007a10 */ /* 0x000fe40007ffe0ff */
[----:B------:R-:W-:-:S03]  /*65620*/  ISETP.LT.AND P3, PT, R6, c[0x0][0x178], !P5 ;  /* 0x00005e0006007a0c */ /* 0x000fc60006f61270 */
[C---:B------:R-:W-:Y:S01]  /*65630*/  IMAD.WIDE R26, R0.reuse, 0x2, R2 ;  /* 0x00000002001a7825 */ /* 0x040fe200078e0202 */
[----:B------:R-:W-:-:S03]  /*65640*/  IADD3 R4, R0, c[0x0][0x198], RZ ;  /* 0x0000660000047a10 */ /* 0x000fc60007ffe0ff */
[----:B------:R-:W-:Y:S01]  /*65650*/  IMAD.WIDE R20, R0, 0x2, R24 ;  /* 0x0000000200147825 */ /* 0x000fe200078e0218 */
[----:B------:R-:W-:Y:S01]  /*65660*/  ISETP.LT.AND P5, PT, R5, c[0x0][0x178], !P5 ;  /* 0x00005e0005007a0c */ /* 0x000fe20006fa1270 */
[----:B----4-:R-:W-:Y:S01]  /*65670*/  @P6 STG.E.U16 [R26.64], R22 ;  /* 0x000000161a006986 */ /* 0x010fe2000c101506 */
[----:B------:R-:W-:-:S03]  /*65680*/  PRMT R29, R22, 0x7632, R29 ;  /* 0x00007632161d7816 */ /* 0x000fc6000000001d */
[----:B--2---:R0:W-:Y:S01]  /*65690*/  @P2 STG.E.U16 [R20.64], R23 ;  /* 0x0000001714002986 */ /* 0x0041e2000c101506 */
[----:B------:R-:W-:Y:S02]  /*656a0*/  ISETP.LT.AND P6, PT, R6, c[0x0][0x178], !P1 ;  /* 0x00005e0006007a0c */ /* 0x000fe40004fc1270 */
[----:B------:R-:W-:Y:S02]  /*656b0*/  PRMT R8, R23, 0x7632, R8 ;  /* 0x0000763217087816 */ /* 0x000fe40000000008 */
[----:B------:R-:W-:Y:S02]  /*656c0*/  ISETP.LT.AND P1, PT, R5, c[0x0][0x178], !P1 ;  /* 0x00005e0005007a0c */ /* 0x000fe40004f21270 */
[----:B------:R-:W2:Y:S01]  /*656d0*/  LDL.LU R5, [R1+0x2034] ;  /* 0x0020340001057983 */ /* 0x000ea20000300800 */
[----:B0-----:R-:W-:Y:S01]  /*656e0*/  IMAD.WIDE R20, R4, 0x2, R2 ;  /* 0x0000000204147825 */ /* 0x001fe200078e0202 */
[----:B------:R-:W-:-:S03]  /*656f0*/  ISETP.GE.AND P2, PT, R13, c[0x0][0x17c], PT ;  /* 0x00005f000d007a0c */ /* 0x000fc60003f46270 */
[----:B------:R-:W-:Y:S01]  /*65700*/  IMAD.WIDE R22, R4, 0x2, R24 ;  /* 0x0000000204167825 */ /* 0x000fe200078e0218 */
[----:B------:R0:W-:Y:S01]  /*65710*/  @P3 STG.E.U16 [R20.64], R29 ;  /* 0x0000001d14003986 */ /* 0x0001e2000c101506 */
[----:B---3--:R-:W-:-:S03]  /*65720*/  ISETP.GE.AND P3, PT, R12, c[0x0][0x17c], PT ;  /* 0x00005f000c007a0c */ /* 0x008fc60003f66270 */
[----:B------:R1:W-:Y:S04]  /*65730*/  @P5 STG.E.U16 [R22.64], R8 ;  /* 0x0000000816005986 */ /* 0x0003e8000c101506 */
[----:B0-----:R-:W3:Y:S04]  /*65740*/  LDL R29, [R1+0xf7c] ;  /* 0x000f7c00011d7983 */ /* 0x001ee80000100800 */
[----:B------:R-:W4:Y:S04]  /*65750*/  LDL.LU R13, [R1+0x1be4] ;  /* 0x001be400010d7983 */ /* 0x000f280000300800 */
[----:B------:R-:W2:Y:S04]  /*65760*/  LDL.LU R12, [R1+0x1be0] ;  /* 0x001be000010c7983 */ /* 0x000ea80000300800 */
[----:B-1----:R-:W2:Y:S01]  /*65770*/  LDL.LU R23, [R1+0x3f0] ;  /* 0x0003f00001177983 */ /* 0x002ea20000300800 */
[----:B------:R-:W-:-:S02]  /*65780*/  IADD3 R0, R4, c[0x0][0x198], RZ ;  /* 0x0000660004007a10 */ /* 0x000fc40007ffe0ff */
[----:B------:R-:W-:-:S03]  /*65790*/  ISETP.LT.AND P5, PT, R6, c[0x0][0x178], !P4 ;  /* 0x00005e0006007a0c */ /* 0x000fc600067a1270 */
[C---:B------:R-:W-:Y:S01]  /*657a0*/  IMAD.WIDE R26, R0.reuse, 0x2, R2 ;  /* 0x00000002001a7825 */ /* 0x040fe200078e0202 */
[----:B------:R-:W-:-:S03]  /*657b0*/  IADD3 R22, R0, c[0x0][0x198], RZ ;  /* 0x0000660000167a10 */ /* 0x000fc60007ffe0ff */
[----:B------:R-:W-:Y:S01]  /*657c0*/  IMAD.WIDE R20, R0, 0x2, R24 ;  /* 0x0000000200147825 */ /* 0x000fe200078e0218 */
[----:B------:R-:W-:Y:S02]  /*657d0*/  IADD3 R0, R22, c[0x0][0x198], RZ ;  /* 0x0000660016007a10 */ /* 0x000fe40007ffe0ff */
[----:B-----5:R-:W-:Y:S02]  /*657e0*/  PRMT R4, R19, 0x7632, R4 ;  /* 0x0000763213047816 */ /* 0x020fe40000000004 */
[----:B---3--:R-:W-:Y:S01]  /*657f0*/  ISETP.LT.AND P4, PT, R29, c[0x0][0x178], !P4 ;  /* 0x00005e001d007a0c */ /* 0x008fe20006781270 */
[----:B--2---:R-:W-:Y:S01]  /*65800*/  @P6 STG.E.U16 [R26.64], R23 ;  /* 0x000000171a006986 */ /* 0x004fe2000c101506 */
[----:B------:R-:W-:-:S03]  /*65810*/  PRMT R8, R23, 0x7632, R8 ;  /* 0x0000763217087816 */ /* 0x000fc60000000008 */
[----:B------:R0:W-:Y:S01]  /*65820*/  @P1 STG.E.U16 [R20.64], R19 ;  /* 0x0000001314001986 */ /* 0x0001e2000c101506 */
[----:B----4-:R-:W-:Y:S01]  /*65830*/  ISETP.GE.AND P1, PT, R13, c[0x0][0x17c], PT ;  /* 0x00005f000d007a0c */ /* 0x010fe20003f26270 */
[C---:B0-----:R-:W-:Y:S02]  /*65840*/  IMAD.WIDE R20, R22.reuse, 0x2, R2 ;  /* 0x0000000216147825 */ /* 0x041fe400078e0202 */
[----:B------:R-:W2:Y:S02]  /*65850*/  LDL.LU R19, [R1+0x410] ;  /* 0x0004100001137983 */ /* 0x000ea40000300800 */
[----:B------:R-:W-:Y:S02]  /*65860*/  IMAD.WIDE R22, R22, 0x2, R24 ;  /* 0x0000000216167825 */ /* 0x000fe400078e0218 */
[----:B------:R-:W-:Y:S01]  /*65870*/  @P5 STG.E.U16 [R20.64], R8 ;  /* 0x0000000814005986 */ /* 0x000fe2000c101506 */
[----:B------:R-:W-:-:S03]  /*65880*/  ISETP.GE.AND P5, PT, R12, c[0x0][0x17c], PT ;  /* 0x00005f000c007a0c */ /* 0x000fc60003fa6270 */
[----:B------:R-:W3:Y:S04]  /*65890*/  LDL.LU R13, [R1+0x1bec] ;  /* 0x001bec00010d7983 */ /* 0x000ee80000300800 */
[----:B------:R-:W4:Y:S04]  /*658a0*/  LDL.LU R12, [R1+0x1be8] ;  /* 0x001be800010c7983 */ /* 0x000f280000300800 */
[----:B------:R0:W-:Y:S04]  /*658b0*/  @P4 STG.E.U16 [R22.64], R4 ;  /* 0x0000000416004986 */ /* 0x0001e8000c101506 */
[----:B0-----:R-:W5:Y:S01]  /*658c0*/  LDL.LU R23, [R1+0x400] ;  /* 0x0004000001177983 */ /* 0x001f620000300800 */
[----:B------:R-:W-:-:S02]  /*658d0*/  ISETP.LT.AND P6, PT, R6, c[0x0][0x178], !P0 ;  /* 0x00005e0006007a0c */ /* 0x000fc400047c1270 */
[C---:B------:R-:W-:Y:S01]  /*658e0*/  ISETP.LT.AND P0, PT, R29.reuse, c[0x0][0x178], !P0 ;  /* 0x00005e001d007a0c */ /* 0x040fe20004701270 */
[----:B------:R-:W-:Y:S01]  /*658f0*/  IMAD.WIDE R26, R0, 0x2, R2 ;  /* 0x00000002001a7825 */ /* 0x000fe200078e0202 */
[----:B------:R-:W-:Y:S02]  /*65900*/  ISETP.LT.AND P4, PT, R6, c[0x0][0x178], !P2 ;  /* 0x00005e0006007a0c */ /* 0x000fe40005781270 */
[----:B------:R-:W-:Y:S01]  /*65910*/  ISETP.LT.AND P2, PT, R29, c[0x0][0x178], !P2 ;  /* 0x00005e001d007a0c */ /* 0x000fe20005741270 */
[C---:B------:R-:W-:Y:S01]  /*65920*/  IMAD.WIDE R20, R0.reuse, 0x2, R24 ;  /* 0x0000000200147825 */ /* 0x040fe200078e0218 */
[----:B------:R-:W-:Y:S02]  /*65930*/  IADD3 R22, R0, c[0x0][0x198], RZ ;  /* 0x0000660000167a10 */ /* 0x000fe40007ffe0ff */
[----:B------:R-:W-:Y:S02]  /*65940*/  PRMT R4, R5, 0x7632, R4 ;  /* 0x0000763205047816 */ /* 0x000fe40000000004 */
[----:B------:R-:W-:Y:S01]  /*65950*/  IADD3 R0, R22, c[0x0][0x198], RZ ;  /* 0x0000660016007a10 */ /* 0x000fe20007ffe0ff */
[----:B-----5:R-:W-:Y:S01]  /*65960*/  @P6 STG.E.U16 [R26.64], R23 ;  /* 0x000000171a006986 */ /* 0x020fe2000c101506 */
[----:B------:R-:W-:-:S03]  /*65970*/  PRMT R8, R23, 0x7632, R8 ;  /* 0x0000763217087816 */ /* 0x000fc60000000008 */
[----:B------:R0:W-:Y:S01]  /*65980*/  @P0 STG.E.U16 [R20.64], R5 ;  /* 0x0000000514000986 */ /* 0x0001e2000c101506 */
[----:B---3--:R-:W-:Y:S01]  /*65990*/  ISETP.GE.AND P0, PT, R13, c[0x0][0x17c], PT ;  /* 0x00005f000d007a0c */ /* 0x008fe20003f06270 */
[C---:B0-----:R-:W-:Y:S02]  /*659a0*/  IMAD.WIDE R20, R22.reuse, 0x2, R2 ;  /* 0x0000000216147825 */ /* 0x041fe400078e0202 */
[----:B------:R-:W3:Y:S02]  /*659b0*/  LDL.LU R5, [R1+0x334] ;  /* 0x0003340001057983 */ /* 0x000ee40000300800 */
[----:B------:R-:W-:Y:S02]  /*659c0*/  IMAD.WIDE R22, R22, 0x2, R24 ;  /* 0x0000000216167825 */ /* 0x000fe400078e0218 */
[----:B------:R-:W-:Y:S01]  /*659d0*/  @P4 STG.E.U16 [R20.64], R8 ;  /* 0x0000000814004986 */ /* 0x000fe2000c101506 */
[----:B----4-:R-:W-:-:S03]  /*659e0*/  ISETP.GE.AND P4, PT, R12, c[0x0][0x17c], PT ;  /* 0x00005f000c007a0c */ /* 0x010fc60003f86270 */
[----:B------:R-:W4:Y:S04]  /*659f0*/  LDL.LU R13, [R1+0x1bf4] ;  /* 0x001bf400010d7983 */ /* 0x000f280000300800 */
[----:B------:R-:W5:Y:S04]  /*65a00*/  LDL.LU R12, [R1+0x1bf0] ;  /* 0x001bf000010c7983 */ /* 0x000f680000300800 */
[----:B------:R0:W-:Y:S04]  /*65a10*/  @P2 STG.E.U16 [R22.64], R4 ;  /* 0x0000000416002986 */ /* 0x0001e8000c101506 */
[----:B0-----:R-:W3:Y:S01]  /*65a20*/  LDL.LU R23, [R1+0x60] ;  /* 0x0000600001177983 */ /* 0x001ee20000300800 */
[----:B------:R-:W-:-:S02]  /*65a30*/  ISETP.LT.AND P6, PT, R6, c[0x0][0x178], !P3 ;  /* 0x00005e0006007a0c */ /* 0x000fc40005fc1270 */
[C---:B------:R-:W-:Y:S01]  /*65a40*/  ISETP.LT.AND P3, PT, R29.reuse, c[0x0][0x178], !P3 ;  /* 0x00005e001d007a0c */ /* 0x040fe20005f61270 */
[----:B------:R-:W-:Y:S01]  /*65a50*/  IMAD.WIDE R26, R0, 0x2, R2 ;  /* 0x00000002001a7825 */ /* 0x000fe200078e0202 */
[----:B------:R-:W-:Y:S02]  /*65a60*/  ISETP.LT.AND P2, PT, R6, c[0x0][0x178], !P1 ;  /* 0x00005e0006007a0c */ /* 0x000fe40004f41270 */
[----:B------:R-:W-:Y:S01]  /*65a70*/  ISETP.LT.AND P1, PT, R29, c[0x0][0x178], !P1 ;  /* 0x00005e001d007a0c */ /* 0x000fe20004f21270 */
[C---:B------:R-:W-:Y:S01]  /*65a80*/  IMAD.WIDE R20, R0.reuse, 0x2, R24 ;  /* 0x0000000200147825 */ /* 0x040fe200078e0218 */
[----:B------:R-:W-:Y:S02]  /*65a90*/  IADD3 R22, R0, c[0x0][0x198], RZ ;  /* 0x0000660000167a10 */ /* 0x000fe40007ffe0ff */
[----:B--2---:R-:W-:-:S03]  /*65aa0*/  PRMT R8, R19, 0x7632, R8 ;  /* 0x0000763213087816 */ /* 0x004fc60000000008 */
[----:B------:R0:W-:Y:S01]  /*65ab0*/  @P6 STG.E.U16 [R26.64], R19 ;  /* 0x000000131a006986 */ /* 0x0001e2000c101506 */
[----:B------:R-:W-:-:S03]  /*65ac0*/  IADD3 R0, R22, c[0x0][0x198], RZ ;  /* 0x0000660016007a10 */ /* 0x000fc60007ffe0ff */
[----:B0-----:R-:W2:Y:S04]  /*65ad0*/  LDL.LU R19, [R1+0x3b4] ;  /* 0x0003b40001137983 */ /* 0x001ea80000300800 */
[----:B---3--:R0:W-:Y:S01]  /*65ae0*/  @P3 STG.E.U16 [R20.64], R23 ;  /* 0x0000001714003986 */ /* 0x0081e2000c101506 */
[----:B------:R-:W-:Y:S02]  /*65af0*/  PRMT R4, R23, 0x7632, R4 ;  /* 0x0000763217047816 */ /* 0x000fe40000000004 */
[----:B----4-:R-:W-:Y:S02]  /*65b00*/  ISETP.GE.AND P3, PT, R13, c[0x0][0x17c], PT ;  /* 0x00005f000d007a0c */ /* 0x010fe40003f66270 */
[----:B------:R-:W3:Y:S01]  /*65b10*/  LDL.LU R13, [R1+0x1bfc] ;  /* 0x001bfc00010d7983 */ /* 0x000ee20000300800 */
[----:B0-----:R-:W-:-:S04]  /*65b20*/  IMAD.WIDE R20, R22, 0x2, R2 ;  /* 0x0000000216147825 */ /* 0x001fc800078e0202 */
[----:B------:R-:W-:Y:S01]  /*65b30*/  IMAD.WIDE R22, R22, 0x2, R24 ;  /* 0x0000000216167825 */ /* 0x000fe200078e0218 */
[----:B------:R-:W-:Y:S01]  /*65b40*/  @P2 STG.E.U16 [R20.64], R8 ;  /* 0x0000000814002986 */ /* 0x000fe2000c101506 */
[----:B-----5:R-:W-:-:S03]  /*65b50*/  ISETP.GE.AND P2, PT, R12, c[0x0][0x17c], PT ;  /* 0x00005f000c007a0c */ /* 0x020fc60003f46270 */
[----:B------:R-:W4:Y:S04]  /*65b60*/  LDL.LU R12, [R1+0x1bf8] ;  /* 0x001bf800010c7983 */ /* 0x000f280000300800 */
[----:B------:R0:W-:Y:S04]  /*65b70*/  @P1 STG.E.U16 [R22.64], R4 ;  /* 0x0000000416001986 */ /* 0x0001e8000c101506 */
[----:B0-----:R-:W5:Y:S01]  /*65b80*/  LDL.LU R23, [R1+0x4] ;  /* 0x0000040001177983 */ /* 0x001f620000300800 */
[----:B------:R-:W-:Y:S02]  /*65b90*/  ISETP.LT.AND P6, PT, R6, c[0x0][0x178], !P5 ;  /* 0x00005e0006007a0c */ /* 0x000fe40006fc1270 */
[----:B------:R-:W-:Y:S01]  /*65ba0*/  ISETP.LT.AND P5, PT, R29, c[0x0][0x178], !P5 ;  /* 0x00005e001d007a0c */ /* 0x000fe20006fa1270 */
[----:B------:R-:W-:Y:S01]  /*65bb0*/  IMAD.WIDE R26, R0, 0x2, R2 ;  /* 0x00000002001a7825 */ /* 0x000fe200078e0202 */
[----:B------:R-:W-:-:S02]  /*65bc0*/  ISETP.LT.AND P1, PT, R6, c[0x0][0x178], !P0 ;  /* 0x00005e0006007a0c */ /* 0x000fc40004721270 */
[----:B------:R-:W-:Y:S01]  /*65bd0*/  ISETP.LT.AND P0, PT, R29, c[0x0][0x178], !P0 ;  /* 0x00005e001d007a0c */ /* 0x000fe20004701270 */
[C---:B------:R-:W-:Y:S01]  /*65be0*/  IMAD.WIDE R20, R0.reuse, 0x2, R24 ;  /* 0x0000000200147825 */ /* 0x040fe200078e0218 */
[----:B------:R-:W-:Y:S02]  /*65bf0*/  IADD3 R22, R0, c[0x0][0x198], RZ ;  /* 0x0000660000167a10 */ /* 0x000fe40007ffe0ff */
[----:B------:R-:W-:-:S03]  /*65c00*/  PRMT R8, R5, 0x7632, R8 ;  /* 0x0000763205087816 */ /* 0x000fc60000000008 */
[----:B------:R0:W-:Y:S01]  /*65c10*/  @P6 STG.E.U16 [R26.64], R5 ;  /* 0x000000051a006986 */ /* 0x0001e2000c101506 */
[----:B------:R-:W-:-:S03]  /*65c20*/  IADD3 R0, R22, c[0x0][0x198], RZ ;  /* 0x0000660016007a10 */ /* 0x000fc60007ffe0ff */
[----:B0-----:R-:W2:Y:S04]  /*65c30*/  LDL.LU R5, [R1+0x2030] ;  /* 0x0020300001057983 */ /* 0x001ea80000300800 */
[----:B-----5:R0:W-:Y:S01]  /*65c40*/  @P5 STG.E.U16 [R20.64], R23 ;  /* 0x0000001714005986 */ /* 0x0201e2000c101506 */
[----:B------:R-:W-:Y:S02]  /*65c50*/  PRMT R4, R23, 0x7632, R4 ;  /* 0x0000763217047816 */ /* 0x000fe40000000004 */
[----:B---3--:R-:W-:Y:S02]  /*65c60*/  ISETP.GE.AND P5, PT, R13, c[0x0][0x17c], PT ;  /* 0x00005f000d007a0c */ /* 0x008fe40003fa6270 */
[----:B------:R-:W3:Y:S01]  /*65c70*/  LDL.LU R13, [R1+0x1c04] ;  /* 0x001c0400010d7983 */ /* 0x000ee20000300800 */
[----:B0-----:R-:W-:-:S04]  /*65c80*/  IMAD.WIDE R20, R22, 0x2, R2 ;  /* 0x0000000216147825 */ /* 0x001fc800078e0202 */
[----:B------:R-:W-:Y:S01]  /*65c90*/  IMAD.WIDE R22, R22, 0x2, R24 ;  /* 0x0000000216167825 */ /* 0x000fe200078e0218 */
[----:B------:R-:W-:Y:S01]  /*65ca0*/  @P1 STG.E.U16 [R20.64], R8 ;  /* 0x0000000814001986 */ /* 0x000fe2000c101506 */
[----:B----4-:R-:W-:-:S03]  /*65cb0*/  ISETP.GE.AND P1, PT, R12, c[0x0][0x17c], PT ;  /* 0x00005f000c007a0c */ /* 0x010fc60003f26270 */
        /* <DEDUP_REMOVED lines=10> */
[----:B--2---:R-:W-:-:S03]  /*65d60*/  PRMT R8, R19, 0x7632, R8 ;  /* 0x0000763213087816 */ /* 0x004fc60000000008 */
        /* <DEDUP_REMOVED lines=18> */
[C---:B------:R-:W-:Y:S01]  /*65e90*/  IADD3 R22, R0.reuse, c[0x0][0x198], RZ ;  /* 0x0000660000167a10 */ /* 0x040fe20007ffe0ff */
[----:B------:R-:W-:Y:S01]  /*65ea0*/  IMAD.WIDE R20, R0, 0x2, R24 ;  /* 0x0000000200147825 */ /* 0x000fe200078e0218 */
[----:B------:R-:W-:Y:S02]  /*65eb0*/  ISETP.LT.AND P5, PT, R29, c[0x0][0x178], !P5 ;  /* 0x00005e001d007a0c */ /* 0x000fe40006fa1270 */
[----:B------:R-:W-:-:S03]  /*65ec0*/  IADD3 R0, R22, c[0x0][0x198], RZ ;  /* 0x0000660016007a10 */ /* 0x000fc60007ffe0ff */
[----:B-----5:R0:W-:Y:S01]  /*65ed0*/  @P6 STG.E.U16 [R26.64], R23 ;  /* 0x000000171a006986 */ /* 0x0201e2000c101506 */
[----:B------:R-:W-:-:S03]  /*65ee0*/  PRMT R8, R23, 0x7632, R8 ;  /* 0x0000763217087816 */ /* 0x000fc60000000008 */
[----:B------:R1:W-:Y:S01]  /*65ef0*/  @P2 STG.E.U16 [R20.64], R5 ;  /* 0x0000000514002986 */ /* 0x0003e2000c101506 */
[----:B---3--:R-:W-:Y:S02]  /*65f00*/  ISETP.GE.AND P2, PT, R13, c[0x0][0x17c], PT ;  /* 0x00005f000d007a0c */ /* 0x008fe40003f46270 */
[----:B0-----:R-:W-:Y:S01]  /*65f10*/  PRMT R26, R5, 0x7632, R26 ;  /* 0x00007632051a7816 */ /* 0x001fe2000000001a */
[----:B------:R-:W3:Y:S01]  /*65f20*/  LDL.LU R27, [R1+0x34] ;  /* 0x00003400011b7983 */ /* 0x000ee20000300800 */
[----:B-1----:R-:W-:-:S03]  /*65f30*/  IMAD.WIDE R4, R22, 0x2, R2 ;  /* 0x0000000216047825 */ /* 0x002fc600078e0202 */
[----:B------:R-:W5:Y:S04]  /*65f40*/  LDL.LU R13, [R1+0x1c14] ;  /* 0x001c1400010d7983 */ /* 0x000f680000300800 */
[----:B------:R0:W-:Y:S01]  /*65f50*/  @P3 STG.E.U16 [R4.64], R8 ;  /* 0x0000000804003986 */ /* 0x0001e2000c101506 */
[----:B----4-:R-:W-:-:S03]  /*65f60*/  ISETP.GE.AND P3, PT, R12, c[0x0][0x17c], PT ;  /* 0x00005f000c007a0c */ /* 0x010fc60003f66270 */
[----:B------:R-:W4:Y:S01]  /*65f70*/  LDL.LU R12, [R1+0x1c10] ;  /* 0x001c1000010c7983 */ /* 0x000f220000300800 */
[----:B------:R-:W-:Y:S01]  /*65f80*/  ISETP.LT.AND P6, PT, R6, c[0x0][0x178], !P1 ;  /* 0x00005e0006007a0c */ /* 0x000fe20004fc1270 */
[----:B------:R-:W-:Y:S01]  /*65f90*/  IMAD.WIDE R20, R22, 0x2, R24 ;  /* 0x0000000216147825 */ /* 0x000fe200078e0218 */
[----:B------:R-:W-:-:S04]  /*65fa0*/  ISETP.LT.AND P1, PT, R29, c[0x0][0x178], !P1 ;  /* 0x00005e001d007a0c */ /* 0x000fc80004f21270 */
[----:B------:R1:W-:Y:S01]  /*65fb0*/  @P5 STG.E.U16 [R20.64], R26 ;  /* 0x0000001a14005986 */ /* 0x0003e2000c101506 */
[----:B------:R-:W-:Y:S01]  /*65fc0*/  ISETP.LT.AND P5, PT, R6, c[0x0][0x178], !P4 ;  /* 0x00005e0006007a0c */ /* 0x000fe200067a1270 */
[C---:B------:R-:W-:Y:S01]  /*65fd0*/  IMAD.WIDE R22, R0.reuse, 0x2, R2 ;  /* 0x0000000200167825 */ /* 0x040fe200078e0202 */
[----:B0-----:R-:W-:-:S03]  /*65fe0*/  IADD3 R8, R0, c[0x0][0x198], RZ ;  /* 0x0000660000087a10 */ /* 0x001fc60007ffe0ff */
[----:B------:R-:W-:Y:S01]  /*65ff0*/  IMAD.WIDE R4, R0, 0x2, R24 ;  /* 0x0000000200047825 */ /* 0x000fe200078e0218 */
[----:B--2---:R0:W-:Y:S04]  /*66000*/  @P6 STG.E.U16 [R22.64], R19 ;  /* 0x0000001316006986 */ /* 0x0041e8000c101506 */
[----:B------:R2:W-:Y:S04]  /*66010*/  @P1 STG.E.U16 [R4.64], R9 ;  /* 0x0000000904001986 */ /* 0x0005e8000c101506 */
[----:B-1----:R-:W3:Y:S01]  /*66020*/  LDL.LU R26, [R1+0x3f4] ;  /* 0x0003f400011a7983 */ /* 0x002ee20000300800 */
[----:B0-----:R-:W-:-:S03]  /*66030*/  PRMT R22, R19, 0x7632, R22 ;  /* 0x0000763213167816 */ /* 0x001fc60000000016 */
[----:B------:R-:W3:Y:S01]  /*66040*/  LDL.LU R19, [R1+0x44] ;  /* 0x0000440001137983 */ /* 0x000ee20000300800 */
[----:B--2---:R-:W-:-:S05]  /*66050*/  IMAD.WIDE R4, R8, 0x2, R2 ;  /* 0x0000000208047825 */ /* 0x004fca00078e0202 */
[----:B------:R0:W-:Y:S04]  /*66060*/  @P5 STG.E.U16 [R4.64], R22 ;  /* 0x0000001604005986 */ /* 0x0001e8000c101506 */
[----:B0-----:R-:W2:Y:S01]  /*66070*/  LDL.LU R22, [R1+0x3e4] ;  /* 0x0003e40001167983 */ /* 0x001ea20000300800 */
[----:B-----5:R-:W-:-:S03]  /*66080*/  ISETP.GE.AND P1, PT, R13, c[0x0][0x17c], PT ;  /* 0x00005f000d007a0c */ /* 0x020fc60003f26270 */
[----:B------:R-:W5:Y:S01]  /*66090*/  LDL.LU R13, [R1+0x1c1c] ;  /* 0x001c1c00010d7983 */ /* 0x000f620000300800 */
[----:B----4-:R-:W-:-:S03]  /*660a0*/  ISETP.GE.AND P5, PT, R12, c[0x0][0x17c], PT ;  /* 0x00005f000c007a0c */ /* 0x010fc60003fa6270 */
[----:B------:R-:W4:Y:S01]  /*660b0*/  LDL.LU R12, [R1+0x1c18] ;  /* 0x001c1800010c7983 */ /* 0x000f220000300800 */
[----:B------:R-:W-:Y:S02]  /*660c0*/  ISETP.LT.AND P4, PT, R29, c[0x0][0x178], !P4 ;  /* 0x00005e001d007a0c */ /* 0x000fe40006781270 */
[----:B------:R-:W-:Y:S02]  /*660d0*/  ISETP.LT.AND P6, PT, R6, c[0x0][0x178], !P0 ;  /* 0x00005e0006007a0c */ /* 0x000fe400047c1270 */
[C---:B------:R-:W-:Y:S02]  /*660e0*/  IADD3 R0, R8.reuse, c[0x0][0x198], RZ ;  /* 0x0000660008007a10 */ /* 0x040fe40007ffe0ff */
[----:B------:R-:W-:Y:S01]  /*660f0*/  PRMT R23, R9, 0x7632, R23 ;  /* 0x0000763209177816 */ /* 0x000fe20000000017 */
[----:B------:R-:W-:Y:S01]  /*66100*/  IMAD.WIDE R8, R8, 0x2, R24 ;  /* 0x0000000208087825 */ /* 0x000fe200078e0218 */
[----:B------:R-:W-:-:S03]  /*66110*/  ISETP.LT.AND P0, PT, R29, c[0x0][0x178], !P0 ;  /* 0x00005e001d007a0c */ /* 0x000fc60004701270 */
[----:B------:R-:W-:Y:S02]  /*66120*/  IMAD.WIDE R20, R0, 0x2, R2 ;  /* 0x0000000200147825 */ /* 0x000fe400078e0202 */
[----:B------:R0:W-:Y:S01]  /*66130*/  @P4 STG.E.U16 [R8.64], R23 ;  /* 0x0000001708004986 */ /* 0x0001e2000c101506 */
[----:B------:R-:W-:Y:S01]  /*66140*/  ISETP.LT.AND P4, PT, R6, c[0x0][0x178], !P2 ;  /* 0x00005e0006007a0c */ /* 0x000fe20005781270 */
[C---:B------:R-:W-:Y:S01]  /*66150*/  IMAD.WIDE R4, R0.reuse, 0x2, R24 ;  /* 0x0000000200047825 */ /* 0x040fe200078e0218 */
[----:B0-----:R-:W-:Y:S02]  /*66160*/  IADD3 R8, R0, c[0x0][0x198], RZ ;  /* 0x0000660000087a10 */ /* 0x001fe40007ffe0ff */
[----:B---3--:R-:W-:Y:S01]  /*66170*/  PRMT R23, R27, 0x7632, R23 ;  /* 0x000076321b177816 */ /* 0x008fe20000000017 */
[----:B--2---:R-:W-:Y:S01]  /*66180*/  @P6 STG.E.U16 [R20.64], R22 ;  /* 0x0000001614006986 */ /* 0x004fe2000c101506 */
[----:B------:R-:W-:-:S03]  /*66190*/  PRMT R0, R22, 0x7632, R0 ;  /* 0x0000763216007816 */ /* 0x000fc60000000000 */
[----:B------:R0:W-:Y:S02]  /*661a0*/  @P0 STG.E.U16 [R4.64], R27 ;  /* 0x0000001b04000986 */ /* 0x0001e4000c101506 */
[----:B0-----:R-:W-:Y:S02]  /*661b0*/  IMAD.WIDE R4, R8, 0x2, R2 ;  /* 0x0000000208047825 */ /* 0x001fe400078e0202 */
[----:B------:R-:W2:Y:S04]  /*661c0*/  LDL.LU R27, [R1+0x54] ;  /* 0x00005400011b7983 */ /* 0x000ea80000300800 */
[----:B------:R0:W-:Y:S01]  /*661d0*/  @P4 STG.E.U16 [R4.64], R0 ;  /* 0x0000000004004986 */ /* 0x0001e2000c101506 */
[----:B-----5:R-:W-:-:S03]  /*661e0*/  ISETP.GE.AND P0, PT, R13, c[0x0][0x17c], PT ;  /* 0x00005f000d007a0c */ /* 0x020fc60003f06270 */
[----:B------:R-:W3:Y:S01]  /*661f0*/  LDL.LU R13, [R1+0x1c24] ;  /* 0x001c2400010d7983 */ /* 0x000ee20000300800 */
[----:B----4-:R-:W-:-:S03]  /*66200*/  ISETP.GE.AND P4, PT, R12, c[0x0][0x17c], PT ;  /* 0x00005f000c007a0c */ /* 0x010fc60003f86270 */
[----:B------:R-:W4:Y:S01]  /*66210*/  LDL.LU R12, [R1+0x1c20] ;  /* 0x001c2000010c7983 */ /* 0x000f220000300800 */
[C---:B------:R-:W-:Y:S02]  /*66220*/  ISETP.LT.AND P2, PT, R29.reuse, c[0x0][0x178], !P2 ;  /* 0x00005e001d007a0c */ /* 0x040fe40005741270 */
[----:B------:R-:W-:Y:S02]  /*66230*/  ISETP.LT.AND P6, PT, R6, c[0x0][0x178], !P3 ;  /* 0x00005e0006007a0c */ /* 0x000fe40005fc1270 */
[C---:B------:R-:W-:Y:S01]  /*66240*/  IADD3 R22, R8.reuse, c[0x0][0x198], RZ ;  /* 0x0000660008167a10 */ /* 0x040fe20007ffe0ff */
[----:B------:R-:W-:Y:S01]  /*66250*/  IMAD.WIDE R8, R8, 0x2, R24 ;  /* 0x0000000208087825 */ /* 0x000fe200078e0218 */
[----:B------:R-:W-:-:S03]  /*66260*/  ISETP.LT.AND P3, PT, R29, c[0x0][0x178], !P3 ;  /* 0x00005e001d007a0c */ /* 0x000fc60005f61270 */
[----:B------:R-:W-:-:S04]  /*66270*/  IMAD.WIDE R20, R22, 0x2, R2 ;  /* 0x0000000216147825 */ /* 0x000fc800078e0202 */
[----:B------:R1:W-:Y:S01]  /*66280*/  @P2 STG.E.U16 [R8.64], R23 ;  /* 0x0000001708002986 */ /* 0x0003e2000c101506 */
[----:B------:R-:W-:Y:S01]  /*66290*/  ISETP.LT.AND P2, PT, R6, c[0x0][0x178], !P1 ;  /* 0x00005e0006007a0c */ /* 0x000fe20004f41270 */
[----:B0-----:R-:W-:Y:S01]  /*662a0*/  IMAD.WIDE R4, R22, 0x2, R24 ;  /* 0x0000000216047825 */ /* 0x001fe200078e0218 */
[----:B------:R-:W-:Y:S01]  /*662b0*/  ISETP.LT.AND P1, PT, R29, c[0x0][0x178], !P1 ;  /* 0x00005e001d007a0c */ /* 0x000fe20004f21270 */
[----:B------:R0:W-:Y:S01]  /*662c0*/  @P6 STG.E.U16 [R20.64], R26 ;  /* 0x0000001a14006986 */ /* 0x0001e2000c101506 */
[----:B------:R-:W-:-:S03]  /*662d0*/  PRMT R0, R26, 0x7632, R0 ;  /* 0x000076321a007816 */ /* 0x000fc60000000000 */
[----:B------:R5:W-:Y:S01]  /*662e0*/  @P3 STG.E.U16 [R4.64], R19 ;  /* 0x0000001304003986 */ /* 0x000be2000c101506 */
[----:B-1----:R-:W-:Y:S02]  /*662f0*/  IADD3 R8, R22, c[0x0][0x198], RZ ;  /* 0x0000660016087a10 */ /* 0x002fe40007ffe0ff */
[----:B------:R-:W-:Y:S02]  /*66300*/  PRMT R23, R19, 0x7632, R23 ;  /* 0x0000763213177816 */ /* 0x000fe40000000017 */
[C---:B------:R-:W-:Y:S01]  /*66310*/  IADD3 R22, R8.reuse, c[0x0][0x198], RZ ;  /* 0x0000660008167a10 */ /* 0x040fe20007ffe0ff */
[----:B0-----:R-:W2:Y:S01]  /*66320*/  LDL.LU R26, [R1+0x414] ;  /* 0x00041400011a7983 */ /* 0x001ea20000300800 */
[----:B-----5:R-:W-:-:S03]  /*66330*/  IMAD.WIDE R4, R8, 0x2, R2 ;  /* 0x0000000208047825 */ /* 0x020fc600078e0202 */
[----:B------:R-:W5:Y:S01]  /*66340*/  LDL.LU R19, [R1+0x64] ;  /* 0x0000640001137983 */ /* 0x000f620000300800 */
[----:B------:R-:W-:-:S03]  /*66350*/  IMAD.WIDE R8, R8, 0x2, R24 ;  /* 0x0000000208087825 */ /* 0x000fc600078e0218 */
[----:B------:R-:W-:Y:S04]  /*66360*/  @P2 STG.E.U16 [R4.64], R0 ;  /* 0x0000000004002986 */ /* 0x000fe8000c101506 */
[----:B------:R0:W-:Y:S01]  /*66370*/  @P1 STG.E.U16 [R8.64], R23 ;  /* 0x0000001708001986 */ /* 0x0001e2000c101506 */
[----:B---3--:R-:W-:-:S03]  /*66380*/  ISETP.GE.AND P3, PT, R13, c[0x0][0x17c], PT ;  /* 0x00005f000d007a0c */ /* 0x008fc60003f66270 */
[----:B------:R-:W3:Y:S01]  /*66390*/  LDL.LU R13, [R1+0x1c2c] ;  /* 0x001c2c00010d7983 */ /* 0x000ee20000300800 */
[----:B----4-:R-:W-:-:S03]  /*663a0*/  ISETP.GE.AND P2, PT, R12, c[0x0][0x17c], PT ;  /* 0x00005f000c007a0c */ /* 0x010fc60003f46270 */
[----:B------:R-:W4:Y:S04]  /*663b0*/  LDL.LU R12, [R1+0x1c28] ;  /* 0x001c2800010c7983 */ /* 0x000f280000300800 */
[----:B0-----:R-:W3:Y:S01]  /*663c0*/  LDL.LU R9, [R1+0x404] ;  /* 0x0004040001097983 */ /* 0x001ee20000300800 */
[----:B------:R-:W-:Y:S02]  /*663d0*/  ISETP.LT.AND P6, PT, R6, c[0x0][0x178], !P5 ;  /* 0x00005e0006007a0c */ /* 0x000fe40006fc1270 */
[----:B------:R-:W-:Y:S01]  /*663e0*/  ISETP.LT.AND P5, PT, R29, c[0x0][0x178], !P5 ;  /* 0x00005e001d007a0c */ /* 0x000fe20006fa1270 */
[----:B------:R-:W-:Y:S01]  /*663f0*/  IMAD.WIDE R20, R22, 0x2, R2 ;  /* 0x0000000216147825 */ /* 0x000fe200078e0202 */
[----:B------:R-:W-:-:S03]  /*66400*/  ISETP.LT.AND P1, PT, R6, c[0x0][0x178], !P0 ;  /* 0x00005e0006007a0c */ /* 0x000fc60004721270 */
[C---:B------:R-:W-:Y:S01]  /*66410*/  IMAD.WIDE R4, R22.reuse, 0x2, R24 ;  /* 0x0000000216047825 */ /* 0x040fe200078e0218 */
[----:B------:R-:W-:Y:S02]  /*66420*/  IADD3 R8, R22, c[0x0][0x198], RZ ;  /* 0x0000660016087a10 */ /* 0x000fe40007ffe0ff */
[----:B--2---:R-:W-:Y:S02]  /*66430*/  PRMT R23, R27, 0x7632, R23 ;  /* 0x000076321b177816 */ /* 0x004fe40000000017 */
[----:B------:R-:W-:Y:S02]  /*66440*/  ISETP.LT.AND P0, PT, R29, c[0x0][0x178], !P0 ;  /* 0x00005e001d007a0c */ /* 0x000fe40004701270 */
[----:B------:R-:W-:Y:S01]  /*66450*/  IADD3 R22, R8, c[0x0][0x198], RZ ;  /* 0x0000660008167a10 */ /* 0x000fe20007ffe0ff */
[----:B---3--:R-:W-:Y:S04]  /*66460*/  @P6 STG.E.U16 [R20.64], R9 ;  /* 0x0000000914006986 */ /* 0x008fe8000c101506 */
[----:B------:R0:W-:Y:S01]  /*66470*/  @P5 STG.E.U16 [R4.64], R27 ;  /* 0x0000001b04005986 */ /* 0x0001e2000c101506 */
[----:B------:R-:W-:-:S02]  /*66480*/  ISETP.GE.AND P5, PT, R13, c[0x0][0x17c], PT ;  /* 0x00005f000d007a0c */ /* 0x000fc40003fa6270 */
[----:B------:R-:W-:Y:S01]  /*66490*/  PRMT R0, R9, 0x7632, R0 ;  /* 0x0000763209007816 */ /* 0x000fe20000000000 */
[----:B0-----:R-:W2:Y:S01]  /*664a0*/  LDL.LU R27, [R1+0x8] ;  /* 0x00000800011b7983 */ /* 0x001ea20000300800 */
[----:B------:R-:W-:-:S03]  /*664b0*/  IMAD.WIDE R4, R8, 0x2, R2 ;  /* 0x0000000208047825 */ /* 0x000fc600078e0202 */
[----:B------:R-:W3:Y:S04]  /*664c0*/  LDL.LU R13, [R1+0x1c34] ;  /* 0x001c3400010d7983 */ /* 0x000ee80000300800 */
        /* <DEDUP_REMOVED lines=8> */
[----:B------:R-:W-:-:S04]  /*66550*/  IMAD.WIDE R20, R22, 0x2, R2 ;  /* 0x0000000216147825 */ /* 0x000fc800078e0202 */
[C---:B0-----:R-:W-:Y:S01]  /*66560*/  IMAD.WIDE R4, R22.reuse, 0x2, R24 ;  /* 0x0000000216047825 */ /* 0x041fe200078e0218 */
[----:B------:R0:W-:Y:S01]  /*66570*/  @P6 STG.E.U16 [R20.64], R26 ;  /* 0x0000001a14006986 */ /* 0x0001e2000c101506 */
[----:B-1----:R-:W-:-:S03]  /*66580*/  IADD3 R8, R22, c[0x0][0x198], RZ ;  /* 0x0000660016087a10 */ /* 0x002fc60007ffe0ff */
[----:B-----5:R1:W-:Y:S01]  /*66590*/  @P4 STG.E.U16 [R4.64], R19 ;  /* 0x0000001304004986 */ /* 0x0203e2000c101506 */
[----:B------:R-:W-:-:S03]  /*665a0*/  PRMT R0, R26, 0x7632, R0 ;  /* 0x000076321a007816 */ /* 0x000fc60000000000 */
[----:B0-----:R-:W5:Y:S01]  /*665b0*/  LDL.LU R26, [R1+0x3b8] ;  /* 0x0003b800011a7983 */ /* 0x001f620000300800 */
[----:B-1----:R-:W-:-:S05]  /*665c0*/  IMAD.WIDE R4, R8, 0x2, R2 ;  /* 0x0000000208047825 */ /* 0x002fca00078e0202 */
[----:B------:R0:W-:Y:S01]  /*665d0*/  @P0 STG.E.U16 [R4.64], R0 ;  /* 0x0000000004000986 */ /* 0x0001e2000c101506 */
[----:B------:R-:W-:Y:S02]  /*665e0*/  PRMT R23, R19, 0x7632, R23 ;  /* 0x0000763213177816 */ /* 0x000fe40000000017 */
[----:B---3--:R-:W-:Y:S02]  /*665f0*/  ISETP.GE.AND P4, PT, R13, c[0x0][0x17c], PT ;  /* 0x00005f000d007a0c */ /* 0x008fe40003f86270 */
[----:B------:R-:W3:Y:S04]  /*66600*/  LDL.LU R13, [R1+0x18] ;  /* 0x00001800010d7983 */ /* 0x000ee80000300800 */
[----:B0-----:R-:W3:Y:S01]  /*66610*/  LDL.LU R0, [R1+0x338] ;  /* 0x0003380001007983 */ /* 0x001ee20000300800 */
[----:B----4-:R-:W-:-:S03]  /*66620*/  ISETP.GE.AND P0, PT, R12, c[0x0][0x17c], PT ;  /* 0x00005f000c007a0c */ /* 0x010fc60003f06270 */
[----:B------:R-:W4:Y:S04]  /*66630*/  LDL.LU R19, [R1+0x1c3c] ;  /* 0x001c3c0001137983 */ /* 0x000f280000300800 */
[----:B------:R-:W5:Y:S01]  /*66640*/  LDL.LU R12, [R1+0x1c38] ;  /* 0x001c3800010c7983 */ /* 0x000f620000300800 */
        /* <DEDUP_REMOVED lines=8> */
[C---:B------:R-:W-:Y:S01]  /*666d0*/  IMAD.WIDE R4, R22.reuse, 0x2, R24 ;  /* 0x0000000216047825 */ /* 0x040fe200078e0218 */
[----:B0-----:R-:W-:Y:S02]  /*666e0*/  IADD3 R8, R22, c[0x0][0x198], RZ ;  /* 0x0000660016087a10 */ /* 0x001fe40007ffe0ff */
[----:B--2---:R-:W-:Y:S01]  /*666f0*/  PRMT R23, R27, 0x7632, R23 ;  /* 0x000076321b177816 */ /* 0x004fe20000000017 */
[----:B---3--:R-:W-:Y:S01]  /*66700*/  @P6 STG.E.U16 [R20.64], R0 ;  /* 0x0000000014006986 */ /* 0x008fe2000c101506 */
[----:B------:R-:W-:-:S03]  /*66710*/  PRMT R22, R0, 0x7632, R22 ;  /* 0x0000763200167816 */ /* 0x000fc60000000016 */
[----:B------:R0:W-:Y:S01]  /*66720*/  @P2 STG.E.U16 [R4.64], R27 ;  /* 0x0000001b04002986 */ /* 0x0001e2000c101506 */
[----:B----4-:R-:W-:Y:S01]  /*66730*/  ISETP.GE.AND P2, PT, R19, c[0x0][0x17c], PT ;  /* 0x00005f0013007a0c */ /* 0x010fe20003f46270 */
[----:B0-----:R-:W-:Y:S02]  /*66740*/  IMAD.WIDE R4, R8, 0x2, R2 ;  /* 0x0000000208047825 */ /* 0x001fe400078e0202 */
[----:B------:R-:W2:Y:S04]  /*66750*/  LDL.LU R27, [R1+0x3c8] ;  /* 0x0003c800011b7983 */ /* 0x000ea80000300800 */
[----:B------:R0:W-:Y:S01]  /*66760*/  @P3 STG.E.U16 [R4.64], R22 ;  /* 0x0000001604003986 */ /* 0x0001e2000c101506 */
[----:B-----5:R-:W-:-:S03]  /*66770*/  ISETP.GE.AND P3, PT, R12, c[0x0][0x17c], PT ;  /* 0x00005f000c007a0c */ /* 0x020fc60003f66270 */
[----:B------:R-:W3:Y:S04]  /*66780*/  LDL.LU R19, [R1+0x1c44] ;  /* 0x001c440001137983 */ /* 0x000ee80000300800 */
        /* <DEDUP_REMOVED lines=9> */
[C---:B0-----:R-:W-:Y:S01]  /*66820*/  IMAD.WIDE R4, R0.reuse, 0x2, R24 ;  /* 0x0000000200047825 */ /* 0x041fe200078e0218 */
[----:B------:R-:W-:Y:S01]  /*66830*/  ISETP.LT.AND P4, PT, R29, c[0x0][0x178], !P4 ;  /* 0x00005e001d007a0c */ /* 0x000fe20006781270 */
[----:B------:R-:W-:Y:S04]  /*66840*/  @P6 STG.E.U16 [R20.64], R26 ;  /* 0x0000001a14006986 */ /* 0x000fe8000c101506 */
[----:B------:R0:W-:Y:S01]  /*66850*/  @P1 STG.E.U16 [R4.64], R13 ;  /* 0x0000000d04001986 */ /* 0x0001e2000c101506 */
[----:B-1----:R-:W-:Y:S02]  /*66860*/  IADD3 R8, R0, c[0x0][0x198], RZ ;  /* 0x0000660000087a10 */ /* 0x002fe40007ffe0ff */
[----:B------:R-:W-:-:S02]  /*66870*/  PRMT R0, R26, 0x7632, R0 ;  /* 0x000076321a007816 */ /* 0x000fc40000000000 */
[C---:B------:R-:W-:Y:S02]  /*66880*/  IADD3 R22, R8.reuse, c[0x0][0x198], RZ ;  /* 0x0000660008167a10 */ /* 0x040fe40007ffe0ff */
[----:B------:R-:W-:Y:S01]  /*66890*/  PRMT R23, R13, 0x7632, R23 ;  /* 0x000076320d177816 */ /* 0x000fe20000000017 */
[----:B0-----:R-:W-:Y:S01]  /*668a0*/  IMAD.WIDE R4, R8, 0x2, R2 ;  /* 0x0000000208047825 */ /* 0x001fe200078e0202 */
[----:B------:R-:W-:Y:S02]  /*668b0*/  ISETP.LT.AND P6, PT, R6, c[0x0][0x178], !P0 ;  /* 0x00005e0006007a0c */ /* 0x000fe400047c1270 */
[----:B------:R-:W5:Y:S01]  /*668c0*/  LDL.LU R6, [R1+0x202c] ;  /* 0x00202c0001067983 */ /* 0x000f620000300800 */
[----:B------:R-:W-:-:S03]  /*668d0*/  IMAD.WIDE R8, R8, 0x2, R24 ;  /* 0x0000000208087825 */ /* 0x000fc600078e0218 */
[----:B------:R-:W5:Y:S04]  /*668e0*/  LDL.LU R13, [R1+0x3d8] ;  /* 0x0003d800010d7983 */ /* 0x000f680000300800 */
[----:B------:R-:W-:Y:S04]  /*668f0*/  @P5 STG.E.U16 [R4.64], R0 ;  /* 0x0000000004005986 */ /* 0x000fe8000c101506 */
[----:B------:R0:W-:Y:S01]  /*66900*/  @P4 STG.E.U16 [R8.64], R23 ;  /* 0x0000001708004986 */ /* 0x0001e2000c101506 */
[----:B---3--:R-:W-:-:S03]  /*66910*/  ISETP.GE.AND P1, PT, R19, c[0x0][0x17c], PT ;  /* 0x00005f0013007a0c */ /* 0x008fc60003f26270 */
[----:B------:R-:W3:Y:S01]  /*66920*/  LDL.LU R19, [R1+0x1c4c] ;  /* 0x001c4c0001137983 */ /* 0x000ee20000300800 */
[----:B----4-:R-:W-:-:S03]  /*66930*/  ISETP.GE.AND P5, PT, R12, c[0x0][0x17c], PT ;  /* 0x00005f000c007a0c */ /* 0x010fc60003fa6270 */
[----:B------:R-:W4:Y:S04]  /*66940*/  LDL.LU R12, [R1+0x1c48] ;  /* 0x001c4800010c7983 */ /* 0x000f280000300800 */
[----:B0-----:R-:W3:Y:S01]  /*66950*/  LDL R23, [R1+0xf78] ;  /* 0x000f780001177983 */ /* 0x001ee20000100800 */
[----:B------:R-:W-:Y:S01]  /*66960*/  ISETP.LT.AND P0, PT, R29, c[0x0][0x178], !P0 ;  /* 0x00005e001d007a0c */ /* 0x000fe20004701270 */
[C---:B------:R-:W-:Y:S01]  /*66970*/  IMAD.WIDE R20, R22.reuse, 0x2, R2 ;  /* 0x0000000216147825 */ /* 0x040fe200078e0202 */
[C---:B------:R-:W-:Y:S01]  /*66980*/  IADD3 R8, R22.reuse, c[0x0][0x198], RZ ;  /* 0x0000660016087a10 */ /* 0x040fe20007ffe0ff */
[----:B------:R-:W4:Y:S02]  /*66990*/  LDL.LU R26, [R1+0x3e8] ;  /* 0x0003e800011a7983 */ /* 0x000f240000300800 */
[----:B------:R-:W-:-:S02]  /*669a0*/  IMAD.WIDE R4, R22, 0x2, R24 ;  /* 0x0000000216047825 */ /* 0x000fc400078e0218 */
[----:B--2---:R-:W-:Y:S06]  /*669b0*/  @P6 STG.E.U16 [R20.64], R27 ;  /* 0x0000001b14006986 */ /* 0x004fec000c101506 */
[----:B-----5:R0:W-:Y:S02]  /*669c0*/  @P0 STG.E.U16 [R4.64], R6 ;  /* 0x0000000604000986 */ /* 0x0201e4000c101506 */
[----:B0-----:R-:W-:Y:S01]  /*669d0*/  PRMT R6, R27, 0x7632, R6 ;  /* 0x000076321b067816 */ /* 0x001fe20000000006 */
[----:B------:R-:W-:Y:S01]  /*669e0*/  IMAD.WIDE R4, R8, 0x2, R2 ;  /* 0x0000000208047825 */ /* 0x000fe200078e0202 */
[----:B------:R-:W2:Y:S01]  /*669f0*/  LDL.LU R27, [R1+0x38] ;  /* 0x00003800011b7983 */ /* 0x000ea20000300800 */
[----:B---3--:R-:W-:-:S02]  /*66a00*/  ISETP.LT.AND P4, PT, R23, c[0x0][0x178], !P2 ;  /* 0x00005e0017007a0c */ /* 0x008fc40005781270 */
[----:B------:R-:W-:Y:S02]  /*66a10*/  ISETP.GE.AND P0, PT, R19, c[0x0][0x17c], PT ;  /* 0x00005f0013007a0c */ /* 0x000fe40003f06270 */
[----:B------:R-:W3:Y:S09]  /*66a20*/  LDL.LU R19, [R1+0x1c54] ;  /* 0x001c540001137983 */ /* 0x000ef20000300800 */
[----:B------:R0:W-:Y:S01]  /*66a30*/  @P4 STG.E.U16 [R4.64], R6 ;  /* 0x0000000604004986 */ /* 0x0001e2000c101506 */
[----:B----4-:R-:W-:-:S03]  /*66a40*/  ISETP.GE.AND P4, PT, R12, c[0x0][0x17c], PT ;  /* 0x00005f000c007a0c */ /* 0x010fc60003f86270 */
[----:B------:R-:W4:Y:S01]  /*66a50*/  LDL.LU R12, [R1+0x1c50] ;  /* 0x001c5000010c7983 */ /* 0x000f220000300800 */
[----:B------:R-:W-:Y:S02]  /*66a60*/  ISETP.LT.AND P2, PT, R29, c[0x0][0x178], !P2 ;  /* 0x00005e001d007a0c */ /* 0x000fe40005741270 */
        /* <DEDUP_REMOVED lines=8> */
[----:B0-----:R-:W-:Y:S02]  /*66af0*/  IMAD.WIDE R4, R0, 0x2, R24 ;  /* 0x0000000200047825 */ /* 0x001fe400078e0218 */
[----:B------:R0:W-:Y:S01]  /*66b00*/  @P6 STG.E.U16 [R20.64], R13 ;  /* 0x0000000d14006986 */ /* 0x0001e2000c101506 */
[----:B------:R-:W-:-:S03]  /*66b10*/  PRMT R6, R13, 0x7632, R6 ;  /* 0x000076320d067816 */ /* 0x000fc60000000006 */
[----:B------:R5:W-:Y:S01]  /*66b20*/  @P3 STG.E.U16 [R4.64], R10 ;  /* 0x0000000a04003986 */ /* 0x000be2000c101506 */
[----:B-1----:R-:W-:-:S03]  /*66b30*/  IADD3 R8, R0, c[0x0][0x198], RZ ;  /* 0x0000660000087a10 */ /* 0x002fc60007ffe0ff */
[----:B0-----:R-:W2:Y:S02]  /*66b40*/  LDL.LU R13, [R1+0x3f8] ;  /* 0x0003f800010d7983 */ /* 0x001ea40000300800 */
[----:B-----5:R-:W-:-:S05]  /*66b50*/  IMAD.WIDE R4, R8, 0x2, R2 ;  /* 0x0000000208047825 */ /* 0x020fca00078e0202 */
[----:B------:R0:W-:Y:S01]  /*66b60*/  @P2 STG.E.U16 [R4.64], R6 ;  /* 0x0000000604002986 */ /* 0x0001e2000c101506 */
[----:B---3--:R-:W-:-:S03]  /*66b70*/  ISETP.GE.AND P3, PT, R19, c[0x0][0x17c], PT ;  /* 0x00005f0013007a0c */ /* 0x008fc60003f66270 */
[----:B------:R-:W3:Y:S01]  /*66b80*/  LDL.LU R19, [R1+0x1c5c] ;  /* 0x001c5c0001137983 */ /* 0x000ee20000300800 */
        /* <DEDUP_REMOVED lines=13> */
[----:B------:R0:W-:Y:S01]  /*66c60*/  @P6 STG.E.U16 [R20.64], R26 ;  /* 0x0000001a14006986 */ /* 0x0001e2000c101506 */
[----:B------:R-:W-:-:S03]  /*66c70*/  PRMT R6, R26, 0x7632, R6 ;  /* 0x000076321a067816 */ /* 0x000fc60000000006 */
[----:B--2---:R2:W-:Y:S01]  /*66c80*/  @P5 STG.E.U16 [R4.64], R27 ;  /* 0x0000001b04005986 */ /* 0x0045e2000c101506 */
[----:B-1----:R-:W-:Y:S02]  /*66c90*/  IADD3 R8, R0, c[0x0][0x198], RZ ;  /* 0x0000660000087a10 */ /* 0x002fe40007ffe0ff */
[----:B------:R-:W-:Y:S02]  /*66ca0*/  PRMT R10, R27, 0x7632, R10 ;  /* 0x000076321b0a7816 */ /* 0x000fe4000000000a */
[C---:B------:R-:W-:Y:S01]  /*66cb0*/  IADD3 R0, R8.reuse, c[0x0][0x198], RZ ;  /* 0x0000660008007a10 */ /* 0x040fe20007ffe0ff */
[----:B0-----:R-:W5:Y:S01]  /*66cc0*/  LDL.LU R26, [R1+0x408] ;  /* 0x00040800011a7983 */ /* 0x001f620000300800 */
[----:B--2---:R-:W-:-:S03]  /*66cd0*/  IMAD.WIDE R4, R8, 0x2, R2 ;  /* 0x0000000208047825 */ /* 0x004fc600078e0202 */
[----:B------:R-:W2:Y:S01]  /*66ce0*/  LDL.LU R27, [R1+0x58] ;  /* 0x00005800011b7983 */ /* 0x000ea20000300800 */
[----:B------:R-:W-:-:S03]  /*66cf0*/  IMAD.WIDE R8, R8, 0x2, R24 ;  /* 0x0000000208087825 */ /* 0x000fc600078e0218 */
[----:B------:R-:W-:Y:S04]  /*66d00*/  @P1 STG.E.U16 [R4.64], R6 ;  /* 0x0000000604001986 */ /* 0x000fe8000c101506 */
[----:B------:R0:W-:Y:S01]  /*66d10*/  @P0 STG.E.U16 [R8.64], R10 ;  /* 0x0000000a08000986 */ /* 0x0001e2000c101506 */
[----:B---3--:R-:W-:-:S03]  /*66d20*/  ISETP.GE.AND P5, PT, R19, c[0x0][0x17c], PT ;  /* 0x00005f0013007a0c */ /* 0x008fc60003fa6270 */
[----:B------:R-:W3:Y:S01]  /*66d30*/  LDL.LU R19, [R1+0x1c64] ;  /* 0x001c640001137983 */ /* 0x000ee20000300800 */
[----:B----4-:R-:W-:-:S03]  /*66d40*/  ISETP.GE.AND P1, PT, R12, c[0x0][0x17c], PT ;  /* 0x00005f000c007a0c */ /* 0x010fc60003f26270 */
[----:B------:R-:W4:Y:S04]  /*66d50*/  LDL.LU R12, [R1+0x1c60] ;  /* 0x001c6000010c7983 */ /* 0x000f280000300800 */
[----:B0-----:R-:W2:Y:S01]  /*66d60*/  LDL.LU R9, [R1+0x48] ;  /* 0x0000480001097983 */ /* 0x001ea20000300800 */
[----:B------:R-:W-:Y:S02]  /*66d70*/  ISETP.LT.AND P6, PT, R23, c[0x0][0x178], !P4 ;  /* 0x00005e0017007a0c */ /* 0x000fe400067c1270 */
[----:B------:R-:W-:Y:S01]  /*66d80*/  ISETP.LT.AND P4, PT, R29, c[0x0][0x178], !P4 ;  /* 0x00005e001d007a0c */ /* 0x000fe20006781270 */
[C---:B------:R-:W-:Y:S01]  /*66d90*/  IMAD.WIDE R20, R0.reuse, 0x2, R2 ;  /* 0x0000000200147825 */ /* 0x040fe200078e0202 */
[----:B------:R-:W-:Y:S02]  /*66da0*/  ISETP.LT.AND P0, PT, R23, c[0x0][0x178], !P3 ;  /* 0x00005e0017007a0c */ /* 0x000fe40005f01270 */
[C---:B------:R-:W-:Y:S01]  /*66db0*/  IADD3 R8, R0.reuse, c[0x0][0x198], RZ ;  /* 0x0000660000087a10 */ /* 0x040fe20007ffe0ff */
[----:B------:R-:W-:Y:S01]  /*66dc0*/  IMAD.WIDE R4, R0, 0x2, R24 ;  /* 0x0000000200047825 */ /* 0x000fe200078e0218 */
[----:B------:R-:W-:-:S05]  /*66dd0*/  PRMT R6, R13, 0x7632, R6 ;  /* 0x000076320d067816 */ /* 0x000fca0000000006 */
[----:B------:R0:W-:Y:S04]  /*66de0*/  @P6 STG.E.U16 [R20.64], R13 ;  /* 0x0000000d14006986 */ /* 0x0001e8000c101506 */
[----:B0-----:R-:W5:Y:S04]  /*66df0*/  LDL.LU R13, [R1+0x418] ;  /* 0x00041800010d7983 */ /* 0x001f680000300800 */
[----:B--2---:R0:W-:Y:S01]  /*66e00*/  @P4 STG.E.U16 [R4.64], R9 ;  /* 0x0000000904004986 */ /* 0x0041e2000c101506 */
[----:B---3--:R-:W-:-:S03]  /*66e10*/  ISETP.GE.AND P4, PT, R19, c[0x0][0x17c], PT ;  /* 0x00005f0013007a0c */ /* 0x008fc60003f86270 */
[----:B------:R-:W2:Y:S01]  /*66e20*/  LDL.LU R19, [R1+0x1c6c] ;  /* 0x001c6c0001137983 */ /* 0x000ea20000300800 */
[----:B0-----:R-:W-:-:S05]  /*66e30*/  IMAD.WIDE R4, R8, 0x2, R2 ;  /* 0x0000000208047825 */ /* 0x001fca00078e0202 */
[----:B------:R0:W-:Y:S01]  /*66e40*/  @P0 STG.E.U16 [R4.64], R6 ;  /* 0x0000000604000986 */ /* 0x0001e2000c101506 */
[----:B----4-:R-:W-:-:S03]  /*66e50*/  ISETP.GE.AND P0, PT, R12, c[0x0][0x17c], PT ;  /* 0x00005f000c007a0c */ /* 0x010fc60003f06270 */
[----:B------:R-:W3:Y:S01]  /*66e60*/  LDL.LU R12, [R1+0x1c68] ;  /* 0x001c6800010c7983 */ /* 0x000ee20000300800 */
[----:B------:R-:W-:Y:S02]  /*66e70*/  ISETP.LT.AND P3, PT, R29, c[0x0][0x178], !P3 ;  /* 0x00005e001d007a0c */ /* 0x000fe40005f61270 */
[----:B------:R-:W-:Y:S02]  /*66e80*/  ISETP.LT.AND P6, PT, R23, c[0x0][0x178], !P2 ;  /* 0x00005e0017007a0c */ /* 0x000fe400057c1270 */
[C---:B------:R-:W-:Y:S02]  /*66e90*/  IADD3 R0, R8.reuse, c[0x0][0x198], RZ ;  /* 0x0000660008007a10 */ /* 0x040fe40007ffe0ff */
[----:B------:R-:W-:Y:S01]  /*66ea0*/  PRMT R10, R9, 0x7632, R10 ;  /* 0x00007632090a7816 */ /* 0x000fe2000000000a */
[----:B------:R-:W-:Y:S01]  /*66eb0*/  IMAD.WIDE R8, R8, 0x2, R24 ;  /* 0x0000000208087825 */ /* 0x000fe200078e0218 */
[----:B------:R-:W-:-:S03]  /*66ec0*/  ISETP.LT.AND P2, PT, R29, c[0x0][0x178], !P2 ;  /* 0x00005e001d007a0c */ /* 0x000fc60005741270 */
[C---:B------:R-:W-:Y:S02]  /*66ed0*/  IMAD.WIDE R20, R0.reuse, 0x2, R2 ;  /* 0x0000000200147825 */ /* 0x040fe400078e0202 */
[----:B------:R1:W-:Y:S01]  /*66ee0*/  @P3 STG.E.U16 [R8.64], R10 ;  /* 0x0000000a08003986 */ /* 0x0003e2000c101506 */
[----:B------:R-:W-:Y:S01]  /*66ef0*/  ISETP.LT.AND P3, PT, R23, c[0x0][0x178], !P5 ;  /* 0x00005e0017007a0c */ /* 0x000fe20006f61270 */
[----:B0-----:R-:W-:Y:S02]  /*66f00*/  IMAD.WIDE R4, R0, 0x2, R24 ;  /* 0x0000000200047825 */ /* 0x001fe400078e0218 */
[----:B-----5:R-:W-:Y:S01]  /*66f10*/  @P6 STG.E.U16 [R20.64], R26 ;  /* 0x0000001a14006986 */ /* 0x020fe2000c101506 */
[----:B------:R-:W-:-:S03]  /*66f20*/  PRMT R6, R26, 0x7632, R6 ;  /* 0x000076321a067816 */ /* 0x000fc60000000006 */
[----:B------:R0:W-:Y:S01]  /*66f30*/  @P2 STG.E.U16 [R4.64], R27 ;  /* 0x0000001b04002986 */ /* 0x0001e2000c101506 */
[----:B-1----:R-:W-:Y:S02]  /*66f40*/  IADD3 R8, R0, c[0x0][0x198], RZ ;  /* 0x0000660000087a10 */ /* 0x002fe40007ffe0ff */
[----:B------:R-:W-:-:S03]  /*66f50*/  PRMT R10, R27, 0x7632, R10 ;  /* 0x000076321b0a7816 */ /* 0x000fc6000000000a */
[----:B0-----:R-:W-:Y:S01]  /*66f60*/  IMAD.WIDE R4, R8, 0x2, R2 ;  /* 0x0000000208047825 */ /* 0x001fe200078e0202 */
[----:B------:R-:W4:Y:S04]  /*66f70*/  LDL.LU R27, [R1+0xc] ;  /* 0x00000c00011b7983 */ /* 0x000f280000300800 */
[----:B------:R0:W-:Y:S01]  /*66f80*/  @P3 STG.E.U16 [R4.64], R6 ;  /* 0x0000000604003986 */ /* 0x0001e2000c101506 */
[----:B--2---:R-:W-:-:S03]  /*66f90*/  ISETP.GE.AND P2, PT, R19, c[0x0][0x17c], PT ;  /* 0x00005f0013007a0c */ /* 0x004fc60003f46270 */
[----:B------:R-:W2:Y:S01]  /*66fa0*/  LDL.LU R19, [R1+0x1c74] ;  /* 0x001c740001137983 */ /* 0x000ea20000300800 */
[----:B---3--:R-:W-:-:S03]  /*66fb0*/  ISETP.GE.AND P3, PT, R12, c[0x0][0x17c], PT ;  /* 0x00005f000c007a0c */ /* 0x008fc60003f66270 */
[----:B------:R-:W3:Y:S01]  /*66fc0*/  LDL.LU R12, [R1+0x1c70] ;  /* 0x001c7000010c7983 */ /* 0x000ee20000300800 */
[----:B------:R-:W-:Y:S02]  /*66fd0*/  ISETP.LT.AND P5, PT, R29, c[0x0][0x178], !P5 ;  /* 0x00005e001d007a0c */ /* 0x000fe40006fa1270 */
        /* <DEDUP_REMOVED lines=9> */
[----:B------:R-:W-:Y:S01]  /*67070*/  @P6 STG.E.U16 [R20.64], R13 ;  /* 0x0000000d14006986 */ /* 0x000fe2000c101506 */
[----:B------:R-:W-:-:S03]  /*67080*/  PRMT R6, R13, 0x7632, R6 ;  /* 0x000076320d067816 */ /* 0x000fc60000000006 */
[----:B------:R0:W-:Y:S01]  /*67090*/  @P1 STG.E.U16 [R4.64], R7 ;  /* 0x0000000704001986 */ /* 0x0001e2000c101506 */
[----:B-1----:R-:W-:Y:S02]  /*670a0*/  IADD3 R8, R0, c[0x0][0x198], RZ ;  /* 0x0000660000087a10 */ /* 0x002fe40007ffe0ff */
[----:B------:R-:W-:Y:S02]  /*670b0*/  PRMT R10, R7, 0x7632, R10 ;  /* 0x00007632070a7816 */ /* 0x000fe4000000000a */
[C---:B------:R-:W-:Y:S01]  /*670c0*/  IADD3 R0, R8.reuse, c[0x0][0x198], RZ ;  /* 0x0000660008007a10 */ /* 0x040fe20007ffe0ff */
[C---:B0-----:R-:W-:Y:S01]  /*670d0*/  IMAD.WIDE R4, R8.reuse, 0x2, R2 ;  /* 0x0000000208047825 */ /* 0x041fe200078e0202 */
[----:B------:R-:W5:Y:S03]  /*670e0*/  LDL.LU R7, [R1+0x2028] ;  /* 0x0020280001077983 */ /* 0x000f660000300800 */
[----:B------:R-:W-:Y:S01]  /*670f0*/  IMAD.WIDE R8, R8, 0x2, R24 ;  /* 0x0000000208087825 */ /* 0x000fe200078e0218 */
[----:B------:R-:W5:Y:S04]  /*67100*/  LDL.LU R13, [R1+0x1c78] ;  /* 0x001c7800010d7983 */ /* 0x000f680000300800 */
[----:B------:R-:W5:Y:S04]  /*67110*/  LDL.LU R26, [R1+0x3bc] ;  /* 0x0003bc00011a7983 */ /* 0x000f680000300800 */
[----:B------:R-:W-:Y:S04]  /*67120*/  @P5 STG.E.U16 [R4.64], R6 ;  /* 0x0000000604005986 */ /* 0x000fe8000c101506 */
[----:B------:R0:W-:Y:S01]  /*67130*/  @P4 STG.E.U16 [R8.64], R10 ;  /* 0x0000000a08004986 */ /* 0x0001e2000c101506 */
[----:B--2---:R-:W-:-:S03]  /*67140*/  ISETP.GE.AND P1, PT, R19, c[0x0][0x17c], PT ;  /* 0x00005f0013007a0c */ /* 0x004fc60003f26270 */
[----:B------:R-:W2:Y:S01]  /*67150*/  LDL.LU R19, [R1+0x1c] ;  /* 0x00001c0001137983 */ /* 0x000ea20000300800 */
[----:B---3--:R-:W-:-:S03]  /*67160*/  ISETP.GE.AND P5, PT, R12, c[0x0][0x17c], PT ;  /* 0x00005f000c007a0c */ /* 0x008fc60003fa6270 */
[----:B------:R-:W3:Y:S04]  /*67170*/  LDL.LU R12, [R1+0x1c7c] ;  /* 0x001c7c00010c7983 */ /* 0x000ee80000300800 */
[----:B0-----:R-:W2:Y:S01]  /*67180*/  LDL.LU R9, [R1+0x33c] ;  /* 0x00033c0001097983 */ /* 0x001ea20000300800 */
[----:B------:R-:W-:Y:S02]  /*67190*/  ISETP.LT.AND P6, PT, R23, c[0x0][0x178], !P0 ;  /* 0x00005e0017007a0c */ /* 0x000fe400047c1270 */
[----:B------:R-:W-:Y:S01]  /*671a0*/  ISETP.LT.AND P0, PT, R29, c[0x0][0x178], !P0 ;  /* 0x00005e001d007a0c */ /* 0x000fe20004701270 */
[C---:B------:R-:W-:Y:S01]  /*671b0*/  IMAD.WIDE R20, R0.reuse, 0x2, R2 ;  /* 0x0000000200147825 */ /* 0x040fe200078e0202 */
[----:B------:R-:W-:Y:S02]  /*671c0*/  ISETP.LT.AND P4, PT, R23, c[0x0][0x178], !P2 ;  /* 0x00005e0017007a0c */ /* 0x000fe40005781270 */
[C---:B------:R-:W-:Y:S01]  /*671d0*/  IADD3 R6, R0.reuse, c[0x0][0x198], RZ ;  /* 0x0000660000067a10 */ /* 0x040fe20007ffe0ff */
[----:B------:R-:W-:Y:S01]  /*671e0*/  IMAD.WIDE R4, R0, 0x2, R24 ;  /* 0x0000000200047825 */ /* 0x000fe200078e0218 */
[----:B----4-:R-:W-:-:S02]  /*671f0*/  PRMT R22, R27, 0x7632, R22 ;  /* 0x000076321b167816 */ /* 0x010fc40000000016 */
[----:B------:R-:W-:-:S03]  /*67200*/  ISETP.LT.AND P2, PT, R29, c[0x0][0x178], !P2 ;  /* 0x00005e001d007a0c */ /* 0x000fc60005741270 */
[----:B--2---:R-:W-:Y:S01]  /*67210*/  @P6 STG.E.U16 [R20.64], R9 ;  /* 0x0000000914006986 */ /* 0x004fe2000c101506 */
[----:B------:R-:W-:-:S03]  /*67220*/  PRMT R10, R9, 0x7632, R10 ;  /* 0x00007632090a7816 */ /* 0x000fc6000000000a */
[----:B------:R0:W-:Y:S01]  /*67230*/  @P0 STG.E.U16 [R4.64], R27 ;  /* 0x0000001b04000986 */ /* 0x0001e2000c101506 */
[----:B-----5:R-:W-:-:S03]  /*67240*/  ISETP.GE.AND P0, PT, R13, c[0x0][0x17c], PT ;  /* 0x00005f000d007a0c */ /* 0x020fc60003f06270 */
[----:B------:R-:W2:Y:S01]  /*67250*/  LDL.LU R13, [R1+0x3cc] ;  /* 0x0003cc00010d7983 */ /* 0x000ea20000300800 */
[----:B0-----:R-:W-:-:S03]  /*67260*/  IMAD.WIDE R4, R6, 0x2, R2 ;  /* 0x0000000206047825 */ /* 0x001fc600078e0202 */
[----:B------:R-:W4:Y:S04]  /*67270*/  LDL.LU R27, [R1+0x1c84] ;  /* 0x001c8400011b7983 */ /* 0x000f280000300800 */
[----:B------:R0:W-:Y:S01]  /*67280*/  @P4 STG.E.U16 [R4.64], R10 ;  /* 0x0000000a04004986 */ /* 0x0001e2000c101506 */
[----:B---3--:R-:W-:-:S03]  /*67290*/  ISETP.GE.AND P4, PT, R12, c[0x0][0x17c], PT ;  /* 0x00005f000c007a0c */ /* 0x008fc60003f86270 */
[----:B------:R-:W3:Y:S01]  /*672a0*/  LDL.LU R12, [R1+0x1c80] ;  /* 0x001c8000010c7983 */ /* 0x000ee20000300800 */
[----:B------:R-:W-:Y:S01]  /*672b0*/  ISETP.LT.AND P6, PT, R23, c[0x0][0x178], !P3 ;  /* 0x00005e0017007a0c */ /* 0x000fe20005fc1270 */
[C---:B------:R-:W-:Y:S01]  /*672c0*/  IMAD.WIDE R8, R6.reuse, 0x2, R24 ;  /* 0x0000000206087825 */ /* 0x040fe200078e0218 */
[----:B------:R-:W-:Y:S02]  /*672d0*/  ISETP.LT.AND P3, PT, R29, c[0x0][0x178], !P3 ;  /* 0x00005e001d007a0c */ /* 0x000fe40005f61270 */
[----:B------:R-:W-:Y:S02]  /*672e0*/  IADD3 R0, R6, c[0x0][0x198], RZ ;  /* 0x0000660006007a10 */ /* 0x000fe40007ffe0ff */
[----:B------:R1:W-:Y:S01]  /*672f0*/  @P2 STG.E.U16 [R8.64], R22 ;  /* 0x0000001608002986 */ /* 0x0003e2000c101506 */
[----:B------:R-:W-:Y:S02]  /*67300*/  ISETP.LT.AND P2, PT, R23, c[0x0][0x178], !P1 ;  /* 0x00005e0017007a0c */ /* 0x000fe40004f41270 */
[----:B------:R-:W-:-:S04]  /*67310*/  IMAD.WIDE R20, R0, 0x2, R2 ;  /* 0x0000000200147825 */ /* 0x000fc800078e0202 */
[C---:B0-----:R-:W-:Y:S01]  /*67320*/  IMAD.WIDE R4, R0.reuse, 0x2, R24 ;  /* 0x0000000200047825 */ /* 0x041fe200078e0218 */
[----:B------:R0:W-:Y:S01]  /*67330*/  @P6 STG.E.U16 [R20.64], R26 ;  /* 0x0000001a14006986 */ /* 0x0001e2000c101506 */
[----:B-1----:R-:W-:-:S03]  /*67340*/  IADD3 R8, R0, c[0x0][0x198], RZ ;  /* 0x0000660000087a10 */ /* 0x002fc60007ffe0ff */
[----:B------:R1:W-:Y:S01]  /*67350*/  @P3 STG.E.U16 [R4.64], R19 ;  /* 0x0000001304003986 */ /* 0x0003e2000c101506 */
[----:B------:R-:W-:Y:S02]  /*67360*/  PRMT R0, R26, 0x7632, R0 ;  /* 0x000076321a007816 */ /* 0x000fe40000000000 */
[----:B------:R-:W-:Y:S01]  /*67370*/  PRMT R6, R19, 0x7632, R6 ;  /* 0x0000763213067816 */ /* 0x000fe20000000006 */
[----:B0-----:R-:W5:Y:S01]  /*67380*/  LDL.LU R26, [R1+0x1c88] ;  /* 0x001c8800011a7983 */ /* 0x001f620000300800 */
[----:B-1----:R-:W-:-:S03]  /*67390*/  IMAD.WIDE R4, R8, 0x2, R2 ;  /* 0x0000000208047825 */ /* 0x002fc600078e0202 */
[----:B------:R-:W5:Y:S04]  /*673a0*/  LDL.LU R19, [R1+0x3dc] ;  /* 0x0003dc0001137983 */ /* 0x000f680000300800 */
[----:B------:R0:W-:Y:S01]  /*673b0*/  @P2 STG.E.U16 [R4.64], R0 ;  /* 0x0000000004002986 */ /* 0x0001e2000c101506 */
        /* <DEDUP_REMOVED lines=11> */
[----:B------:R-:W-:Y:S01]  /*67470*/  IADD3 R0, R10, c[0x0][0x198], RZ ;  /* 0x000066000a007a10 */ /* 0x000fe20007ffe0ff */
[----:B--2---:R-:W-:Y:S04]  /*67480*/  @P6 STG.E.U16 [R20.64], R13 ;  /* 0x0000000d14006986 */ /* 0x004fe8000c101506 */
[----:B------:R0:W-:Y:S01]  /*67490*/  @P5 STG.E.U16 [R4.64], R7 ;  /* 0x0000000704005986 */ /* 0x0001e2000c101506 */
[----:B----4-:R-:W-:Y:S01]  /*674a0*/  ISETP.GE.AND P3, PT, R27, c[0x0][0x17c], PT ;  /* 0x00005f001b007a0c */ /* 0x010fe20003f66270 */
[----:B-1----:R-:W-:-:S02]  /*674b0*/  IMAD.WIDE R8, R0, 0x2, R2 ;  /* 0x0000000200087825 */ /* 0x002fc400078e0202 */
[----:B------:R-:W2:Y:S01]  /*674c0*/  LDL.LU R27, [R1+0x3ec] ;  /* 0x0003ec00011b7983 */ /* 0x000ea20000300800 */
[----:B-----5:R-:W-:Y:S02]  /*674d0*/  ISETP.GE.AND P5, PT, R26, c[0x0][0x17c], PT ;  /* 0x00005f001a007a0c */ /* 0x020fe40003fa6270 */
[----:B0-----:R-:W-:Y:S02]  /*674e0*/  PRMT R5, R13, 0x7632, R5 ;  /* 0x000076320d057816 */ /* 0x001fe40000000005 */
[----:B------:R-:W4:Y:S04]  /*674f0*/  LDL.LU R13, [R1+0x3c] ;  /* 0x00003c00010d7983 */ /* 0x000f280000300800 */
[----:B------:R0:W-:Y:S04]  /*67500*/  @P1 STG.E.U16 [R8.64], R5 ;  /* 0x0000000508001986 */ /* 0x0001e8000c101506 */
[----:B------:R-:W5:Y:S01]  /*67510*/  LDL.LU R26, [R1+0x1c94] ;  /* 0x001c9400011a7983 */ /* 0x000f620000300800 */
[----:B---3--:R-:W-:-:S03]  /*67520*/  ISETP.GE.AND P1, PT, R12, c[0x0][0x17c], PT ;  /* 0x00005f000c007a0c */ /* 0x008fc60003f26270 */
[----:B------:R-:W3:Y:S01]  /*67530*/  LDL.LU R12, [R1+0x1c90] ;  /* 0x001c9000010c7983 */ /* 0x000ee20000300800 */
[----:B------:R-:W-:Y:S02]  /*67540*/  ISETP.LT.AND P0, PT, R29, c[0x0][0x178], !P0 ;  /* 0x00005e001d007a0c */ /* 0x000fe40004701270 */
[----:B------:R-:W-:Y:S02]  /*67550*/  ISETP.LT.AND P6, PT, R23, c[0x0][0x178], !P4 ;  /* 0x00005e0017007a0c */ /* 0x000fe400067c1270 */
[C---:B------:R-:W-:Y:S02]  /*67560*/  IADD3 R4, R0.reuse, c[0x0][0x198], RZ ;  /* 0x0000660000047a10 */ /* 0x040fe40007ffe0ff */
[----:B------:R-:W-:Y:S01]  /*67570*/  PRMT R10, R7, 0x7632, R10 ;  /* 0x00007632070a7816 */ /* 0x000fe2000000000a */
[----:B------:R-:W-:Y:S01]  /*67580*/  IMAD.WIDE R6, R0, 0x2, R24 ;  /* 0x0000000200067825 */ /* 0x000fe200078e0218 */
[----:B------:R-:W-:-:S03]  /*67590*/  ISETP.LT.AND P4, PT, R29, c[0x0][0x178], !P4 ;  /* 0x00005e001d007a0c */ /* 0x000fc60006781270 */
[----:B------:R-:W-:Y:S01]  /*675a0*/  IMAD.WIDE R20, R4, 0x2, R2 ;  /* 0x0000000204147825 */ /* 0x000fe200078e0202 */
[----:B------:R-:W-:Y:S01]  /*675b0*/  PRMT R0, R19, 0x7632, R0 ;  /* 0x0000763213007816 */ /* 0x000fe20000000000 */
[----:B------:R1:W-:Y:S01]  /*675c0*/  @P0 STG.E.U16 [R6.64], R10 ;  /* 0x0000000a06000986 */ /* 0x0003e2000c101506 */
[----:B------:R-:W-:-:S03]  /*675d0*/  ISETP.LT.AND P0, PT, R23, c[0x0][0x178], !P3 ;  /* 0x00005e0017007a0c */ /* 0x000fc60005f01270 */
[----:B------:R2:W-:Y:S01]  /*675e0*/  @P6 STG.E.U16 [R20.64], R19 ;  /* 0x0000001314006986 */ /* 0x0005e2000c101506 */
[C---:B0-----:R-:W-:Y:S01]  /*675f0*/  IADD3 R8, R4.reuse, c[0x0][0x198], RZ ;  /* 0x0000660004087a10 */ /* 0x041fe20007ffe0ff */
[----:B-1----:R-:W-:Y:S02]  /*67600*/  IMAD.WIDE R6, R4, 0x2, R24 ;  /* 0x0000000204067825 */ /* 0x002fe400078e0218 */
[----:B--2---:R-:W2:Y:S04]  /*67610*/  LDL.LU R19, [R1+0x1c98] ;  /* 0x001c980001137983 */ /* 0x004ea80000300800 */
[----:B------:R0:W-:Y:S02]  /*67620*/  @P4 STG.E.U16 [R6.64], R11 ;  /* 0x0000000b06004986 */ /* 0x0001e4000c101506 */
[----:B0-----:R-:W-:-:S05]  /*67630*/  IMAD.WIDE R6, R8, 0x2, R2 ;  /* 0x0000000208067825 */ /* 0x001fca00078e0202 */
[----:B------:R0:W-:Y:S01]  /*67640*/  @P0 STG.E.U16 [R6.64], R0 ;  /* 0x0000000006000986 */ /* 0x0001e2000c101506 */
[----:B---3--:R-:W-:-:S03]  /*67650*/  ISETP.GE.AND P0, PT, R12, c[0x0][0x17c], PT ;  /* 0x00005f000c007a0c */ /* 0x008fc60003f06270 */
[----:B------:R-:W3:Y:S01]  /*67660*/  LDL.LU R12, [R1+0x1c9c] ;  /* 0x001c9c00010c7983 */ /* 0x000ee20000300800 */
[----:B------:R-:W-:Y:S02]  /*67670*/  ISETP.LT.AND P3, PT, R29, c[0x0][0x178], !P3 ;  /* 0x00005e001d007a0c */ /* 0x000fe40005f61270 */
[C---:B------:R-:W-:Y:S01]  /*67680*/  IADD3 R5, R8.reuse, c[0x0][0x198], RZ ;  /* 0x0000660008057a10 */ /* 0x040fe20007ffe0ff */
[----:B------:R-:W-:Y:S01]  /*67690*/  IMAD.WIDE R8, R8, 0x2, R24 ;  /* 0x0000000208087825 */ /* 0x000fe200078e0218 */
[----:B------:R-:W-:Y:S02]  /*676a0*/  ISETP.LT.AND P6, PT, R23, c[0x0][0x178], !P2 ;  /* 0x00005e0017007a0c */ /* 0x000fe400057c1270 */
[----:B------:R-:W-:Y:S02]  /*676b0*/  PRMT R4, R11, 0x7632, R4 ;  /* 0x000076320b047816 */ /* 0x000fe40000000004 */
[----:B------:R-:W-:Y:S01]  /*676c0*/  ISETP.LT.AND P2, PT, R29, c[0x0][0x178], !P2 ;  /* 0x00005e001d007a0c */ /* 0x000fe20005741270 */
[----:B------:R-:W-:-:S04]  /*676d0*/  IMAD.WIDE R10, R5, 0x2, R2 ;  /* 0x00000002050a7825 */ /* 0x000fc800078e0202 */
[----:B------:R1:W-:Y:S01]  /*676e0*/  @P3 STG.E.U16 [R8.64], R4 ;  /* 0x0000000408003986 */ /* 0x0003e2000c101506 */
[----:B------:R-:W-:Y:S01]  /*676f0*/  ISETP.LT.AND P3, PT, R23, c[0x0][0x178], !P5 ;  /* 0x00005e0017007a0c */ /* 0x000fe20006f61270 */
[C---:B0-----:R-:W-:Y:S02]  /*67700*/  IMAD.WIDE R6, R5.reuse, 0x2, R24 ;  /* 0x0000000205067825 */ /* 0x041fe400078e0218 */
[----:B------:R0:W-:Y:S01]  /*67710*/  @P6 STG.E.U16 [R10.64], R27 ;  /* 0x0000001b0a006986 */ /* 0x0001e2000c101506 */
[----:B-----5:R-:W-:Y:S02]  /*67720*/  ISETP.GE.AND P4, PT, R26, c[0x0][0x17c], PT ;  /* 0x00005f001a007a0c */ /* 0x020fe40003f86270 */
[----:B-1----:R-:W-:Y:S01]  /*67730*/  IADD3 R8, R5, c[0x0][0x198], RZ ;  /* 0x0000660005087a10 */ /* 0x002fe20007ffe0ff */
[----:B----4-:R1:W-:Y:S01]  /*67740*/  @P2 STG.E.U16 [R6.64], R13 ;  /* 0x0000000d06002986 */ /* 0x0103e2000c101506 */
[----:B0-----:R-:W-:-:S03]  /*67750*/  PRMT R10, R27, 0x7632, R10 ;  /* 0x000076321b0a7816 */ /* 0x001fc6000000000a */
[----:B------:R-:W-:Y:S01]  /*67760*/  IMAD.WIDE R4, R8, 0x2, R2 ;  /* 0x0000000208047825 */ /* 0x000fe200078e0202 */
[----:B------:R-:W4:Y:S01]  /*67770*/  LDL.LU R26, [R1+0x4c] ;  /* 0x00004c00011a7983 */ /* 0x000f220000300800 */
[----:B--2---:R-:W-:Y:S02]  /*67780*/  ISETP.GE.AND P2, PT, R19, c[0x0][0x17c], PT ;  /* 0x00005f0013007a0c */ /* 0x004fe40003f46270 */
[----:B------:R-:W-:Y:S01]  /*67790*/  PRMT R11, R13, 0x7632, R11 ;  /* 0x000076320d0b7816 */ /* 0x000fe2000000000b */
[----:B------:R-:W2:Y:S04]  /*677a0*/  LDL.LU R19, [R1+0x40c] ;  /* 0x00040c0001137983 */ /* 0x000ea80000300800 */
[----:B-1----:R-:W5:Y:S04]  /*677b0*/  LDL.LU R13, [R1+0x5c] ;  /* 0x00005c00010d7983 */ /* 0x002f680000300800 */
[----:B------:R0:W-:Y:S04]  /*677c0*/  @P3 STG.E.U16 [R4.64], R10 ;  /* 0x0000000a04003986 */ /* 0x0001e8000c101506 */
[----:B0-----:R-:W2:Y:S04]  /*677d0*/  LDL.LU R5, [R1+0x3fc] ;  /* 0x0003fc0001057983 */ /* 0x001ea80000300800 */
[----:B------:R-:W5:Y:S01]  /*677e0*/  LDL.LU R27, [R1+0x1ca4] ;  /* 0x001ca400011b7983 */ /* 0x000f620000300800 */
[----:B---3--:R-:W-:-:S03]  /*677f0*/  ISETP.GE.AND P3, PT, R12, c[0x0][0x17c], PT ;  /* 0x00005f000c007a0c */ /* 0x008fc60003f66270 */
[----:B------:R-:W3:Y:S01]  /*67800*/  LDL.LU R12, [R1+0x1ca0] ;  /* 0x001ca000010c7983 */ /* 0x000ee20000300800 */
[----:B------:R-:W-:Y:S02]  /*67810*/  ISETP.LT.AND P5, PT, R29, c[0x0][0x178], !P5 ;  /* 0x00005e001d007a0c */ /* 0x000fe40006fa1270 */
[----:B------:R-:W-:Y:S02]  /*67820*/  ISETP.LT.AND P6, PT, R23, c[0x0][0x178], !P1 ;  /* 0x00005e0017007a0c */ /* 0x000fe40004fc1270 */
[----:B------:R-:W-:Y:S01]  /*67830*/  ISETP.LT.AND P1, PT, R29, c[0x0][0x178], !P1 ;  /* 0x00005e001d007a0c */ /* 0x000fe20004f21270 */
[C---:B------:R-:W-:Y:S01]  /*67840*/  IMAD.WIDE R6, R8.reuse, 0x2, R24 ;  /* 0x0000000208067825 */ /* 0x040fe200078e0218 */
[----:B------:R-:W-:-:S05]  /*67850*/  IADD3 R0, R8, c[0x0][0x198], RZ ;  /* 0x0000660008007a10 */ /* 0x000fca0007ffe0ff */
[C---:B------:R-:W-:Y:S02]  /*67860*/  IMAD.WIDE R8, R0.reuse, 0x2, R2 ;  /* 0x0000000200087825 */ /* 0x040fe400078e0202 */
[----:B------:R0:W-:Y:S01]  /*67870*/  @P5 STG.E.U16 [R6.64], R11 ;  /* 0x0000000b06005986 */ /* 0x0001e2000c101506 */
[----:B------:R-:W-:Y:S01]  /*67880*/  ISETP.LT.AND P5, PT, R23, c[0x0][0x178], !P4 ;  /* 0x00005e0017007a0c */ /* 0x000fe200067a1270 */
[----:B0-----:R-:W-:Y:S01]  /*67890*/  IMAD.WIDE R6, R0, 0x2, R24 ;  /* 0x0000000200067825 */ /* 0x001fe200078e0218 */
[----:B----4-:R-:W-:Y:S01]  /*678a0*/  PRMT R4, R26, 0x7632, R4 ;  /* 0x000076321a047816 */ /* 0x010fe20000000004 */
[----:B--2---:R0:W-:Y:S04]  /*678b0*/  @P6 STG.E.U16 [R8.64], R5 ;  /* 0x0000000508006986 */ /* 0x0041e8000c101506 */
[----:B------:R1:W-:Y:S01]  /*678c0*/  @P1 STG.E.U16 [R6.64], R26 ;  /* 0x0000001a06001986 */ /* 0x0003e2000c101506 */
[----:B0-----:R-:W-:-:S03]  /*678d0*/  IADD3 R8, R0, c[0x0][0x198], RZ ;  /* 0x0000660000087a10 */ /* 0x001fc60007ffe0ff */
[----:B-1----:R-:W2:Y:S01]  /*678e0*/  LDL.LU R26, [R1+0x1ca8] ;  /* 0x001ca800011a7983 */ /* 0x002ea20000300800 */
[----:B------:R-:W-:Y:S01]  /*678f0*/  PRMT R0, R5, 0x7632, R0 ;  /* 0x0000763205007816 */ /* 0x000fe20000000000 */
[----:B------:R-:W-:-:S05]  /*67900*/  IMAD.WIDE R6, R8, 0x2, R2 ;  /* 0x0000000208067825 */ /* 0x000fca00078e0202 */
[----:B------:R0:W-:Y:S01]  /*67910*/  @P5 STG.E.U16 [R6.64], R0 ;  /* 0x0000000006005986 */ /* 0x0001e2000c101506 */
[----:B---3--:R-:W-:-:S03]  /*67920*/  ISETP.GE.AND P5, PT, R12, c[0x0][0x17c], PT ;  /* 0x00005f000c007a0c */ /* 0x008fc60003fa6270 */
[----:B------:R-:W3:Y:S01]  /*67930*/  LDL.LU R12, [R1+0x1cac] ;  /* 0x001cac00010c7983 */ /* 0x000ee20000300800 */
[----:B------:R-:W-:Y:S02]  /*67940*/  ISETP.LT.AND P4, PT, R29, c[0x0][0x178], !P4 ;  /* 0x00005e001d007a0c */ /* 0x000fe40006781270 */
[C---:B------:R-:W-:Y:S01]  /*67950*/  IADD3 R5, R8.reuse, c[0x0][0x198], RZ ;  /* 0x0000660008057a10 */ /* 0x040fe20007ffe0ff */
[----:B------:R-:W-:Y:S01]  /*67960*/  IMAD.WIDE R8, R8, 0x2, R24 ;  /* 0x0000000208087825 */ /* 0x000fe200078e0218 */
[----:B------:R-:W-:Y:S02]  /*67970*/  ISETP.LT.AND P6, PT, R23, c[0x0][0x178], !P0 ;  /* 0x00005e0017007a0c */ /* 0x000fe400047c1270 */
[----:B------:R-:W-:Y:S01]  /*67980*/  ISETP.LT.AND P0, PT, R29, c[0x0][0x178], !P0 ;  /* 0x00005e001d007a0c */ /* 0x000fe20004701270 */
[----:B------:R-:W-:-:S06]  /*67990*/  IMAD.WIDE R10, R5, 0x2, R2 ;  /* 0x00000002050a7825 */ /* 0x000fcc00078e0202 */
[----:B------:R1:W-:Y:S01]  /*679a0*/  @P4 STG.E.U16 [R8.64], R4 ;  /* 0x0000000408004986 */ /* 0x0003e2000c101506 */
[----:B------:R-:W-:Y:S01]  /*679b0*/  ISETP.LT.AND P4, PT, R23, c[0x0][0x178], !P2 ;  /* 0x00005e0017007a0c */ /* 0x000fe20005781270 */
[----:B0-----:R-:W-:Y:S02]  /*679c0*/  IMAD.WIDE R6, R5, 0x2, R24 ;  /* 0x0000000205067825 */ /* 0x001fe400078e0218 */
[----:B------:R0:W-:Y:S01]  /*679d0*/  @P6 STG.E.U16 [R10.64], R19 ;  /* 0x000000130a006986 */ /* 0x0001e2000c101506 */
[----:B-----5:R-:W-:Y:S02]  /*679e0*/  ISETP.GE.AND P1, PT, R27, c[0x0][0x17c], PT ;  /* 0x00005f001b007a0c */ /* 0x020fe40003f26270 */
[----:B-1----:R-:W-:Y:S01]  /*679f0*/  IADD3 R8, R5, c[0x0][0x198], RZ ;  /* 0x0000660005087a10 */ /* 0x002fe20007ffe0ff */
[----:B------:R-:W-:Y:S01]  /*67a00*/  @P0 STG.E.U16 [R6.64], R13 ;  /* 0x0000000d06000986 */ /* 0x000fe2000c101506 */
[----:B0-----:R-:W-:-:S03]  /*67a10*/  PRMT R10, R19, 0x7632, R10 ;  /* 0x00007632130a7816 */ /* 0x001fc6000000000a */
[----:B------:R-:W-:Y:S01]  /*67a20*/  IMAD.WIDE R4, R8, 0x2, R2 ;  /* 0x0000000208047825 */ /* 0x000fe200078e0202 */
[----:B------:R-:W4:Y:S04]  /*67a30*/  LDL.LU R27, [R1+0x6c] ;  /* 0x00006c00011b7983 */ /* 0x000f280000300800 */
[----:B------:R0:W-:Y:S01]  /*67a40*/  @P4 STG.E.U16 [R4.64], R10 ;  /* 0x0000000a04004986 */ /* 0x0001e2000c101506 */
[----:B------:R-:W-:Y:S02]  /*67a50*/  PRMT R11, R13, 0x7632, R11 ;  /* 0x000076320d0b7816 */ /* 0x000fe4000000000b */
[----:B--2---:R-:W-:Y:S02]  /*67a60*/  ISETP.GE.AND P0, PT, R26, c[0x0][0x17c], PT ;  /* 0x00005f001a007a0c */ /* 0x004fe40003f06270 */
[----:B------:R-:W2:Y:S04]  /*67a70*/  LDL.LU R26, [R1+0xa0] ;  /* 0x0000a000011a7983 */ /* 0x000ea80000300800 */
[----:B------:R-:W5:Y:S04]  /*67a80*/  LDL.LU R19, [R1+0x80] ;  /* 0x0000800001137983 */ /* 0x000f680000300800 */
[----:B0-----:R-:W2:Y:S04]  /*67a90*/  LDL.LU R5, [R1+0x41c] ;  /* 0x00041c0001057983 */ /* 0x001ea80000300800 */
[----:B------:R-:W5:Y:S01]  /*67aa0*/  LDL.LU R13, [R1+0x1cb4] ;  /* 0x001cb400010d7983 */ /* 0x000f620000300800 */
        /* <DEDUP_REMOVED lines=11> */
[----:B----4-:R-:W-:Y:S01]  /*67b60*/  PRMT R4, R27, 0x7632, R4 ;  /* 0x000076321b047816 */ /* 0x010fe20000000004 */
[----:B--2---:R0:W-:Y:S04]  /*67b70*/  @P6 STG.E.U16 [R8.64], R5 ;  /* 0x0000000508006986 */ /* 0x0041e8000c101506 */
[----:B------:R1:W-:Y:S01]  /*67b80*/  @P3 STG.E.U16 [R6.64], R27 ;  /* 0x0000001b06003986 */ /* 0x0003e2000c101506 */
[----:B0-----:R-:W-:Y:S02]  /*67b90*/  IADD3 R8, R0, c[0x0][0x198], RZ ;  /* 0x0000660000087a10 */ /* 0x001fe40007ffe0ff */
[----:B------:R-:W-:Y:S01]  /*67ba0*/  PRMT R0, R5, 0x7632, R0 ;  /* 0x0000763205007816 */ /* 0x000fe20000000000 */
[----:B-1----:R-:W2:Y:S02]  /*67bb0*/  LDL.LU R27, [R1+0x90] ;  /* 0x00009000011b7983 */ /* 0x002ea40000300800 */
[----:B------:R-:W-:Y:S01]  /*67bc0*/  IMAD.WIDE R6, R8, 0x2, R2 ;  /* 0x0000000208067825 */ /* 0x000fe200078e0202 */
[----:B-----5:R-:W-:-:S02]  /*67bd0*/  ISETP.GE.AND P3, PT, R13, c[0x0][0x17c], PT ;  /* 0x00005f000d007a0c */ /* 0x020fc40003f66270 */
[----:B------:R-:W4:Y:S04]  /*67be0*/  LDL.LU R13, [R1+0x1cbc] ;  /* 0x001cbc00010d7983 */ /* 0x000f280000300800 */
        /* <DEDUP_REMOVED lines=8> */
[C---:B------:R-:W-:Y:S01]  /*67c70*/  IMAD.WIDE R10, R5.reuse, 0x2, R2 ;  /* 0x00000002050a7825 */ /* 0x040fe200078e0202 */
[----:B0-----:R-:W-:-:S05]  /*67c80*/  IADD3 R6, R5, c[0x0][0x198], RZ ;  /* 0x0000660005067a10 */ /* 0x001fca0007ffe0ff */
[----:B------:R0:W-:Y:S01]  /*67c90*/  @P1 STG.E.U16 [R8.64], R4 ;  /* 0x0000000408001986 */ /* 0x0001e2000c101506 */
[----:B------:R-:W-:Y:S02]  /*67ca0*/  ISETP.LT.AND P1, PT, R23, c[0x0][0x178], !P0 ;  /* 0x00005e0017007a0c */ /* 0x000fe40004721270 */
[----:B------:R-:W-:Y:S01]  /*67cb0*/  ISETP.LT.AND P0, PT, R29, c[0x0][0x178], !P0 ;  /* 0x00005e001d007a0c */ /* 0x000fe20004701270 */
[----:B------:R1:W-:Y:S01]  /*67cc0*/  @P6 STG.E.U16 [R10.64], R26 ;  /* 0x0000001a0a006986 */ /* 0x0003e2000c101506 */
[----:B------:R-:W-:Y:S01]  /*67cd0*/  IADD3 R0, R6, c[0x0][0x198], RZ ;  /* 0x0000660006007a10 */ /* 0x000fe20007ffe0ff */
[----:B0-----:R-:W-:Y:S01]  /*67ce0*/  IMAD.WIDE R8, R5, 0x2, R24 ;  /* 0x0000000205087825 */ /* 0x001fe200078e0218 */
[----:B-1----:R-:W-:-:S03]  /*67cf0*/  PRMT R10, R26, 0x7632, R10 ;  /* 0x000076321a0a7816 */ /* 0x002fc6000000000a */
[C---:B------:R-:W-:Y:S01]  /*67d00*/  IMAD.WIDE R4, R6.reuse, 0x2, R2 ;  /* 0x0000000206047825 */ /* 0x040fe200078e0202 */
[----:B------:R-:W-:Y:S01]  /*67d10*/  PRMT R11, R19, 0x7632, R11 ;  /* 0x00007632130b7816 */ /* 0x000fe2000000000b */
[----:B------:R0:W-:Y:S02]  /*67d20*/  @P5 STG.E.U16 [R8.64], R19 ;  /* 0x0000001308005986 */ /* 0x0001e4000c101506 */
[----:B------:R-:W-:Y:S02]  /*67d30*/  IMAD.WIDE R6, R6, 0x2, R24 ;  /* 0x0000000206067825 */ /* 0x000fe400078e0218 */
[----:B------:R-:W5:Y:S04]  /*67d40*/  LDL.LU R26, [R1+0xc0] ;  /* 0x0000c000011a7983 */ /* 0x000f680000300800 */
[----:B------:R-:W-:Y:S04]  /*67d50*/  @P1 STG.E.U16 [R4.64], R10 ;  /* 0x0000000a04001986 */ /* 0x000fe8000c101506 */
[----:B0-----:R-:W5:Y:S04]  /*67d60*/  LDL.LU R19, [R1+0x70] ;  /* 0x0000700001137983 */ /* 0x001f680000300800 */
[----:B------:R0:W-:Y:S01]  /*67d70*/  @P0 STG.E.U16 [R6.64], R11 ;  /* 0x0000000b06000986 */ /* 0x0001e2000c101506 */
[----:B----4-:R-:W-:-:S03]  /*67d80*/  ISETP.GE.AND P5, PT, R13, c[0x0][0x17c], PT ;  /* 0x00005f000d007a0c */ /* 0x010fc60003fa6270 */
[----:B------:R-:W4:Y:S01]  /*67d90*/  LDL.LU R13, [R1+0x1cc4] ;  /* 0x001cc400010d7983 */ /* 0x000f220000300800 */
[----:B---3--:R-:W-:-:S03]  /*67da0*/  ISETP.GE.AND P1, PT, R12, c[0x0][0x17c], PT ;  /* 0x00005f000c007a0c */ /* 0x008fc60003f26270 */
[----:B------:R-:W3:Y:S04]  /*67db0*/  LDL.LU R12, [R1+0x1cc0] ;  /* 0x001cc000010c7983 */ /* 0x000ee80000300800 */
[----:B0-----:R-:W3:Y:S01]  /*67dc0*/  LDL.LU R7, [R1+0xb0] ;  /* 0x0000b00001077983 */ /* 0x001ee20000300800 */
[----:B------:R-:W-:Y:S02]  /*67dd0*/  ISETP.LT.AND P6, PT, R23, c[0x0][0x178], !P4 ;  /* 0x00005e0017007a0c */ /* 0x000fe400067c1270 */
[----:B------:R-:W-:Y:S01]  /*67de0*/  ISETP.LT.AND P4, PT, R29, c[0x0][0x178], !P4 ;  /* 0x00005e001d007a0c */ /* 0x000fe20006781270 */
[C---:B------:R-:W-:Y:S01]  /*67df0*/  IMAD.WIDE R8, R0.reuse, 0x2, R2 ;  /* 0x0000000200087825 */ /* 0x040fe200078e0202 */
[----:B------:R-:W-:Y:S02]  /*67e00*/  ISETP.LT.AND P0, PT, R23, c[0x0][0x178], !P3 ;  /* 0x00005e0017007a0c */ /* 0x000fe40005f01270 */
[C---:B------:R-:W-:Y:S01]  /*67e10*/  IADD3 R6, R0.reuse, c[0x0][0x198], RZ ;  /* 0x0000660000067a10 */ /* 0x040fe20007ffe0ff */
[----:B------:R-:W-:Y:S01]  /*67e20*/  IMAD.WIDE R4, R0, 0x2, R24 ;  /* 0x0000000200047825 */ /* 0x000fe200078e0218 */
[----:B--2---:R-:W-:-:S02]  /*67e30*/  PRMT R11, R27, 0x7632, R11 ;  /* 0x000076321b0b7816 */ /* 0x004fc4000000000b */
[----:B------:R-:W-:-:S03]  /*67e40*/  ISETP.LT.AND P3, PT, R29, c[0x0][0x178], !P3 ;  /* 0x00005e001d007a0c */ /* 0x000fc60005f61270 */
[----:B---3--:R-:W-:Y:S01]  /*67e50*/  @P6 STG.E.U16 [R8.64], R7 ;  /* 0x0000000708006986 */ /* 0x008fe2000c101506 */
[----:B------:R-:W-:-:S03]  /*67e60*/  PRMT R10, R7, 0x7632, R10 ;  /* 0x00007632070a7816 */ /* 0x000fc6000000000a */
[----:B------:R0:W-:Y:S01]  /*67e70*/  @P4 STG.E.U16 [R4.64], R27 ;  /* 0x0000001b04004986 */ /* 0x0001e2000c101506 */
[----:B----4-:R-:W-:Y:S01]  /*67e80*/  ISETP.GE.AND P4, PT, R13, c[0x0][0x17c], PT ;  /* 0x00005f000d007a0c */ /* 0x010fe20003f86270 */
[----:B0-----:R-:W-:Y:S02]  /*67e90*/  IMAD.WIDE R4, R6, 0x2, R2 ;  /* 0x0000000206047825 */ /* 0x001fe400078e0202 */
[----:B------:R-:W2:Y:S04]  /*67ea0*/  LDL.LU R27, [R1+0x20] ;  /* 0x00002000011b7983 */ /* 0x000ea80000300800 */
[----:B------:R0:W-:Y:S01]  /*67eb0*/  @P0 STG.E.U16 [R4.64], R10 ;  /* 0x0000000a04000986 */ /* 0x0001e2000c101506 */
[----:B------:R-:W-:-:S03]  /*67ec0*/  ISETP.GE.AND P0, PT, R12, c[0x0][0x17c], PT ;  /* 0x00005f000c007a0c */ /* 0x000fc60003f06270 */
[----:B------:R-:W3:Y:S04]  /*67ed0*/  LDL.LU R13, [R1+0x1ccc] ;  /* 0x001ccc00010d7983 */ /* 0x000ee80000300800 */
[----:B------:R-:W4:Y:S01]  /*67ee0*/  LDL.LU R12, [R1+0x1cc8] ;  /* 0x001cc800010c7983 */ /* 0x000f220000300800 */
[----:B------:R-:W-:Y:S02]  /*67ef0*/  ISETP.LT.AND P6, PT, R23, c[0x0][0x178], !P2 ;  /* 0x00005e0017007a0c */ /* 0x000fe400057c1270 */
[C---:B------:R-:W-:Y:S01]  /*67f00*/  IADD3 R0, R6.reuse, c[0x0][0x198], RZ ;  /* 0x0000660006007a10 */ /* 0x040fe20007ffe0ff */
[----:B------:R-:W-:Y:S01]  /*67f10*/  IMAD.WIDE R6, R6, 0x2, R24 ;  /* 0x0000000206067825 */ /* 0x000fe200078e0218 */
[----:B------:R-:W-:-:S04]  /*67f20*/  ISETP.LT.AND P2, PT, R29, c[0x0][0x178], !P2 ;  /* 0x00005e001d007a0c */ /* 0x000fc80005741270 */
[----:B------:R1:W-:Y:S01]  /*67f30*/  @P3 STG.E.U16 [R6.64], R11 ;  /* 0x0000000b06003986 */ /* 0x0003e2000c101506 */
[----:B------:R-:W-:Y:S01]  /*67f40*/  ISETP.LT.AND P3, PT, R23, c[0x0][0x178], !P5 ;  /* 0x00005e0017007a0c */ /* 0x000fe20006f61270 */
[----:B------:R-:W-:Y:S01]  /*67f50*/  IMAD.WIDE R8, R0, 0x2, R2 ;  /* 0x0000000200087825 */ /* 0x000fe200078e0202 */
[----:B------:R-:W-:-:S03]  /*67f60*/  ISETP.LT.AND P5, PT, R29, c[0x0][0x178], !P5 ;  /* 0x00005e001d007a0c */ /* 0x000fc60006fa1270 */
[C---:B0-----:R-:W-:Y:S01]  /*67f70*/  IMAD.WIDE R4, R0.reuse, 0x2, R24 ;  /* 0x0000000200047825 */ /* 0x041fe200078e0218 */
[----:B-----5:R0:W-:Y:S01]  /*67f80*/  @P6 STG.E.U16 [R8.64], R26 ;  /* 0x0000001a08006986 */ /* 0x0201e2000c101506 */
[----:B-1----:R-:W-:-:S03]  /*67f90*/  IADD3 R6, R0, c[0x0][0x198], RZ ;  /* 0x0000660000067a10 */ /* 0x002fc60007ffe0ff */
[----:B------:R1:W-:Y:S01]  /*67fa0*/  @P2 STG.E.U16 [R4.64], R19 ;  /* 0x0000001304002986 */ /* 0x0003e2000c101506 */
[----:B------:R-:W-:Y:S02]  /*67fb0*/  PRMT R10, R26, 0x7632, R10 ;  /* 0x000076321a0a7816 */ /* 0x000fe4000000000a */
[C---:B------:R-:W-:Y:S02]  /*67fc0*/  IADD3 R0, R6.reuse, c[0x0][0x198], RZ ;  /* 0x0000660006007a10 */ /* 0x040fe40007ffe0ff */
[----:B------:R-:W-:Y:S01]  /*67fd0*/  PRMT R11, R19, 0x7632, R11 ;  /* 0x00007632130b7816 */ /* 0x000fe2000000000b */
[----:B0-----:R-:W5:Y:S01]  /*67fe0*/  LDL.LU R26, [R1+0x100] ;  /* 0x00010000011a7983 */ /* 0x001f620000300800 */
[----:B-1----:R-:W-:-:S03]  /*67ff0*/  IMAD.WIDE R4, R6, 0x2, R2 ;  /* 0x0000000206047825 */ /* 0x002fc600078e0202 */
        /* <DEDUP_REMOVED lines=20> */
[----:B------:R-:W-:Y:S01]  /*68140*/  ISETP.GE.AND P1, PT, R13, c[0x0][0x17c], PT ;  /* 0x00005f000d007a0c */ /* 0x000fe20003f26270 */
[----:B0-----:R-:W-:Y:S02]  /*68150*/  IMAD.WIDE R4, R6, 0x2, R2 ;  /* 0x0000000206047825 */ /* 0x001fe400078e0202 */
[----:B------:R-:W2:Y:S04]  /*68160*/  LDL.LU R27, [R1+0x110] ;  /* 0x00011000011b7983 */ /* 0x000ea80000300800 */
[----:B------:R0:W-:Y:S01]  /*68170*/  @P5 STG.E.U16 [R4.64], R10 ;  /* 0x0000000a04005986 */ /* 0x0001e2000c101506 */
[----:B----4-:R-:W-:-:S03]  /*68180*/  ISETP.GE.AND P5, PT, R12, c[0x0][0x17c], PT ;  /* 0x00005f000c007a0c */ /* 0x010fc60003fa6270 */
        /* <DEDUP_REMOVED lines=255> */
[----:B------:R-:W-:Y:S02]  /*69180*/  ISETP.LT.AND P4, PT, R29, c[0x0][0x178], !P4 ;  /* 0x00005e001d007a0c */ /* 0x000fe40006781270 */
[----:B------:R-:W-:Y:S01]  /*69190*/  IADD3 R10, R6, c[0x0][0x198], RZ ;  /* 0x00006600060a7a10 */ /* 0x000fe20007ffe0ff */
        /* <DEDUP_REMOVED lines=17> */
[----:B-----5:R0:W-:Y:S01]  /*692b0*/  @P6 STG.E.U16 [R8.64], R26 ;  /* 0x0000001a08006986 */ /* 0x0201e2000c101506 */
[----:B-1----:R-:W-:-:S03]  /*692c0*/  IADD3 R6, R10, c[0x0][0x198], RZ ;  /* 0x000066000a067a10 */ /* 0x002fc60007ffe0ff */
[----:B------:R1:W-:Y:S01]  /*692d0*/  @P0 STG.E.U16 [R4.64], R19 ;  /* 0x0000001304000986 */ /* 0x0003e2000c101506 */
[----:B------:R-:W-:Y:S02]  /*692e0*/  PRMT R10, R26, 0x7632, R10 ;  /* 0x000076321a0a7816 */ /* 0x000fe4000000000a */
[----:B------:R-:W-:Y:S01]  /*692f0*/  PRMT R11, R19, 0x7632, R11 ;  /* 0x00007632130b7816 */ /* 0x000fe2000000000b */
[----:B0-----:R-:W5:Y:S01]  /*69300*/  LDL.LU R26, [R1+0xc8] ;  /* 0x0000c800011a7983 */ /* 0x001f620000300800 */
[----:B-1----:R-:W-:-:S03]  /*69310*/  IMAD.WIDE R4, R6, 0x2, R2 ;  /* 0x0000000206047825 */ /* 0x002fc600078e0202 */
[----:B------:R-:W5:Y:S04]  /*69320*/  LDL.LU R19, [R1+0x78] ;  /* 0x0000780001137983 */ /* 0x000f680000300800 */
[----:B------:R0:W-:Y:S04]  /*69330*/  @P4 STG.E.U16 [R4.64], R10 ;  /* 0x0000000a04004986 */ /* 0x0001e8000c101506 */
[----:B0-----:R-:W5:Y:S01]  /*69340*/  LDL.LU R10, [R1+0xb8] ;  /* 0x0000b800010a7983 */ /* 0x001f620000300800 */
        /* <DEDUP_REMOVED lines=15> */
[----:B-----5:R-:W-:Y:S01]  /*69440*/  @P6 STG.E.U16 [R8.64], R10 ;  /* 0x0000000a08006986 */ /* 0x020fe2000c101506 */
[----:B------:R-:W-:-:S03]  /*69450*/  PRMT R0, R10, 0x7632, R0 ;  /* 0x000076320a007816 */ /* 0x000fc60000000000 */
[----:B------:R0:W-:Y:S02]  /*69460*/  @P3 STG.E.U16 [R4.64], R27 ;  /* 0x0000001b04003986 */ /* 0x0001e4000c101506 */
[----:B0-----:R-:W-:Y:S02]  /*69470*/  IMAD.WIDE R4, R6, 0x2, R2 ;  /* 0x0000000206047825 */ /* 0x001fe400078e0202 */
[----:B------:R-:W2:Y:S04]  /*69480*/  LDL.LU R27, [R1+0x28] ;  /* 0x00002800011b7983 */ /* 0x000ea80000300800 */
        /* <DEDUP_REMOVED lines=15> */
[----:B------:R0:W-:Y:S04]  /*69580*/  @P6 STG.E.U16 [R8.64], R26 ;  /* 0x0000001a08006986 */ /* 0x0001e8000c101506 */
[----:B------:R5:W-:Y:S01]  /*69590*/  @P5 STG.E.U16 [R4.64], R19 ;  /* 0x0000001304005986 */ /* 0x000be2000c101506 */
[----:B-1----:R-:W-:Y:S02]  /*695a0*/  IADD3 R6, R10, c[0x0][0x198], RZ ;  /* 0x000066000a067a10 */ /* 0x002fe40007ffe0ff */
[----:B------:R-:W-:-:S02]  /*695b0*/  PRMT R10, R26, 0x7632, R10 ;  /* 0x000076321a0a7816 */ /* 0x000fc4000000000a */
[C---:B------:R-:W-:Y:S01]  /*695c0*/  IADD3 R0, R6.reuse, c[0x0][0x198], RZ ;  /* 0x0000660006007a10 */ /* 0x040fe20007ffe0ff */
[----:B0-----:R-:W2:Y:S01]  /*695d0*/  LDL.LU R26, [R1+0x108] ;  /* 0x00010800011a7983 */ /* 0x001ea20000300800 */
[----:B------:R-:W-:Y:S01]  /*695e0*/  PRMT R11, R19, 0x7632, R11 ;  /* 0x00007632130b7816 */ /* 0x000fe2000000000b */
[C---:B-----5:R-:W-:Y:S02]  /*695f0*/  IMAD.WIDE R4, R6.reuse, 0x2, R2 ;  /* 0x0000000206047825 */ /* 0x060fe400078e0202 */
[----:B------:R-:W5:Y:S02]  /*69600*/  LDL.LU R19, [R1+0xe8] ;  /* 0x0000e80001137983 */ /* 0x000f640000300800 */
[----:B------:R-:W-:Y:S02]  /*69610*/  IMAD.WIDE R6, R6, 0x2, R24 ;  /* 0x0000000206067825 */ /* 0x000fe400078e0218 */
        /* <DEDUP_REMOVED lines=34> */
[----:B------:R-:W-:Y:S01]  /*69840*/  @P6 STG.E.U16 [R8.64], R26 ;  /* 0x0000001a08006986 */ /* 0x000fe2000c101506 */
[----:B-1----:R-:W-:-:S03]  /*69850*/  IADD3 R6, R0, c[0x0][0x198], RZ ;  /* 0x0000660000067a10 */ /* 0x002fc60007ffe0ff */
[----:B-----5:R0:W-:Y:S01]  /*69860*/  @P2 STG.E.U16 [R4.64], R19 ;  /* 0x0000001304002986 */ /* 0x0201e2000c101506 */
[----:B------:R-:W-:Y:S02]  /*69870*/  PRMT R10, R26, 0x7632, R10 ;  /* 0x000076321a0a7816 */ /* 0x000fe4000000000a */
[C---:B------:R-:W-:Y:S02]  /*69880*/  IADD3 R0, R6.reuse, c[0x0][0x198], RZ ;  /* 0x0000660006007a10 */ /* 0x040fe40007ffe0ff */
[----:B------:R-:W-:Y:S01]  /*69890*/  PRMT R11, R19, 0x7632, R11 ;  /* 0x00007632130b7816 */ /* 0x000fe2000000000b */
[C---:B0-----:R-:W-:Y:S01]  /*698a0*/  IMAD.WIDE R4, R6.reuse, 0x2, R2 ;  /* 0x0000000206047825 */ /* 0x041fe200078e0202 */
[----:B------:R-:W5:Y:S03]  /*698b0*/  LDL.LU R19, [R1+0x438] ;  /* 0x0004380001137983 */ /* 0x000f660000300800 */
[----:B------:R-:W-:Y:S01]  /*698c0*/  IMAD.WIDE R6, R6, 0x2, R24 ;  /* 0x0000000206067825 */ /* 0x000fe200078e0218 */
[----:B------:R-:W-:Y:S04]  /*698d0*/  @P3 STG.E.U16 [R4.64], R10 ;  /* 0x0000000a04003986 */ /* 0x000fe8000c101506 */
[----:B------:R0:W-:Y:S01]  /*698e0*/  @P5 STG.E.U16 [R6.64], R11 ;  /* 0x0000000b06005986 */ /* 0x0001e2000c101506 */
[----:B---3--:R-:W-:-:S03]  /*698f0*/  ISETP.GE.AND P2, PT, R13, c[0x0][0x17c], PT ;  /* 0x00005f000d007a0c */ /* 0x008fc60003f46270 */
[----:B------:R-:W3:Y:S01]  /*69900*/  LDL.LU R13, [R1+0x128] ;  /* 0x00012800010d7983 */ /* 0x000ee20000300800 */
[----:B----4-:R-:W-:-:S03]  /*69910*/  ISETP.GE.AND P3, PT, R12, c[0x0][0x17c], PT ;  /* 0x00005f000c007a0c */ /* 0x010fc60003f66270 */
[----:B------:R-:W4:Y:S04]  /*69920*/  LDL.LU R26, [R1+0x1d64] ;  /* 0x001d6400011a7983 */ /* 0x000f280000300800 */
[----:B------:R-:W3:Y:S04]  /*69930*/  LDL.LU R12, [R1+0x1d60] ;  /* 0x001d6000010c7983 */ /* 0x000ee80000300800 */
[----:B0-----:R-:W3:Y:S01]  /*69940*/  LDL.LU R7, [R1+0x428] ;  /* 0x0004280001077983 */ /* 0x001ee20000300800 */
[----:B------:R-:W-:Y:S02]  /*69950*/  ISETP.LT.AND P6, PT, R23, c[0x0][0x178], !P1 ;  /* 0x00005e0017007a0c */ /* 0x000fe40004fc1270 */
[----:B------:R-:W-:Y:S01]  /*69960*/  ISETP.LT.AND P1, PT, R29, c[0x0][0x178], !P1 ;  /* 0x00005e001d007a0c */ /* 0x000fe20004f21270 */
[----:B------:R-:W-:Y:S01]  /*69970*/  IMAD.WIDE R8, R0, 0x2, R2 ;  /* 0x0000000200087825 */ /* 0x000fe200078e0202 */
[----:B------:R-:W-:-:S02]  /*69980*/  ISETP.LT.AND P5, PT, R23, c[0x0][0x178], !P4 ;  /* 0x00005e0017007a0c */ /* 0x000fc400067a1270 */
[C---:B------:R-:W-:Y:S01]  /*69990*/  IADD3 R6, R0.reuse, c[0x0][0x198], RZ ;  /* 0x0000660000067a10 */ /* 0x040fe20007ffe0ff */
[----:B------:R-:W-:Y:S01]  /*699a0*/  IMAD.WIDE R4, R0, 0x2, R24 ;  /* 0x0000000200047825 */ /* 0x000fe200078e0218 */
[----:B--2---:R-:W-:Y:S02]  /*699b0*/  PRMT R11, R27, 0x7632, R11 ;  /* 0x000076321b0b7816 */ /* 0x004fe4000000000b */
        /* <DEDUP_REMOVED lines=47> */
[----:B------:R0:W-:Y:S02]  /*69cb0*/  @P3 STG.E.U16 [R4.64], R27 ;  /* 0x0000001b04003986 */ /* 0x0001e4000c101506 */
[----:B0-----:R-:W-:Y:S02]  /*69cc0*/  IMAD.WIDE R4, R6, 0x2, R2 ;  /* 0x0000000206047825 */ /* 0x001fe400078e0202 */
[----:B------:R-:W2:Y:S04]  /*69cd0*/  LDL.LU R27, [R1+0x1d78] ;  /* 0x001d7800011b7983 */ /* 0x000ea80000300800 */
[----:B------:R0:W-:Y:S01]  /*69ce0*/  @P2 STG.E.U16 [R4.64], R10 ;  /* 0x0000000a04002986 */ /* 0x0001e2000c101506 */
[----:B----4-:R-:W-:-:S03]  /*69cf0*/  ISETP.GE.AND P2, PT, R12, c[0x0][0x17c], PT ;  /* 0x00005f000c007a0c */ /* 0x010fc60003f46270 */
[----:B------:R-:W3:Y:S01]  /*69d00*/  LDL.LU R12, [R1+0x1d7c] ;  /* 0x001d7c00010c7983 */ /* 0x000ee20000300800 */
        /* <DEDUP_REMOVED lines=9> */
[----:B-----5:R-:W-:Y:S01]  /*69da0*/  @P6 STG.E.U16 [R8.64], R19 ;  /* 0x0000001308006986 */ /* 0x020fe2000c101506 */
[----:B-1----:R-:W-:-:S03]  /*69db0*/  IADD3 R6, R0, c[0x0][0x198], RZ ;  /* 0x0000660000067a10 */ /* 0x002fc60007ffe0ff */
[----:B------:R0:W-:Y:S01]  /*69dc0*/  @P5 STG.E.U16 [R4.64], R13 ;  /* 0x0000000d04005986 */ /* 0x0001e2000c101506 */
[----:B------:R-:W-:Y:S02]  /*69dd0*/  PRMT R10, R19, 0x7632, R10 ;  /* 0x00007632130a7816 */ /* 0x000fe4000000000a */
[----:B------:R-:W-:Y:S02]  /*69de0*/  IADD3 R0, R6, c[0x0][0x198], RZ ;  /* 0x0000660006007a10 */ /* 0x000fe40007ffe0ff */
[----:B------:R-:W-:Y:S02]  /*69df0*/  ISETP.GE.AND P3, PT, R26, c[0x0][0x17c], PT ;  /* 0x00005f001a007a0c */ /* 0x000fe40003f66270 */
[----:B------:R-:W-:Y:S01]  /*69e00*/  PRMT R11, R13, 0x7632, R11 ;  /* 0x000076320d0b7816 */ /* 0x000fe2000000000b */
[----:B------:R-:W4:Y:S01]  /*69e10*/  LDL.LU R26, [R1+0x9c] ;  /* 0x00009c00011a7983 */ /* 0x000f220000300800 */
[----:B0-----:R-:W-:-:S04]  /*69e20*/  IMAD.WIDE R4, R6, 0x2, R2 ;  /* 0x0000000206047825 */ /* 0x001fc800078e0202 */
[----:B------:R-:W-:Y:S01]  /*69e30*/  IMAD.WIDE R6, R6, 0x2, R24 ;  /* 0x0000000206067825 */ /* 0x000fe200078e0218 */
[----:B------:R-:W-:Y:S04]  /*69e40*/  @P1 STG.E.U16 [R4.64], R10 ;  /* 0x0000000a04001986 */ /* 0x000fe8000c101506 */
[----:B------:R0:W-:Y:S01]  /*69e50*/  @P0 STG.E.U16 [R6.64], R11 ;  /* 0x0000000b06000986 */ /* 0x0001e2000c101506 */
[----:B--2---:R-:W-:-:S03]  /*69e60*/  ISETP.GE.AND P5, PT, R27, c[0x0][0x17c], PT ;  /* 0x00005f001b007a0c */ /* 0x004fc60003fa6270 */
[----:B------:R-:W2:Y:S04]  /*69e70*/  LDL.LU R27, [R1+0xcc] ;  /* 0x0000cc00011b7983 */ /* 0x000ea80000300800 */
[----:B------:R-:W5:Y:S01]  /*69e80*/  LDL.LU R19, [R1+0x7c] ;  /* 0x00007c0001137983 */ /* 0x000f620000300800 */
[----:B---3--:R-:W-:-:S03]  /*69e90*/  ISETP.GE.AND P1, PT, R12, c[0x0][0x17c], PT ;  /* 0x00005f000c007a0c */ /* 0x008fc60003f26270 */
[----:B------:R-:W3:Y:S04]  /*69ea0*/  LDL.LU R13, [R1+0x1d84] ;  /* 0x001d8400010d7983 */ /* 0x000ee80000300800 */
[----:B------:R-:W2:Y:S04]  /*69eb0*/  LDL.LU R12, [R1+0x1d80] ;  /* 0x001d8000010c7983 */ /* 0x000ea80000300800 */
[----:B0-----:R-:W2:Y:S01]  /*69ec0*/  LDL.LU R7, [R1+0xbc] ;  /* 0x0000bc0001077983 */ /* 0x001ea20000300800 */
[----:B------:R-:W-:Y:S02]  /*69ed0*/  ISETP.LT.AND P6, PT, R23, c[0x0][0x178], !P4 ;  /* 0x00005e0017007a0c */ /* 0x000fe400067c1270 */
[----:B------:R-:W-:Y:S01]  /*69ee0*/  ISETP.LT.AND P4, PT, R29, c[0x0][0x178], !P4 ;  /* 0x00005e001d007a0c */ /* 0x000fe20006781270 */
[----:B------:R-:W-:-:S04]  /*69ef0*/  IMAD.WIDE R8, R0, 0x2, R2 ;  /* 0x0000000200087825 */ /* 0x000fc800078e0202 */
[C---:B------:R-:W-:Y:S01]  /*69f00*/  IMAD.WIDE R4, R0.reuse, 0x2, R24 ;  /* 0x0000000200047825 */ /* 0x040fe200078e0218 */
[----:B------:R-:W-:Y:S02]  /*69f10*/  ISETP.LT.AND P0, PT, R23, c[0x0][0x178], !P3 ;  /* 0x00005e0017007a0c */ /* 0x000fe40005f01270 */
[----:B------:R-:W-:Y:S02]  /*69f20*/  IADD3 R6, R0, c[0x0][0x198], RZ ;  /* 0x0000660000067a10 */ /* 0x000fe40007ffe0ff */
[----:B----4-:R-:W-:Y:S02]  /*69f30*/  PRMT R10, R26, 0x7632, R10 ;  /* 0x000076321a0a7816 */ /* 0x010fe4000000000a */
[----:B------:R-:W-:Y:S01]  /*69f40*/  ISETP.LT.AND P3, PT, R29, c[0x0][0x178], !P3 ;  /* 0x00005e001d007a0c */ /* 0x000fe20005f61270 */
[----:B--2---:R-:W-:Y:S04]  /*69f50*/  @P6 STG.E.U16 [R8.64], R7 ;  /* 0x0000000708006986 */ /* 0x004fe8000c101506 */
[----:B------:R0:W-:Y:S01]  /*69f60*/  @P4 STG.E.U16 [R4.64], R26 ;  /* 0x0000001a04004986 */ /* 0x0001e2000c101506 */
[----:B------:R-:W-:-:S03]  /*69f70*/  PRMT R0, R7, 0x7632, R0 ;  /* 0x0000763207007816 */ /* 0x000fc60000000000 */
[----:B0-----:R-:W2:Y:S01]  /*69f80*/  LDL.LU R26, [R1+0x1d88] ;  /* 0x001d8800011a7983 */ /* 0x001ea20000300800 */
[----:B------:R-:W-:-:S05]  /*69f90*/  IMAD.WIDE R4, R6, 0x2, R2 ;  /* 0x0000000206047825 */ /* 0x000fca00078e0202 */
[----:B------:R0:W-:Y:S01]  /*69fa0*/  @P0 STG.E.U16 [R4.64], R0 ;  /* 0x0000000004000986 */ /* 0x0001e2000c101506 */
[----:B------:R-:W-:-:S03]  /*69fb0*/  ISETP.GE.AND P0, PT, R12, c[0x0][0x17c], PT ;  /* 0x00005f000c007a0c */ /* 0x000fc60003f06270 */
[----:B------:R-:W4:Y:S01]  /*69fc0*/  LDL.LU R12, [R1+0x1d8c] ;  /* 0x001d8c00010c7983 */ /* 0x000f220000300800 */
[----:B------:R-:W-:Y:S02]  /*69fd0*/  ISETP.LT.AND P6, PT, R23, c[0x0][0x178], !P2 ;  /* 0x00005e0017007a0c */ /* 0x000fe400057c1270 */
[C---:B------:R-:W-:Y:S01]  /*69fe0*/  IADD3 R11, R6.reuse, c[0x0][0x198], RZ ;  /* 0x00006600060b7a10 */ /* 0x040fe20007ffe0ff */
[----:B------:R-:W-:Y:S01]  /*69ff0*/  IMAD.WIDE R6, R6, 0x2, R24 ;  /* 0x0000000206067825 */ /* 0x000fe200078e0218 */
[----:B------:R-:W-:-:S04]  /*6a000*/  ISETP.LT.AND P2, PT, R29, c[0x0][0x178], !P2 ;  /* 0x00005e001d007a0c */ /* 0x000fc80005741270 */
[----:B------:R1:W-:Y:S01]  /*6a010*/  @P3 STG.E.U16 [R6.64], R10 ;  /* 0x0000000a06003986 */ /* 0x0003e2000c101506 */
[----:B------:R-:W-:Y:S01]  /*6a020*/  ISETP.LT.AND P3, PT, R23, c[0x0][0x178], !P5 ;  /* 0x00005e0017007a0c */ /* 0x000fe20006f61270 */
[C---:B------:R-:W-:Y:S01]  /*6a030*/  IMAD.WIDE R8, R11.reuse, 0x2, R2 ;  /* 0x000000020b087825 */ /* 0x040fe200078e0202 */
[----:B0-----:R-:W-:-:S03]  /*6a040*/  IADD3 R0, R11, c[0x0][0x198], RZ ;  /* 0x000066000b007a10 */ /* 0x001fc60007ffe0ff */
[----:B------:R-:W-:Y:S01]  /*6a050*/  IMAD.WIDE R4, R11, 0x2, R24 ;  /* 0x000000020b047825 */ /* 0x000fe200078e0218 */
[----:B------:R-:W-:Y:S01]  /*6a060*/  @P6 STG.E.U16 [R8.64], R27 ;  /* 0x0000001b08006986 */ /* 0x000fe2000c101506 */
[----:B---3--:R-:W-:-:S03]  /*6a070*/  ISETP.GE.AND P4, PT, R13, c[0x0][0x17c], PT ;  /* 0x00005f000d007a0c */ /* 0x008fc60003f86270 */
[----:B-----5:R0:W-:Y:S01]  /*6a080*/  @P2 STG.E.U16 [R4.64], R19 ;  /* 0x0000001304002986 */ /* 0x0201e2000c101506 */
[----:B-1----:R-:W-:-:S03]  /*6a090*/  IMAD.WIDE R6, R0, 0x2, R2 ;  /* 0x0000000200067825 */ /* 0x002fc600078e0202 */
[----:B------:R-:W3:Y:S01]  /*6a0a0*/  LDL.LU R13, [R1+0x2c] ;  /* 0x00002c00010d7983 */ /* 0x000ee20000300800 */
[----:B0-----:R-:W-:-:S05]  /*6a0b0*/  PRMT R5, R27, 0x7632, R5 ;  /* 0x000076321b057816 */ /* 0x001fca0000000005 */
[----:B------:R0:W-:Y:S01]  /*6a0c0*/  @P3 STG.E.U16 [R6.64], R5 ;  /* 0x0000000506003986 */ /* 0x0001e2000c101506 */
[----:B------:R-:W-:Y:S02]  /*6a0d0*/  PRMT R20, R19, 0x7632, R20 ;  /* 0x0000763213147816 */ /* 0x000fe40000000014 */
[----:B--2---:R-:W-:Y:S02]  /*6a0e0*/  ISETP.GE.AND P2, PT, R26, c[0x0][0x17c], PT ;  /* 0x00005f001a007a0c */ /* 0x004fe40003f46270 */
[----:B------:R-:W2:Y:S04]  /*6a0f0*/  LDL.LU R26, [R1+0x10c] ;  /* 0x00010c00011a7983 */ /* 0x000ea80000300800 */
[----:B------:R-:W5:Y:S04]  /*6a100*/  LDL.LU R27, [R1+0xec] ;  /* 0x0000ec00011b7983 */ /* 0x000f680000300800 */
[----:B0-----:R-:W2:Y:S01]  /*6a110*/  LDL.LU R5, [R1+0xfc] ;  /* 0x0000fc0001057983 */ /* 0x001ea20000300800 */
[----:B----4-:R-:W-:-:S03]  /*6a120*/  ISETP.GE.AND P3, PT, R12, c[0x0][0x17c], PT ;  /* 0x00005f000c007a0c */ /* 0x010fc60003f66270 */
[----:B------:R-:W4:Y:S04]  /*6a130*/  LDL.LU R19, [R1+0x1d94] ;  /* 0x001d940001137983 */ /* 0x000f280000300800 */
[----:B------:R-:W4:Y:S01]  /*6a140*/  LDL.LU R12, [R1+0x1d90] ;  /* 0x001d9000010c7983 */ /* 0x000f220000300800 */
[----:B------:R-:W-:Y:S02]  /*6a150*/  ISETP.LT.AND P5, PT, R29, c[0x0][0x178], !P5 ;  /* 0x00005e001d007a0c */ /* 0x000fe40006fa1270 */
[----:B------:R-:W-:Y:S02]  /*6a160*/  ISETP.LT.AND P6, PT, R23, c[0x0][0x178], !P1 ;  /* 0x00005e0017007a0c */ /* 0x000fe40004fc1270 */
[----:B------:R-:W-:Y:S02]  /*6a170*/  ISETP.LT.AND P1, PT, R29, c[0x0][0x178], !P1 ;  /* 0x00005e001d007a0c */ /* 0x000fe40004f21270 */
[C---:B------:R-:W-:Y:S01]  /*6a180*/  IADD3 R4, R0.reuse, c[0x0][0x198], RZ ;  /* 0x0000660000047a10 */ /* 0x040fe20007ffe0ff */
[----:B------:R-:W-:-:S04]  /*6a190*/  IMAD.WIDE R8, R0, 0x2, R24 ;  /* 0x0000000200087825 */ /* 0x000fc800078e0218 */
[----:B------:R-:W-:-:S04]  /*6a1a0*/  IMAD.WIDE R10, R4, 0x2, R2 ;  /* 0x00000002040a7825 */ /* 0x000fc800078e0202 */
[C---:B------:R-:W-:Y:S01]  /*6a1b0*/  IMAD.WIDE R6, R4.reuse, 0x2, R24 ;  /* 0x0000000204067825 */ /* 0x040fe200078e0218 */
[----:B------:R0:W-:Y:S01]  /*6a1c0*/  @P5 STG.E.U16 [R8.64], R20 ;  /* 0x0000001408005986 */ /* 0x0001e2000c101506 */
[----:B------:R-:W-:Y:S02]  /*6a1d0*/  ISETP.LT.AND P5, PT, R23, c[0x0][0x178], !P4 ;  /* 0x00005e0017007a0c */ /* 0x000fe400067a1270 */
[----:B0-----:R-:W-:Y:S02]  /*6a1e0*/  IADD3 R8, R4, c[0x0][0x198], RZ ;  /* 0x0000660004087a10 */ /* 0x001fe40007ffe0ff */
[----:B---3--:R-:W-:Y:S01]  /*6a1f0*/  PRMT R4, R13, 0x7632, R4 ;  /* 0x000076320d047816 */ /* 0x008fe20000000004 */
[----:B--2---:R-:W-:Y:S04]  /*6a200*/  @P6 STG.E.U16 [R10.64], R5 ;  /* 0x000000050a006986 */ /* 0x004fe8000c101506 */
[----:B------:R0:W-:Y:S01]  /*6a210*/  @P1 STG.E.U16 [R6.64], R13 ;  /* 0x0000000d06001986 */ /* 0x0001e2000c101506 */
[----:B------:R-:W-:-:S03]  /*6a220*/  PRMT R0, R5, 0x7632, R0 ;  /* 0x0000763205007816 */ /* 0x000fc60000000000 */
[----:B0-----:R-:W2:Y:S01]  /*6a230*/  LDL.LU R13, [R1+0x1d98] ;  /* 0x001d9800010d7983 */ /* 0x001ea20000300800 */
[----:B------:R-:W-:Y:S01]  /*6a240*/  IMAD.WIDE R6, R8, 0x2, R2 ;  /* 0x0000000208067825 */ /* 0x000fe200078e0202 */
[----:B----4-:R-:W-:Y:S02]  /*6a250*/  ISETP.GE.AND P1, PT, R19, c[0x0][0x17c], PT ;  /* 0x00005f0013007a0c */ /* 0x010fe40003f26270 */
[----:B------:R-:W3:Y:S04]  /*6a260*/  LDL.LU R19, [R1+0x2024] ;  /* 0x0020240001137983 */ /* 0x000ee80000300800 */
[----:B------:R0:W-:Y:S01]  /*6a270*/  @P5 STG.E.U16 [R6.64], R0 ;  /* 0x0000000006005986 */ /* 0x0001e2000c101506 */
[----:B------:R-:W-:-:S03]  /*6a280*/  ISETP.GE.AND P5, PT, R12, c[0x0][0x17c], PT ;  /* 0x00005f000c007a0c */ /* 0x000fc60003fa6270 */
[----:B------:R-:W4:Y:S01]  /*6a290*/  LDL.LU R12, [R1+0x1d9c] ;  /* 0x001d9c00010c7983 */ /* 0x000f220000300800 */
        /* <DEDUP_REMOVED lines=8> */
[C---:B0-----:R-:W-:Y:S02]  /*6a320*/  IMAD.WIDE R6, R5.reuse, 0x2, R24 ;  /* 0x0000000205067825 */ /* 0x041fe400078e0218 */
[----:B------:R0:W-:Y:S01]  /*6a330*/  @P6 STG.E.U16 [R10.64], R26 ;  /* 0x0000001a0a006986 */ /* 0x0001e2000c101506 */
[----:B-1----:R-:W-:-:S03]  /*6a340*/  IADD3 R8, R5, c[0x0][0x198], RZ ;  /* 0x0000660005087a10 */ /* 0x002fc60007ffe0ff */
[----:B-----5:R1:W-:Y:S01]  /*6a350*/  @P0 STG.E.U16 [R6.64], R27 ;  /* 0x0000001b06000986 */ /* 0x0203e2000c101506 */
[----:B0-----:R-:W-:Y:S01]  /*6a360*/  PRMT R10, R26, 0x7632, R10 ;  /* 0x000076321a0a7816 */ /* 0x001fe2000000000a */
[----:B------:R-:W-:Y:S01]  /*6a370*/  IMAD.WIDE R4, R8, 0x2, R2 ;  /* 0x0000000208047825 */ /* 0x000fe200078e0202 */
[----:B------:R-:W-:-:S04]  /*6a380*/  PRMT R11, R27, 0x7632, R11 ;  /* 0x000076321b0b7816 */ /* 0x000fc8000000000b */
[----:B------:R0:W-:Y:S01]  /*6a390*/  @P4 STG.E.U16 [R4.64], R10 ;  /* 0x0000000a04004986 */ /* 0x0001e2000c101506 */
[----:B--2---:R-:W-:-:S03]  /*6a3a0*/  ISETP.GE.AND P0, PT, R13, c[0x0][0x17c], PT ;  /* 0x00005f000d007a0c */ /* 0x004fc60003f06270 */
[----:B------:R-:W2:Y:S04]  /*6a3b0*/  LDL.LU R13, [R1+0x43c] ;  /* 0x00043c00010d7983 */ /* 0x000ea80000300800 */
[----:B-1----:R-:W5:Y:S04]  /*6a3c0*/  LDL.LU R27, [R1+0x12c] ;  /* 0x00012c00011b7983 */ /* 0x002f680000300800 */
[----:B0-----:R-:W2:Y:S04]  /*6a3d0*/  LDL.LU R5, [R1+0x42c] ;  /* 0x00042c0001057983 */ /* 0x001ea80000300800 */
[----:B------:R-:W3:Y:S01]  /*6a3e0*/  LDL.LU R10, [R1+0x11c] ;  /* 0x00011c00010a7983 */ /* 0x000ee20000300800 */
[----:B----4-:R-:W-:-:S03]  /*6a3f0*/  ISETP.GE.AND P4, PT, R12, c[0x0][0x17c], PT ;  /* 0x00005f000c007a0c */ /* 0x010fc60003f86270 */
[----:B------:R-:W4:Y:S04]  /*6a400*/  LDL.LU R26, [R1+0x1da4] ;  /* 0x001da400011a7983 */ /* 0x000f280000300800 */
        /* <DEDUP_REMOVED lines=9> */
[C---:B0-----:R-:W-:Y:S02]  /*6a4a0*/  IMAD.WIDE R6, R0.reuse, 0x2, R24 ;  /* 0x0000000200067825 */ /* 0x041fe400078e0218 */
[----:B--2---:R0:W-:Y:S04]  /*6a4b0*/  @P6 STG.E.U16 [R8.64], R5 ;  /* 0x0000000508006986 */ /* 0x0041e8000c101506 */
[----:B---3--:R1:W-:Y:S01]  /*6a4c0*/  @P3 STG.E.U16 [R6.64], R10 ;  /* 0x0000000a06003986 */ /* 0x0083e2000c101506 */
[----:B0-----:R-:W-:Y:S02]  /*6a4d0*/  IADD3 R8, R0, c[0x0][0x198], RZ ;  /* 0x0000660000087a10 */ /* 0x001fe40007ffe0ff */
[----:B------:R-:W-:-:S03]  /*6a4e0*/  PRMT R0, R5, 0x7632, R0 ;  /* 0x0000763205007816 */ /* 0x000fc60000000000 */
[----:B-1----:R-:W-:Y:S01]  /*6a4f0*/  IMAD.WIDE R6, R8, 0x2, R2 ;  /* 0x0000000208067825 */ /* 0x002fe200078e0202 */
[----:B----4-:R-:W-:Y:S02]  /*6a500*/  ISETP.GE.AND P3, PT, R26, c[0x0][0x17c], PT ;  /* 0x00005f001a007a0c */ /* 0x010fe40003f66270 */
[----:B------:R-:W2:Y:S04]  /*6a510*/  LDL.LU R26, [R1+0x13c] ;  /* 0x00013c00011a7983 */ /* 0x000ea80000300800 */
[----:B------:R0:W-:Y:S01]  /*6a520*/  @P2 STG.E.U16 [R6.64], R0 ;  /* 0x0000000006002986 */ /* 0x0001e2000c101506 */
[----:B------:R-:W-:-:S03]  /*6a530*/  ISETP.GE.AND P2, PT, R12, c[0x0][0x17c], PT ;  /* 0x00005f000c007a0c */ /* 0x000fc60003f46270 */
[----:B0-----:R-:W3:Y:S04]  /*6a540*/  LDL.LU R0, [R1+0x1da8] ;  /* 0x001da80001007983 */ /* 0x001ee80000300800 */
[----:B------:R-:W4:Y:S01]  /*6a550*/  LDL.LU R12, [R1+0x1dac] ;  /* 0x001dac00010c7983 */ /* 0x000f220000300800 */
[----:B------:R-:W-:Y:S02]  /*6a560*/  ISETP.LT.AND P1, PT, R29, c[0x0][0x178], !P1 ;  /* 0x00005e001d007a0c */ /* 0x000fe40004f21270 */
[C---:B------:R-:W-:Y:S01]  /*6a570*/  IADD3 R5, R8.reuse, c[0x0][0x198], RZ ;  /* 0x0000660008057a10 */ /* 0x040fe20007ffe0ff */
[----:B------:R-:W-:Y:S01]  /*6a580*/  IMAD.WIDE R8, R8, 0x2, R24 ;  /* 0x0000000208087825 */ /* 0x000fe200078e0218 */
[----:B------:R-:W-:Y:S02]  /*6a590*/  ISETP.LT.AND P6, PT, R23, c[0x0][0x178], !P5 ;  /* 0x00005e0017007a0c */ /* 0x000fe40006fc1270 */
[----:B------:R-:W-:-:S02]  /*6a5a0*/  PRMT R4, R10, 0x7632, R4 ;  /* 0x000076320a047816 */ /* 0x000fc40000000004 */
[----:B------:R-:W-:Y:S01]  /*6a5b0*/  ISETP.LT.AND P5, PT, R29, c[0x0][0x178], !P5 ;  /* 0x00005e001d007a0c */ /* 0x000fe20006fa1270 */
[----:B------:R-:W-:-:S04]  /*6a5c0*/  IMAD.WIDE R10, R5, 0x2, R2 ;  /* 0x00000002050a7825 */ /* 0x000fc800078e0202 */
[----:B------:R0:W-:Y:S01]  /*6a5d0*/  @P1 STG.E.U16 [R8.64], R4 ;  /* 0x0000000408001986 */ /* 0x0001e2000c101506 */
[----:B------:R-:W-:Y:S01]  /*6a5e0*/  ISETP.LT.AND P1, PT, R23, c[0x0][0x178], !P0 ;  /* 0x00005e0017007a0c */ /* 0x000fe20004721270 */
[C---:B------:R-:W-:Y:S02]  /*6a5f0*/  IMAD.WIDE R6, R5.reuse, 0x2, R24 ;  /* 0x0000000205067825 */ /* 0x040fe400078e0218 */
[----:B------:R1:W-:Y:S01]  /*6a600*/  @P6 STG.E.U16 [R10.64], R13 ;  /* 0x0000000d0a006986 */ /* 0x0003e2000c101506 */
[----:B0-----:R-:W-:Y:S02]  /*6a610*/  IADD3 R8, R5, c[0x0][0x198], RZ ;  /* 0x0000660005087a10 */ /* 0x001fe40007ffe0ff */
[----:B-1----:R-:W-:-:S03]  /*6a620*/  PRMT R10, R13, 0x7632, R10 ;  /* 0x000076320d0a7816 */ /* 0x002fc6000000000a */
[----:B------:R-:W-:Y:S01]  /*6a630*/  IMAD.WIDE R4, R8, 0x2, R2 ;  /* 0x0000000208047825 */ /* 0x000fe200078e0202 */
[----:B-----5:R-:W-:Y:S04]  /*6a640*/  @P5 STG.E.U16 [R6.64], R27 ;  /* 0x0000001b06005986 */ /* 0x020fe8000c101506 */
[----:B------:R-:W5:Y:S04]  /*6a650*/  LDL.LU R13, [R1+0x190] ;  /* 0x00019000010d7983 */ /* 0x000f680000300800 */
[----:B------:R0:W-:Y:S04]  /*6a660*/  @P1 STG.E.U16 [R4.64], R10 ;  /* 0x0000000a04001986 */ /* 0x0001e8000c101506 */
[----:B0-----:R-:W5:Y:S01]  /*6a670*/  LDL.LU R5, [R1+0x44c] ;  /* 0x00044c0001057983 */ /* 0x001f620000300800 */
[----:B------:R-:W-:-:S03]  /*6a680*/  PRMT R11, R27, 0x7632, R11 ;  /* 0x000076321b0b7816 */ /* 0x000fc6000000000b */
[----:B------:R-:W5:Y:S01]  /*6a690*/  LDL.LU R27, [R1+0x1db4] ;  /* 0x001db400011b7983 */ /* 0x000f620000300800 */
[----:B----4-:R-:W-:-:S03]  /*6a6a0*/  ISETP.GE.AND P1, PT, R12, c[0x0][0x17c], PT ;  /* 0x00005f000c007a0c */ /* 0x010fc60003f26270 */
[----:B------:R-:W4:Y:S01]  /*6a6b0*/  LDL.LU R12, [R1+0x1db0] ;  /* 0x001db000010c7983 */ /* 0x000f220000300800 */
[----:B------:R-:W-:Y:S02]  /*6a6c0*/  ISETP.LT.AND P0, PT, R29, c[0x0][0x178], !P0 ;  /* 0x00005e001d007a0c */ /* 0x000fe40004701270 */
[----:B------:R-:W-:Y:S02]  /*6a6d0*/  ISETP.LT.AND P6, PT, R23, c[0x0][0x178], !P4 ;  /* 0x00005e0017007a0c */ /* 0x000fe400067c1270 */
[----:B---3--:R-:W-:Y:S02]  /*6a6e0*/  ISETP.GE.AND P5, PT, R0, c[0x0][0x17c], PT ;  /* 0x00005f0000007a0c */ /* 0x008fe40003fa6270 */
[C---:B------:R-:W-:Y:S01]  /*6a6f0*/  IADD3 R0, R8.reuse, c[0x0][0x198], RZ ;  /* 0x0000660008007a10 */ /* 0x040fe20007ffe0ff */
[----:B------:R-:W-:Y:S01]  /*6a700*/  IMAD.WIDE R6, R8, 0x2, R24 ;  /* 0x0000000208067825 */ /* 0x000fe200078e0218 */
[----:B------:R-:W-:-:S03]  /*6a710*/  ISETP.LT.AND P4, PT, R29, c[0x0][0x178], !P4 ;  /* 0x00005e001d007a0c */ /* 0x000fc60006781270 */
[C---:B------:R-:W-:Y:S02]  /*6a720*/  IMAD.WIDE R8, R0.reuse, 0x2, R2 ;  /* 0x0000000200087825 */ /* 0x040fe400078e0202 */
[----:B------:R0:W-:Y:S01]  /*6a730*/  @P0 STG.E.U16 [R6.64], R11 ;  /* 0x0000000b06000986 */ /* 0x0001e2000c101506 */
[----:B------:R-:W-:Y:S01]  /*6a740*/  ISETP.LT.AND P0, PT, R23, c[0x0][0x178], !P3 ;  /* 0x00005e0017007a0c */ /* 0x000fe20005f01270 */
[----:B0-----:R-:W-:Y:S01]  /*6a750*/  IMAD.WIDE R6, R0, 0x2, R24 ;  /* 0x0000000200067825 */ /* 0x001fe200078e0218 */
[----:B--2---:R-:W-:Y:S01]  /*6a760*/  PRMT R4, R26, 0x7632, R4 ;  /* 0x000076321a047816 */ /* 0x004fe20000000004 */
[----:B-----5:R0:W-:Y:S04]  /*6a770*/  @P6 STG.E.U16 [R8.64], R5 ;  /* 0x0000000508006986 */ /* 0x0201e8000c101506 */
[----:B------:R1:W-:Y:S01]  /*6a780*/  @P4 STG.E.U16 [R6.64], R26 ;  /* 0x0000001a06004986 */ /* 0x0003e2000c101506 */
[----:B0-----:R-:W-:-:S02]  /*6a790*/  IADD3 R8, R0, c[0x0][0x198], RZ ;  /* 0x0000660000087a10 */ /* 0x001fc40007ffe0ff */
[----:B------:R-:W-:Y:S01]  /*6a7a0*/  PRMT R0, R5, 0x7632, R0 ;  /* 0x0000763205007816 */ /* 0x000fe20000000000 */
[----:B-1----:R-:W2:Y:S02]  /*6a7b0*/  LDL.LU R26, [R1+0x1a0] ;  /* 0x0001a000011a7983 */ /* 0x002ea40000300800 */
[----:B------:R-:W-:Y:S01]  /*6a7c0*/  IMAD.WIDE R6, R8, 0x2, R2 ;  /* 0x0000000208067825 */ /* 0x000fe200078e0202 */
[----:B------:R-:W-:-:S04]  /*6a7d0*/  ISETP.GE.AND P4, PT, R27, c[0x0][0x17c], PT ;  /* 0x00005f001b007a0c */ /* 0x000fc80003f86270 */
[----:B------:R0:W-:Y:S04]  /*6a7e0*/  @P0 STG.E.U16 [R6.64], R0 ;  /* 0x0000000006000986 */ /* 0x0001e8000c101506 */
[----:B0-----:R-:W3:Y:S04]  /*6a7f0*/  LDL.LU R7, [R1+0x160] ;  /* 0x0001600001077983 */ /* 0x001ee80000300800 */
[----:B------:R-:W5:Y:S01]  /*6a800*/  LDL.LU R27, [R1+0x1dbc] ;  /* 0x001dbc00011b7983 */ /* 0x000f620000300800 */
[----:B----4-:R-:W-:-:S03]  /*6a810*/  ISETP.GE.AND P0, PT, R12, c[0x0][0x17c], PT ;  /* 0x00005f000c007a0c */ /* 0x010fc60003f06270 */
[----:B------:R-:W4:Y:S01]  /*6a820*/  LDL.LU R12, [R1+0x1db8] ;  /* 0x001db800010c7983 */ /* 0x000f220000300800 */
[----:B------:R-:W-:Y:S02]  /*6a830*/  ISETP.LT.AND P3, PT, R29, c[0x0][0x178], !P3 ;  /* 0x00005e001d007a0c */ /* 0x000fe40005f61270 */
[C---:B------:R-:W-:Y:S01]  /*6a840*/  IADD3 R5, R8.reuse, c[0x0][0x198], RZ ;  /* 0x0000660008057a10 */ /* 0x040fe20007ffe0ff */
[----:B------:R-:W-:Y:S01]  /*6a850*/  IMAD.WIDE R8, R8, 0x2, R24 ;  /* 0x0000000208087825 */ /* 0x000fe200078e0218 */
[----:B------:R-:W-:Y:S02]  /*6a860*/  ISETP.LT.AND P6, PT, R23, c[0x0][0x178], !P2 ;  /* 0x00005e0017007a0c */ /* 0x000fe400057c1270 */
[----:B------:R-:W-:Y:S01]  /*6a870*/  ISETP.LT.AND P2, PT, R29, c[0x0][0x178], !P2 ;  /* 0x00005e001d007a0c */ /* 0x000fe20005741270 */
[C---:B------:R-:W-:Y:S01]  /*6a880*/  IMAD.WIDE R10, R5.reuse, 0x2, R2 ;  /* 0x00000002050a7825 */ /* 0x040fe200078e0202 */
[----:B------:R-:W-:-:S05]  /*6a890*/  IADD3 R6, R5, c[0x0][0x198], RZ ;  /* 0x0000660005067a10 */ /* 0x000fca0007ffe0ff */
[----:B------:R0:W-:Y:S01]  /*6a8a0*/  @P3 STG.E.U16 [R8.64], R4 ;  /* 0x0000000408003986 */ /* 0x0001e2000c101506 */
[----:B------:R-:W-:Y:S02]  /*6a8b0*/  ISETP.LT.AND P3, PT, R23, c[0x0][0x178], !P5 ;  /* 0x00005e0017007a0c */ /* 0x000fe40006f61270 */
[----:B------:R-:W-:Y:S01]  /*6a8c0*/  ISETP.LT.AND P5, PT, R29, c[0x0][0x178], !P5 ;  /* 0x00005e001d007a0c */ /* 0x000fe20006fa1270 */
[----:B------:R1:W-:Y:S01]  /*6a8d0*/  @P6 STG.E.U16 [R10.64], R13 ;  /* 0x0000000d0a006986 */ /* 0x0003e2000c101506 */
[----:B------:R-:W-:Y:S01]  /*6a8e0*/  IADD3 R0, R6, c[0x0][0x198], RZ ;  /* 0x0000660006007a10 */ /* 0x000fe20007ffe0ff */
[----:B0-----:R-:W-:Y:S01]  /*6a8f0*/  IMAD.WIDE R8, R5, 0x2, R24 ;  /* 0x0000000205087825 */ /* 0x001fe200078e0218 */
[----:B-1----:R-:W-:-:S03]  /*6a900*/  PRMT R10, R13, 0x7632, R10 ;  /* 0x000076320d0a7816 */ /* 0x002fc6000000000a */
[----:B------:R-:W-:Y:S01]  /*6a910*/  IMAD.WIDE R4, R6, 0x2, R2 ;  /* 0x0000000206047825 */ /* 0x000fe200078e0202 */
[----:B------:R-:W2:Y:S04]  /*6a920*/  LDL.LU R13, [R1+0x1c0] ;  /* 0x0001c000010d7983 */ /* 0x000ea80000300800 */
[----:B---3--:R0:W-:Y:S01]  /*6a930*/  @P2 STG.E.U16 [R8.64], R7 ;  /* 0x0000000708002986 */ /* 0x0081e2000c101506 */
[----:B------:R-:W-:-:S03]  /*6a940*/  PRMT R11, R7, 0x7632, R11 ;  /* 0x00007632070b7816 */ /* 0x000fc6000000000b */
[----:B------:R-:W-:Y:S01]  /*6a950*/  @P3 STG.E.U16 [R4.64], R10 ;  /* 0x0000000a04003986 */ /* 0x000fe2000c101506 */
[----:B-----5:R-:W-:Y:S01]  /*6a960*/  ISETP.GE.AND P2, PT, R27, c[0x0][0x17c], PT ;  /* 0x00005f001b007a0c */ /* 0x020fe20003f46270 */
[----:B0-----:R-:W-:-:S05]  /*6a970*/  IMAD.WIDE R6, R6, 0x2, R24 ;  /* 0x0000000206067825 */ /* 0x001fca00078e0218 */
[----:B------:R0:W-:Y:S01]  /*6a980*/  @P5 STG.E.U16 [R6.64], R11 ;  /* 0x0000000b06005986 */ /* 0x0001e2000c101506 */
[----:B----4-:R-:W-:-:S03]  /*6a990*/  ISETP.GE.AND P3, PT, R12, c[0x0][0x17c], PT ;  /* 0x00005f000c007a0c */ /* 0x010fc60003f66270 */
[----:B------:R-:W3:Y:S04]  /*6a9a0*/  LDL.LU R12, [R1+0x1dc4] ;  /* 0x001dc400010c7983 */ /* 0x000ee80000300800 */
[----:B------:R-:W4:Y:S04]  /*6a9b0*/  LDL.LU R27, [R1+0x1dc0] ;  /* 0x001dc000011b7983 */ /* 0x000f280000300800 */
[----:B0-----:R-:W5:Y:S01]  /*6a9c0*/  LDL.LU R7, [R1+0x140] ;  /* 0x0001400001077983 */ /* 0x001f620000300800 */
[----:B------:R-:W-:Y:S02]  /*6a9d0*/  ISETP.LT.AND P6, PT, R23, c[0x0][0x178], !P1 ;  /* 0x00005e0017007a0c */ /* 0x000fe40004fc1270 */
[----:B------:R-:W-:Y:S01]  /*6a9e0*/  ISETP.LT.AND P1, PT, R29, c[0x0][0x178], !P1 ;  /* 0x00005e001d007a0c */ /* 0x000fe20004f21270 */
[----:B------:R-:W-:-:S04]  /*6a9f0*/  IMAD.WIDE R8, R0, 0x2, R2 ;  /* 0x0000000200087825 */ /* 0x000fc800078e0202 */
[----:B------:R-:W-:Y:S01]  /*6aa00*/  IMAD.WIDE R4, R0, 0x2, R24 ;  /* 0x0000000200047825 */ /* 0x000fe200078e0218 */
[----:B--2---:R-:W-:-:S05]  /*6aa10*/  PRMT R10, R26, 0x7632, R10 ;  /* 0x000076321a0a7816 */ /* 0x004fca000000000a */
[----:B------:R0:W-:Y:S04]  /*6aa20*/  @P6 STG.E.U16 [R8.64], R26 ;  /* 0x0000001a08006986 */ /* 0x0001e8000c101506 */
[----:B0-----:R-:W2:Y:S04]  /*6aa30*/  LDL.LU R26, [R1+0x1b0] ;  /* 0x0001b000011a7983 */ /* 0x001ea80000300800 */
[----:B-----5:R0:W-:Y:S01]  /*6aa40*/  @P1 STG.E.U16 [R4.64], R7 ;  /* 0x0000000704001986 */ /* 0x0201e2000c101506 */
[----:B---3--:R-:W-:-:S03]  /*6aa50*/  ISETP.GE.AND P1, PT, R12, c[0x0][0x17c], PT ;  /* 0x00005f000c007a0c */ /* 0x008fc60003f26270 */
[----:B------:R-:W3:Y:S01]  /*6aa60*/  LDL.LU R12, [R1+0x2020] ;  /* 0x00202000010c7983 */ /* 0x000ee20000300800 */
[----:B------:R-:W-:Y:S02]  /*6aa70*/  ISETP.LT.AND P5, PT, R23, c[0x0][0x178], !P4 ;  /* 0x00005e0017007a0c */ /* 0x000fe400067a1270 */
[----:B------:R-:W-:Y:S02]  /*6aa80*/  IADD3 R6, R0, c[0x0][0x198], RZ ;  /* 0x0000660000067a10 */ /* 0x000fe40007ffe0ff */
[----:B------:R-:W-:Y:S02]  /*6aa90*/  ISETP.LT.AND P4, PT, R29, c[0x0][0x178], !P4 ;  /* 0x00005e001d007a0c */ /* 0x000fe40006781270 */
[----:B------:R-:W-:Y:S02]  /*6aaa0*/  ISETP.LT.AND P6, PT, R23, c[0x0][0x178], !P0 ;  /* 0x00005e0017007a0c */ /* 0x000fe400047c1270 */
[----:B------:R-:W-:Y:S01]  /*6aab0*/  ISETP.LT.AND P0, PT, R29, c[0x0][0x178], !P0 ;  /* 0x00005e001d007a0c */ /* 0x000fe20004701270 */
[C---:B0-----:R-:W-:Y:S01]  /*6aac0*/  IMAD.WIDE R4, R6.reuse, 0x2, R2 ;  /* 0x0000000206047825 */ /* 0x041fe200078e0202 */
[----:B------:R-:W-:-:S02]  /*6aad0*/  IADD3 R0, R6, c[0x0][0x198], RZ ;  /* 0x0000660006007a10 */ /* 0x000fc40007ffe0ff */
[----:B------:R-:W-:Y:S01]  /*6aae0*/  PRMT R11, R7, 0x7632, R11 ;  /* 0x00007632070b7816 */ /* 0x000fe2000000000b */
[----:B------:R-:W-:Y:S01]  /*6aaf0*/  IMAD.WIDE R6, R6, 0x2, R24 ;  /* 0x0000000206067825 */ /* 0x000fe200078e0218 */
[----:B------:R0:W-:Y:S03]  /*6ab00*/  @P5 STG.E.U16 [R4.64], R10 ;  /* 0x0000000a04005986 */ /* 0x0001e6000c101506 */
[C---:B------:R-:W-:Y:S01]  /*6ab10*/  IMAD.WIDE R8, R0.reuse, 0x2, R2 ;  /* 0x0000000200087825 */ /* 0x040fe200078e0202 */
[----:B----4-:R-:W-:Y:S01]  /*6ab20*/  ISETP.GE.AND P5, PT, R27, c[0x0][0x17c], PT ;  /* 0x00005f001b007a0c */ /* 0x010fe20003fa6270 */
[----:B------:R-:W-:Y:S04]  /*6ab30*/  @P4 STG.E.U16 [R6.64], R11 ;  /* 0x0000000b06004986 */ /* 0x000fe8000c101506 */
[----:B------:R-:W4:Y:S01]  /*6ab40*/  LDL.LU R27, [R1+0x1dc8] ;  /* 0x001dc800011b7983 */ /* 0x000f220000300800 */
[----:B0-----:R-:W-:-:S03]  /*6ab50*/  IMAD.WIDE R4, R0, 0x2, R24 ;  /* 0x0000000200047825 */ /* 0x001fc600078e0218 */
[----:B------:R0:W-:Y:S01]  /*6ab60*/  @P6 STG.E.U16 [R8.64], R13 ;  /* 0x0000000d08006986 */ /* 0x0001e2000c101506 */
[----:B------:R-:W-:-:S03]  /*6ab70*/  PRMT R10, R13, 0x7632, R10 ;  /* 0x000076320d0a7816 */ /* 0x000fc6000000000a */
[----:B0-----:R-:W5:Y:S04]  /*6ab80*/  LDL.LU R13, [R1+0x1f0] ;  /* 0x0001f000010d7983 */ /* 0x001f680000300800 */
[----:B---3--:R0:W-:Y:S01]  /*6ab90*/  @P0 STG.E.U16 [R4.64], R12 ;  /* 0x0000000c04000986 */ /* 0x0081e2000c101506 */
[----:B------:R-:W-:-:S03]  /*6aba0*/  PRMT R11, R12, 0x7632, R11 ;  /* 0x000076320c0b7816 */ /* 0x000fc6000000000b */
[----:B0-----:R-:W3:Y:S01]  /*6abb0*/  LDL.LU R12, [R1+0x1dcc] ;  /* 0x001dcc00010c7983 */ /* 0x001ee20000300800 */
[----:B------:R-:W-:Y:S02]  /*6abc0*/  ISETP.LT.AND P4, PT, R23, c[0x0][0x178], !P2 ;  /* 0x00005e0017007a0c */ /* 0x000fe40005781270 */
[----:B------:R-:W-:-:S05]  /*6abd0*/  IADD3 R6, R0, c[0x0][0x198], RZ ;  /* 0x0000660000067a10 */ /* 0x000fca0007ffe0ff */
[----:B------:R-:W-:-:S06]  /*6abe0*/  IMAD.WIDE R4, R6, 0x2, R2 ;  /* 0x0000000206047825 */ /* 0x000fcc00078e0202 */
[----:B------:R0:W-:Y:S01]  /*6abf0*/  @P4 STG.E.U16 [R4.64], R10 ;  /* 0x0000000a04004986 */ /* 0x0001e2000c101506 */
[----:B----4-:R-:W-:-:S03]  /*6ac00*/  ISETP.GE.AND P4, PT, R27, c[0x0][0x17c], PT ;  /* 0x00005f001b007a0c */ /* 0x010fc60003f86270 */
[----:B------:R-:W4:Y:S01]  /*6ac10*/  LDL.LU R27, [R1+0x1dd4] ;  /* 0x001dd400011b7983 */ /* 0x000f220000300800 */
[----:B------:R-:W-:Y:S02]  /*6ac20*/  ISETP.LT.AND P2, PT, R29, c[0x0][0x178], !P2 ;  /* 0x00005e001d007a0c */ /* 0x000fe40005741270 */
[----:B---3--:R-:W-:Y:S02]  /*6ac30*/  ISETP.GE.AND P0, PT, R12, c[0x0][0x17c], PT ;  /* 0x00005f000c007a0c */ /* 0x008fe40003f06270 */
        /* <DEDUP_REMOVED lines=10> */
[----:B--2---:R0:W-:Y:S01]  /*6ace0*/  @P6 STG.E.U16 [R8.64], R26 ;  /* 0x0000001a08006986 */ /* 0x0041e2000c101506 */
[----:B-1----:R-:W-:-:S03]  /*6acf0*/  IADD3 R6, R0, c[0x0][0x198], RZ ;  /* 0x0000660000067a10 */ /* 0x002fc60007ffe0ff */
[----:B------:R1:W-:Y:S01]  /*6ad00*/  @P3 STG.E.U16 [R4.64], R16 ;  /* 0x0000001004003986 */ /* 0x0003e2000c101506 */
[----:B------:R-:W-:Y:S02]  /*6ad10*/  PRMT R10, R26, 0x7632, R10 ;  /* 0x000076321a0a7816 */ /* 0x000fe4000000000a */
[----:B------:R-:W-:Y:S02]  /*6ad20*/  IADD3 R0, R6, c[0x0][0x198], RZ ;  /* 0x0000660006007a10 */ /* 0x000fe40007ffe0ff */
[----:B------:R-:W-:Y:S01]  /*6ad30*/  PRMT R11, R16, 0x7632, R11 ;  /* 0x00007632100b7816 */ /* 0x000fe2000000000b */
[----:B0-----:R-:W2:Y:S01]  /*6ad40*/  LDL.LU R26, [R1+0xd0] ;  /* 0x0000d000011a7983 */ /* 0x001ea20000300800 */
[----:B----4-:R-:W-:-:S03]  /*6ad50*/  ISETP.GE.AND P3, PT, R27, c[0x0][0x17c], PT ;  /* 0x00005f001b007a0c */ /* 0x010fc60003f66270 */
[----:B------:R-:W4:Y:S01]  /*6ad60*/  LDL.LU R27, [R1+0x1ddc] ;  /* 0x001ddc00011b7983 */ /* 0x000f220000300800 */
[----:B-1----:R-:W-:-:S04]  /*6ad70*/  IMAD.WIDE R4, R6, 0x2, R2 ;  /* 0x0000000206047825 */ /* 0x002fc800078e0202 */
[----:B------:R-:W-:Y:S01]  /*6ad80*/  IMAD.WIDE R6, R6, 0x2, R24 ;  /* 0x0000000206067825 */ /* 0x000fe200078e0218 */
[----:B------:R-:W-:Y:S04]  /*6ad90*/  @P2 STG.E.U16 [R4.64], R10 ;  /* 0x0000000a04002986 */ /* 0x000fe8000c101506 */
[----:B------:R0:W-:Y:S01]  /*6ada0*/  @P1 STG.E.U16 [R6.64], R11 ;  /* 0x0000000b06001986 */ /* 0x0001e2000c101506 */
[----:B---3--:R-:W-:-:S03]  /*6adb0*/  ISETP.GE.AND P2, PT, R12, c[0x0][0x17c], PT ;  /* 0x00005f000c007a0c */ /* 0x008fc60003f46270 */
[----:B------:R-:W3:Y:S04]  /*6adc0*/  LDL.LU R12, [R1+0x1dd8] ;  /* 0x001dd800010c7983 */ /* 0x000ee80000300800 */
[----:B0-----:R-:W2:Y:S01]  /*6add0*/  LDL.LU R7, [R1+0x150] ;  /* 0x0001500001077983 */ /* 0x001ea20000300800 */
[----:B------:R-:W-:Y:S02]  /*6ade0*/  ISETP.LT.AND P6, PT, R23, c[0x0][0x178], !P5 ;  /* 0x00005e0017007a0c */ /* 0x000fe40006fc1270 */
[----:B------:R-:W-:Y:S01]  /*6adf0*/  ISETP.LT.AND P5, PT, R29, c[0x0][0x178], !P5 ;  /* 0x00005e001d007a0c */ /* 0x000fe20006fa1270 */
[C---:B------:R-:W-:Y:S01]  /*6ae00*/  IMAD.WIDE R8, R0.reuse, 0x2, R2 ;  /* 0x0000000200087825 */ /* 0x040fe200078e0202 */
[----:B------:R-:W-:Y:S02]  /*6ae10*/  ISETP.LT.AND P1, PT, R23, c[0x0][0x178], !P0 ;  /* 0x00005e0017007a0c */ /* 0x000fe40004721270 */
[----:B------:R-:W-:Y:S01]  /*6ae20*/  ISETP.LT.AND P0, PT, R29, c[0x0][0x178], !P0 ;  /* 0x00005e001d007a0c */ /* 0x000fe20004701270 */
[C---:B------:R-:W-:Y:S01]  /*6ae30*/  IMAD.WIDE R4, R0.reuse, 0x2, R24 ;  /* 0x0000000200047825 */ /* 0x040fe200078e0218 */
[----:B------:R-:W-:-:S02]  /*6ae40*/  IADD3 R6, R0, c[0x0][0x198], RZ ;  /* 0x0000660000067a10 */ /* 0x000fc40007ffe0ff */
[----:B-----5:R-:W-:-:S03]  /*6ae50*/  PRMT R10, R13, 0x7632, R10 ;  /* 0x000076320d0a7816 */ /* 0x020fc6000000000a */
[----:B------:R0:W-:Y:S01]  /*6ae60*/  @P6 STG.E.U16 [R8.64], R13 ;  /* 0x0000000d08006986 */ /* 0x0001e2000c101506 */
[----:B------:R-:W-:-:S03]  /*6ae70*/  IADD3 R0, R6, c[0x0][0x198], RZ ;  /* 0x0000660006007a10 */ /* 0x000fc60007ffe0ff */
[----:B0-----:R-:W5:Y:S04]  /*6ae80*/  LDL.LU R13, [R1+0x201c] ;  /* 0x00201c00010d7983 */ /* 0x001f680000300800 */
[----:B--2---:R0:W-:Y:S01]  /*6ae90*/  @P5 STG.E.U16 [R4.64], R7 ;  /* 0x0000000704005986 */ /* 0x0041e2000c101506 */
[----:B------:R-:W-:Y:S02]  /*6aea0*/  PRMT R11, R7, 0x7632, R11 ;  /* 0x00007632070b7816 */ /* 0x000fe4000000000b */
[----:B----4-:R-:W-:Y:S02]  /*6aeb0*/  ISETP.GE.AND P5, PT, R27, c[0x0][0x17c], PT ;  /* 0x00005f001b007a0c */ /* 0x010fe40003fa6270 */
[----:B------:R-:W2:Y:S01]  /*6aec0*/  LDL.LU R27, [R1+0x1de4] ;  /* 0x001de400011b7983 */ /* 0x000ea20000300800 */
[----:B0-----:R-:W-:-:S04]  /*6aed0*/  IMAD.WIDE R4, R6, 0x2, R2 ;  /* 0x0000000206047825 */ /* 0x001fc800078e0202 */
[----:B------:R-:W-:Y:S01]  /*6aee0*/  IMAD.WIDE R6, R6, 0x2, R24 ;  /* 0x0000000206067825 */ /* 0x000fe200078e0218 */
[----:B------:R-:W-:Y:S01]  /*6aef0*/  @P1 STG.E.U16 [R4.64], R10 ;  /* 0x0000000a04001986 */ /* 0x000fe2000c101506 */
[----:B---3--:R-:W-:-:S03]  /*6af00*/  ISETP.GE.AND P1, PT, R12, c[0x0][0x17c], PT ;  /* 0x00005f000c007a0c */ /* 0x008fc60003f26270 */
[----:B------:R-:W3:Y:S04]  /*6af10*/  LDL.LU R12, [R1+0x1de0] ;  /* 0x001de000010c7983 */ /* 0x000ee80000300800 */
[----:B------:R0:W-:Y:S04]  /*6af20*/  @P0 STG.E.U16 [R6.64], R11 ;  /* 0x0000000b06000986 */ /* 0x0001e8000c101506 */
[----:B0-----:R-:W4:Y:S01]  /*6af30*/  LDL.LU R7, [R1+0x1e0] ;  /* 0x0001e00001077983 */ /* 0x001f220000300800 */
[----:B------:R-:W-:Y:S02]  /*6af40*/  ISETP.LT.AND P6, PT, R23, c[0x0][0x178], !P4 ;  /* 0x00005e0017007a0c */ /* 0x000fe400067c1270 */
[----:B------:R-:W-:Y:S01]  /*6af50*/  ISETP.LT.AND P4, PT, R29, c[0x0][0x178], !P4 ;  /* 0x00005e001d007a0c */ /* 0x000fe20006781270 */
[----:B------:R-:W-:Y:S01]  /*6af60*/  IMAD.WIDE R8, R0, 0x2, R2 ;  /* 0x0000000200087825 */ /* 0x000fe200078e0202 */
[----:B------:R-:W-:-:S02]  /*6af70*/  ISETP.LT.AND P0, PT, R23, c[0x0][0x178], !P3 ;  /* 0x00005e0017007a0c */ /* 0x000fc40005f01270 */
[----:B------:R-:W-:Y:S01]  /*6af80*/  ISETP.LT.AND P3, PT, R29, c[0x0][0x178], !P3 ;  /* 0x00005e001d007a0c */ /* 0x000fe20005f61270 */
[C---:B------:R-:W-:Y:S01]  /*6af90*/  IMAD.WIDE R4, R0.reuse, 0x2, R24 ;  /* 0x0000000200047825 */ /* 0x040fe200078e0218 */
[----:B------:R-:W-:Y:S02]  /*6afa0*/  IADD3 R6, R0, c[0x0][0x198], RZ ;  /* 0x0000660000067a10 */ /* 0x000fe40007ffe0ff */
[----:B------:R-:W-:Y:S02]  /*6afb0*/  PRMT R11, R26, 0x7632, R11 ;  /* 0x000076321a0b7816 */ /* 0x000fe4000000000b */
[----:B------:R-:W-:Y:S01]  /*6afc0*/  IADD3 R0, R6, c[0x0][0x198], RZ ;  /* 0x0000660006007a10 */ /* 0x000fe20007ffe0ff */
[----:B----4-:R-:W-:Y:S01]  /*6afd0*/  @P6 STG.E.U16 [R8.64], R7 ;  /* 0x0000000708006986 */ /* 0x010fe2000c101506 */
[----:B------:R-:W-:-:S03]  /*6afe0*/  PRMT R10, R7, 0x7632, R10 ;  /* 0x00007632070a7816 */ /* 0x000fc6000000000a */
[----:B------:R0:W-:Y:S01]  /*6aff0*/  @P4 STG.E.U16 [R4.64], R26 ;  /* 0x0000001a04004986 */ /* 0x0001e2000c101506 */
[----:B--2---:R-:W-:Y:S01]  /*6b000*/  ISETP.GE.AND P4, PT, R27, c[0x0][0x17c], PT ;  /* 0x00005f001b007a0c */ /* 0x004fe20003f86270 */
[C---:B0-----:R-:W-:Y:S02]  /*6b010*/  IMAD.WIDE R4, R6.reuse, 0x2, R2 ;  /* 0x0000000206047825 */ /* 0x041fe400078e0202 */
[----:B------:R-:W2:Y:S02]  /*6b020*/  LDL.LU R26, [R1+0x200] ;  /* 0x00020000011a7983 */ /* 0x000ea40000300800 */
[----:B------:R-:W-:Y:S02]  /*6b030*/  IMAD.WIDE R6, R6, 0x2, R24 ;  /* 0x0000000206067825 */ /* 0x000fe400078e0218 */
[----:B------:R-:W-:Y:S01]  /*6b040*/  @P0 STG.E.U16 [R4.64], R10 ;  /* 0x0000000a04000986 */ /* 0x000fe2000c101506 */
[----:B---3--:R-:W-:-:S03]  /*6b050*/  ISETP.GE.AND P0, PT, R12, c[0x0][0x17c], PT ;  /* 0x00005f000c007a0c */ /* 0x008fc60003f06270 */
[----:B------:R-:W3:Y:S04]  /*6b060*/  LDL.LU R27, [R1+0x1dec] ;  /* 0x001dec00011b7983 */ /* 0x000ee80000300800 */
[----:B------:R-:W4:Y:S04]  /*6b070*/  LDL.LU R12, [R1+0x1de8] ;  /* 0x001de800010c7983 */ /* 0x000f280000300800 */
[----:B------:R0:W-:Y:S04]  /*6b080*/  @P3 STG.E.U16 [R6.64], R11 ;  /* 0x0000000b06003986 */ /* 0x0001e8000c101506 */
[----:B0-----:R-:W2:Y:S01]  /*6b090*/  LDL.LU R7, [R1+0x1d0] ;  /* 0x0001d00001077983 */ /* 0x001ea20000300800 */
[----:B------:R-:W-:-:S02]  /*6b0a0*/  ISETP.LT.AND P6, PT, R23, c[0x0][0x178], !P2 ;  /* 0x00005e0017007a0c */ /* 0x000fc400057c1270 */
[----:B------:R-:W-:Y:S01]  /*6b0b0*/  ISETP.LT.AND P2, PT, R29, c[0x0][0x178], !P2 ;  /* 0x00005e001d007a0c */ /* 0x000fe20005741270 */
[C---:B------:R-:W-:Y:S01]  /*6b0c0*/  IMAD.WIDE R8, R0.reuse, 0x2, R2 ;  /* 0x0000000200087825 */ /* 0x040fe200078e0202 */
[----:B------:R-:W-:Y:S02]  /*6b0d0*/  ISETP.LT.AND P3, PT, R23, c[0x0][0x178], !P5 ;  /* 0x00005e0017007a0c */ /* 0x000fe40006f61270 */
[----:B------:R-:W-:Y:S01]  /*6b0e0*/  ISETP.LT.AND P5, PT, R29, c[0x0][0x178], !P5 ;  /* 0x00005e001d007a0c */ /* 0x000fe20006fa1270 */
[C---:B------:R-:W-:Y:S01]  /*6b0f0*/  IMAD.WIDE R4, R0.reuse, 0x2, R24 ;  /* 0x0000000200047825 */ /* 0x040fe200078e0218 */
[----:B------:R-:W-:Y:S02]  /*6b100*/  IADD3 R6, R0, c[0x0][0x198], RZ ;  /* 0x0000660000067a10 */ /* 0x000fe40007ffe0ff */
[----:B-----5:R-:W-:Y:S02]  /*6b110*/  PRMT R11, R13, 0x7632, R11 ;  /* 0x000076320d0b7816 */ /* 0x020fe4000000000b */
[----:B------:R-:W-:Y:S01]  /*6b120*/  IADD3 R0, R6, c[0x0][0x198], RZ ;  /* 0x0000660006007a10 */ /* 0x000fe20007ffe0ff */
[----:B--2---:R-:W-:Y:S01]  /*6b130*/  @P6 STG.E.U16 [R8.64], R7 ;  /* 0x0000000708006986 */ /* 0x004fe2000c101506 */
[----:B------:R-:W-:-:S03]  /*6b140*/  PRMT R10, R7, 0x7632, R10 ;  /* 0x00007632070a7816 */ /* 0x000fc6000000000a */
[----:B------:R0:W-:Y:S01]  /*6b150*/  @P2 STG.E.U16 [R4.64], R13 ;  /* 0x0000000d04002986 */ /* 0x0001e2000c101506 */
[----:B---3--:R-:W-:Y:S01]  /*6b160*/  ISETP.GE.AND P2, PT, R27, c[0x0][0x17c], PT ;  /* 0x00005f001b007a0c */ /* 0x008fe20003f46270 */
[C---:B0-----:R-:W-:Y:S02]  /*6b170*/  IMAD.WIDE R4, R6.reuse, 0x2, R2 ;  /* 0x0000000206047825 */ /* 0x041fe400078e0202 */
[----:B------:R-:W2:Y:S02]  /*6b180*/  LDL.LU R13, [R1+0x194] ;  /* 0x00019400010d7983 */ /* 0x000ea40000300800 */
[----:B------:R-:W-:Y:S02]  /*6b190*/  IMAD.WIDE R6, R6, 0x2, R24 ;  /* 0x0000000206067825 */ /* 0x000fe400078e0218 */
[----:B------:R-:W-:Y:S01]  /*6b1a0*/  @P3 STG.E.U16 [R4.64], R10 ;  /* 0x0000000a04003986 */ /* 0x000fe2000c101506 */
[----:B----4-:R-:W-:-:S03]  /*6b1b0*/  ISETP.GE.AND P3, PT, R12, c[0x0][0x17c], PT ;  /* 0x00005f000c007a0c */ /* 0x010fc60003f66270 */
[----:B------:R-:W3:Y:S04]  /*6b1c0*/  LDL.LU R27, [R1+0x1df4] ;  /* 0x001df400011b7983 */ /* 0x000ee80000300800 */
[----:B------:R-:W4:Y:S04]  /*6b1d0*/  LDL.LU R12, [R1+0x1df0] ;  /* 0x001df000010c7983 */ /* 0x000f280000300800 */
[----:B------:R0:W-:Y:S04]  /*6b1e0*/  @P5 STG.E.U16 [R6.64], R11 ;  /* 0x0000000b06005986 */ /* 0x0001e8000c101506 */
[----:B0-----:R-:W5:Y:S01]  /*6b1f0*/  LDL.LU R7, [R1+0x180] ;  /* 0x0001800001077983 */ /* 0x001f620000300800 */
[----:B------:R-:W-:-:S02]  /*6b200*/  ISETP.LT.AND P6, PT, R23, c[0x0][0x178], !P1 ;  /* 0x00005e0017007a0c */ /* 0x000fc40004fc1270 */
[----:B------:R-:W-:Y:S01]  /*6b210*/  ISETP.LT.AND P1, PT, R29, c[0x0][0x178], !P1 ;  /* 0x00005e001d007a0c */ /* 0x000fe20004f21270 */
[C---:B------:R-:W-:Y:S01]  /*6b220*/  IMAD.WIDE R8, R0.reuse, 0x2, R2 ;  /* 0x0000000200087825 */ /* 0x040fe200078e0202 */
[----:B------:R-:W-:Y:S02]  /*6b230*/  ISETP.LT.AND P5, PT, R23, c[0x0][0x178], !P4 ;  /* 0x00005e0017007a0c */ /* 0x000fe400067a1270 */
[----:B------:R-:W-:Y:S01]  /*6b240*/  ISETP.LT.AND P4, PT, R29, c[0x0][0x178], !P4 ;  /* 0x00005e001d007a0c */ /* 0x000fe20006781270 */
[C---:B------:R-:W-:Y:S01]  /*6b250*/  IMAD.WIDE R4, R0.reuse, 0x2, R24 ;  /* 0x0000000200047825 */ /* 0x040fe200078e0218 */
[----:B------:R-:W-:Y:S02]  /*6b260*/  IADD3 R6, R0, c[0x0][0x198], RZ ;  /* 0x0000660000067a10 */ /* 0x000fe40007ffe0ff */
[----:B------:R-:W-:-:S03]  /*6b270*/  PRMT R10, R26, 0x7632, R10 ;  /* 0x000076321a0a7816 */ /* 0x000fc6000000000a */
[----:B------:R0:W-:Y:S01]  /*6b280*/  @P6 STG.E.U16 [R8.64], R26 ;  /* 0x0000001a08006986 */ /* 0x0001e2000c101506 */
[----:B------:R-:W-:Y:S02]  /*6b290*/  IADD3 R0, R6, c[0x0][0x198], RZ ;  /* 0x0000660006007a10 */ /* 0x000fe40007ffe0ff */
[----:B------:R-:W-:Y:S01]  /*6b2a0*/  ISETP.LT.AND P6, PT, R23, c[0x0][0x178], !P0 ;  /* 0x00005e0017007a0c */ /* 0x000fe200047c1270 */
[----:B0-----:R-:W2:Y:S04]  /*6b2b0*/  LDL.LU R26, [R1+0x1a4] ;  /* 0x0001a400011a7983 */ /* 0x001ea80000300800 */
[----:B-----5:R0:W-:Y:S01]  /*6b2c0*/  @P1 STG.E.U16 [R4.64], R7 ;  /* 0x0000000704001986 */ /* 0x0201e2000c101506 */
[----:B------:R-:W-:Y:S02]  /*6b2d0*/  PRMT R11, R7, 0x7632, R11 ;  /* 0x00007632070b7816 */ /* 0x000fe4000000000b */
[----:B------:R-:W-:-:S02]  /*6b2e0*/  ISETP.LT.AND P1, PT, R29, c[0x0][0x178], !P0 ;  /* 0x00005e001d007a0c */ /* 0x000fc40004721270 */
        /* <DEDUP_REMOVED lines=9> */
[----:B------:R-:W-:Y:S01]  /*6b380*/  ISETP.LT.AND P4, PT, R23, c[0x0][0x178], !P2 ;  /* 0x00005e0017007a0c */ /* 0x000fe20005781270 */
[----:B------:R-:W-:Y:S01]  /*6b390*/  IMAD.WIDE R8, R0, 0x2, R2 ;  /* 0x0000000200087825 */ /* 0x000fe200078e0202 */
[----:B------:R-:W-:-:S02]  /*6b3a0*/  ISETP.LT.AND P2, PT, R29, c[0x0][0x178], !P2 ;  /* 0x00005e001d007a0c */ /* 0x000fc40005741270 */
[C---:B------:R-:W-:Y:S01]  /*6b3b0*/  IADD3 R6, R0.reuse, c[0x0][0x198], RZ ;  /* 0x0000660000067a10 */ /* 0x040fe20007ffe0ff */
[----:B------:R-:W-:Y:S01]  /*6b3c0*/  IMAD.WIDE R4, R0, 0x2, R24 ;  /* 0x0000000200047825 */ /* 0x000fe200078e0218 */
[----:B--2---:R0:W-:Y:S01]  /*6b3d0*/  @P6 STG.E.U16 [R8.64], R13 ;  /* 0x0000000d08006986 */ /* 0x0041e2000c101506 */
[----:B------:R-:W-:Y:S02]  /*6b3e0*/  PRMT R10, R13, 0x7632, R10 ;  /* 0x000076320d0a7816 */ /* 0x000fe4000000000a */
[----:B------:R-:W-:Y:S01]  /*6b3f0*/  IADD3 R0, R6, c[0x0][0x198], RZ ;  /* 0x0000660006007a10 */ /* 0x000fe20007ffe0ff */
[----:B0-----:R-:W2:Y:S04]  /*6b400*/  LDL.LU R13, [R1+0x2018] ;  /* 0x00201800010d7983 */ /* 0x001ea80000300800 */
[----:B-----5:R0:W-:Y:S01]  /*6b410*/  @P1 STG.E.U16 [R4.64], R7 ;  /* 0x0000000704001986 */ /* 0x0201e2000c101506 */
[----:B------:R-:W-:-:S02]  /*6b420*/  PRMT R11, R7, 0x7632, R11 ;  /* 0x00007632070b7816 */ /* 0x000fc4000000000b */
        /* <DEDUP_REMOVED lines=39> */
[----:B-----5:R-:W-:Y:S01]  /*6b6a0*/  @P6 STG.E.U16 [R8.64], R7 ;  /* 0x0000000708006986 */ /* 0x020fe2000c101506 */
[----:B------:R-:W-:-:S03]  /*6b6b0*/  PRMT R10, R7, 0x7632, R10 ;  /* 0x00007632070a7816 */ /* 0x000fc6000000000a */
[----:B------:R0:W-:Y:S01]  /*6b6c0*/  @P5 STG.E.U16 [R4.64], R13 ;  /* 0x0000000d04005986 */ /* 0x0001e2000c101506 */
[----:B------:R-:W-:Y:S02]  /*6b6d0*/  ISETP.LT.AND P6, PT, R23, c[0x0][0x178], !P4 ;  /* 0x00005e0017007a0c */ /* 0x000fe400067c1270 */
[----:B------:R-:W-:Y:S02]  /*6b6e0*/  ISETP.LT.AND P5, PT, R29, c[0x0][0x178], !P4 ;  /* 0x00005e001d007a0c */ /* 0x000fe400067a1270 */
[----:B---3--:R-:W-:Y:S02]  /*6b6f0*/  ISETP.GE.AND P4, PT, R27, c[0x0][0x17c], PT ;  /* 0x00005f001b007a0c */ /* 0x008fe40003f86270 */
[----:B------:R-:W2:Y:S01]  /*6b700*/  LDL.LU R27, [R1+0x154] ;  /* 0x00015400011b7983 */ /* 0x000ea20000300800 */
[----:B0-----:R-:W-:-:S03]  /*6b710*/  IMAD.WIDE R4, R6, 0x2, R2 ;  /* 0x0000000206047825 */ /* 0x001fc600078e0202 */
[----:B------:R-:W3:Y:S04]  /*6b720*/  LDL.LU R13, [R1+0x1e14] ;  /* 0x001e1400010d7983 */ /* 0x000ee80000300800 */
[----:B------:R0:W-:Y:S01]  /*6b730*/  @P0 STG.E.U16 [R4.64], R10 ;  /* 0x0000000a04000986 */ /* 0x0001e2000c101506 */
[----:B----4-:R-:W-:-:S03]  /*6b740*/  ISETP.GE.AND P0, PT, R12, c[0x0][0x17c], PT ;  /* 0x00005f000c007a0c */ /* 0x010fc60003f06270 */
[----:B------:R-:W4:Y:S01]  /*6b750*/  LDL.LU R12, [R1+0x1e10] ;  /* 0x001e1000010c7983 */ /* 0x000f220000300800 */
[C---:B------:R-:W-:Y:S01]  /*6b760*/  IADD3 R0, R6.reuse, c[0x0][0x198], RZ ;  /* 0x0000660006007a10 */ /* 0x040fe20007ffe0ff */
[----:B------:R-:W-:-:S05]  /*6b770*/  IMAD.WIDE R6, R6, 0x2, R24 ;  /* 0x0000000206067825 */ /* 0x000fca00078e0218 */
[----:B------:R1:W-:Y:S01]  /*6b780*/  @P1 STG.E.U16 [R6.64], R11 ;  /* 0x0000000b06001986 */ /* 0x0003e2000c101506 */
[----:B------:R-:W-:Y:S01]  /*6b790*/  ISETP.LT.AND P1, PT, R23, c[0x0][0x178], !P3 ;  /* 0x00005e0017007a0c */ /* 0x000fe20005f21270 */
[----:B------:R-:W-:Y:S01]  /*6b7a0*/  IMAD.WIDE R8, R0, 0x2, R2 ;  /* 0x0000000200087825 */ /* 0x000fe200078e0202 */
[----:B------:R-:W-:-:S03]  /*6b7b0*/  ISETP.LT.AND P3, PT, R29, c[0x0][0x178], !P3 ;  /* 0x00005e001d007a0c */ /* 0x000fc60005f61270 */
[C---:B0-----:R-:W-:Y:S01]  /*6b7c0*/  IMAD.WIDE R4, R0.reuse, 0x2, R24 ;  /* 0x0000000200047825 */ /* 0x041fe200078e0218 */
[----:B------:R0:W-:Y:S01]  /*6b7d0*/  @P6 STG.E.U16 [R8.64], R26 ;  /* 0x0000001a08006986 */ /* 0x0001e2000c101506 */
[----:B-1----:R-:W-:-:S03]  /*6b7e0*/  IADD3 R6, R0, c[0x0][0x198], RZ ;  /* 0x0000660000067a10 */ /* 0x002fc60007ffe0ff */
[----:B------:R1:W-:Y:S01]  /*6b7f0*/  @P5 STG.E.U16 [R4.64], R17 ;  /* 0x0000001104005986 */ /* 0x0003e2000c101506 */
[----:B------:R-:W-:Y:S02]  /*6b800*/  PRMT R10, R26, 0x7632, R10 ;  /* 0x000076321a0a7816 */ /* 0x000fe4000000000a */
[C---:B------:R-:W-:Y:S02]  /*6b810*/  IADD3 R0, R6.reuse, c[0x0][0x198], RZ ;  /* 0x0000660006007a10 */ /* 0x040fe40007ffe0ff */
[----:B------:R-:W-:Y:S01]  /*6b820*/  PRMT R11, R17, 0x7632, R11 ;  /* 0x00007632110b7816 */ /* 0x000fe2000000000b */
[----:B0-----:R-:W5:Y:S01]  /*6b830*/  LDL.LU R26, [R1+0x1e4] ;  /* 0x0001e400011a7983 */ /* 0x001f620000300800 */
[----:B------:R-:W-:Y:S01]  /*6b840*/  ISETP.LT.AND P6, PT, R23, c[0x0][0x178], !P2 ;  /* 0x00005e0017007a0c */ /* 0x000fe200057c1270 */
[----:B-1----:R-:W-:Y:S01]  /*6b850*/  IMAD.WIDE R4, R6, 0x2, R2 ;  /* 0x0000000206047825 */ /* 0x002fe200078e0202 */
[----:B------:R-:W-:-:S03]  /*6b860*/  ISETP.LT.AND P5, PT, R29, c[0x0][0x178], !P2 ;  /* 0x00005e001d007a0c */ /* 0x000fc600057a1270 */
[----:B------:R-:W-:Y:S01]  /*6b870*/  IMAD.WIDE R6, R6, 0x2, R24 ;  /* 0x0000000206067825 */ /* 0x000fe200078e0218 */
[----:B------:R-:W-:Y:S04]  /*6b880*/  @P1 STG.E.U16 [R4.64], R10 ;  /* 0x0000000a04001986 */ /* 0x000fe8000c101506 */
[----:B------:R0:W-:Y:S01]  /*6b890*/  @P3 STG.E.U16 [R6.64], R11 ;  /* 0x0000000b06003986 */ /* 0x0001e2000c101506 */
[----:B---3--:R-:W-:-:S03]  /*6b8a0*/  ISETP.GE.AND P2, PT, R13, c[0x0][0x17c], PT ;  /* 0x00005f000d007a0c */ /* 0x008fc60003f46270 */
[----:B------:R-:W3:Y:S01]  /*6b8b0*/  LDL.LU R13, [R1+0x1e1c] ;  /* 0x001e1c00010d7983 */ /* 0x000ee20000300800 */
[----:B----4-:R-:W-:-:S03]  /*6b8c0*/  ISETP.GE.AND P1, PT, R12, c[0x0][0x17c], PT ;  /* 0x00005f000c007a0c */ /* 0x010fc60003f26270 */
[----:B------:R-:W4:Y:S04]  /*6b8d0*/  LDL.LU R12, [R1+0x1e18] ;  /* 0x001e1800010c7983 */ /* 0x000f280000300800 */
[----:B0-----:R-:W3:Y:S01]  /*6b8e0*/  LDL.LU R7, [R1+0x1f4] ;  /* 0x0001f40001077983 */ /* 0x001ee20000300800 */
[----:B------:R-:W-:Y:S01]  /*6b8f0*/  ISETP.LT.AND P3, PT, R23, c[0x0][0x178], !P4 ;  /* 0x00005e0017007a0c */ /* 0x000fe20006761270 */
[C---:B------:R-:W-:Y:S01]  /*6b900*/  IMAD.WIDE R8, R0.reuse, 0x2, R2 ;  /* 0x0000000200087825 */ /* 0x040fe200078e0202 */
[----:B------:R-:W-:Y:S02]  /*6b910*/  ISETP.LT.AND P4, PT, R29, c[0x0][0x178], !P4 ;  /* 0x00005e001d007a0c */ /* 0x000fe40006781270 */
[C---:B------:R-:W-:Y:S01]  /*6b920*/  IADD3 R6, R0.reuse, c[0x0][0x198], RZ ;  /* 0x0000660000067a10 */ /* 0x040fe20007ffe0ff */
[----:B------:R-:W-:Y:S01]  /*6b930*/  IMAD.WIDE R4, R0, 0x2, R24 ;  /* 0x0000000200047825 */ /* 0x000fe200078e0218 */
[----:B--2---:R-:W-:-:S02]  /*6b940*/  PRMT R11, R27, 0x7632, R11 ;  /* 0x000076321b0b7816 */ /* 0x004fc4000000000b */
[----:B------:R-:W-:Y:S01]  /*6b950*/  IADD3 R0, R6, c[0x0][0x198], RZ ;  /* 0x0000660006007a10 */ /* 0x000fe20007ffe0ff */
[----:B---3--:R-:W-:Y:S01]  /*6b960*/  @P6 STG.E.U16 [R8.64], R7 ;  /* 0x0000000708006986 */ /* 0x008fe2000c101506 */
[----:B------:R-:W-:-:S03]  /*6b970*/  PRMT R10, R7, 0x7632, R10 ;  /* 0x00007632070a7816 */ /* 0x000fc6000000000a */
[----:B------:R0:W-:Y:S01]  /*6b980*/  @P5 STG.E.U16 [R4.64], R27 ;  /* 0x0000001b04005986 */ /* 0x0001e2000c101506 */
[----:B------:R-:W-:Y:S02]  /*6b990*/  ISETP.LT.AND P6, PT, R23, c[0x0][0x178], !P0 ;  /* 0x00005e0017007a0c */ /* 0x000fe400047c1270 */
[----:B------:R-:W-:Y:S02]  /*6b9a0*/  ISETP.LT.AND P5, PT, R29, c[0x0][0x178], !P0 ;  /* 0x00005e001d007a0c */ /* 0x000fe400047a1270 */
[----:B------:R-:W-:Y:S01]  /*6b9b0*/  ISETP.GE.AND P0, PT, R13, c[0x0][0x17c], PT ;  /* 0x00005f000d007a0c */ /* 0x000fe20003f06270 */
[C---:B0-----:R-:W-:Y:S01]  /*6b9c0*/  IMAD.WIDE R4, R6.reuse, 0x2, R2 ;  /* 0x0000000206047825 */ /* 0x041fe200078e0202 */
[----:B------:R-:W2:Y:S03]  /*6b9d0*/  LDL.LU R27, [R1+0x174] ;  /* 0x00017400011b7983 */ /* 0x000ea60000300800 */
[----:B------:R-:W-:Y:S01]  /*6b9e0*/  IMAD.WIDE R6, R6, 0x2, R24 ;  /* 0x0000000206067825 */ /* 0x000fe200078e0218 */
[----:B------:R-:W-:Y:S01]  /*6b9f0*/  @P3 STG.E.U16 [R4.64], R10 ;  /* 0x0000000a04003986 */ /* 0x000fe2000c101506 */
[----:B----4-:R-:W-:-:S03]  /*6ba00*/  ISETP.GE.AND P3, PT, R12, c[0x0][0x17c], PT ;  /* 0x00005f000c007a0c */ /* 0x010fc60003f66270 */
[----:B------:R-:W3:Y:S04]  /*6ba10*/  LDL.LU R13, [R1+0x1e24] ;  /* 0x001e2400010d7983 */ /* 0x000ee80000300800 */
[----:B------:R-:W4:Y:S04]  /*6ba20*/  LDL.LU R12, [R1+0x1e20] ;  /* 0x001e2000010c7983 */ /* 0x000f280000300800 */
[----:B------:R0:W-:Y:S04]  /*6ba30*/  @P4 STG.E.U16 [R6.64], R11 ;  /* 0x0000000b06004986 */ /* 0x0001e8000c101506 */
[----:B0-----:R-:W2:Y:S01]  /*6ba40*/  LDL.LU R7, [R1+0xd4] ;  /* 0x0000d40001077983 */ /* 0x001ea20000300800 */
[----:B------:R-:W-:Y:S01]  /*6ba50*/  ISETP.LT.AND P4, PT, R23, c[0x0][0x178], !P2 ;  /* 0x00005e0017007a0c */ /* 0x000fe20005781270 */
[C---:B------:R-:W-:Y:S01]  /*6ba60*/  IMAD.WIDE R8, R0.reuse, 0x2, R2 ;  /* 0x0000000200087825 */ /* 0x040fe200078e0202 */
[----:B------:R-:W-:-:S03]  /*6ba70*/  IADD3 R6, R0, c[0x0][0x198], RZ ;  /* 0x0000660000067a10 */ /* 0x000fc60007ffe0ff */
[----:B------:R-:W-:Y:S01]  /*6ba80*/  IMAD.WIDE R4, R0, 0x2, R24 ;  /* 0x0000000200047825 */ /* 0x000fe200078e0218 */
[----:B-----5:R0:W-:Y:S01]  /*6ba90*/  @P6 STG.E.U16 [R8.64], R26 ;  /* 0x0000001a08006986 */ /* 0x0201e2000c101506 */
[----:B------:R-:W-:Y:S02]  /*6baa0*/  PRMT R10, R26, 0x7632, R10 ;  /* 0x000076321a0a7816 */ /* 0x000fe4000000000a */
[----:B------:R-:W-:Y:S01]  /*6bab0*/  ISETP.LT.AND P6, PT, R23, c[0x0][0x178], !P1 ;  /* 0x00005e0017007a0c */ /* 0x000fe20004fc1270 */
[----:B0-----:R-:W5:Y:S04]  /*6bac0*/  LDL.LU R26, [R1+0x204] ;  /* 0x00020400011a7983 */ /* 0x001f680000300800 */
[----:B--2---:R0:W-:Y:S01]  /*6bad0*/  @P5 STG.E.U16 [R4.64], R7 ;  /* 0x0000000704005986 */ /* 0x0041e2000c101506 */
[----:B------:R-:W-:Y:S01]  /*6bae0*/  ISETP.LT.AND P5, PT, R29, c[0x0][0x178], !P1 ;  /* 0x00005e001d007a0c */ /* 0x000fe20004fa1270 */
[----:B0-----:R-:W-:-:S05]  /*6baf0*/  IMAD.WIDE R4, R6, 0x2, R2 ;  /* 0x0000000206047825 */ /* 0x001fca00078e0202 */
[----:B------:R0:W-:Y:S01]  /*6bb00*/  @P4 STG.E.U16 [R4.64], R10 ;  /* 0x0000000a04004986 */ /* 0x0001e2000c101506 */
[----:B---3--:R-:W-:Y:S02]  /*6bb10*/  ISETP.GE.AND P1, PT, R13, c[0x0][0x17c], PT ;  /* 0x00005f000d007a0c */ /* 0x008fe40003f26270 */
[----:B----4-:R-:W-:Y:S01]  /*6bb20*/  ISETP.GE.AND P4, PT, R12, c[0x0][0x17c], PT ;  /* 0x00005f000c007a0c */ /* 0x010fe20003f86270 */
[----:B0-----:R-:W2:Y:S04]  /*6bb30*/  LDL.LU R10, [R1+0x1d4] ;  /* 0x0001d400010a7983 */ /* 0x001ea80000300800 */
[----:B------:R-:W3:Y:S04]  /*6bb40*/  LDL.LU R13, [R1+0x1e2c] ;  /* 0x001e2c00010d7983 */ /* 0x000ee80000300800 */
[----:B------:R-:W4:Y:S01]  /*6bb50*/  LDL.LU R12, [R1+0x1e28] ;  /* 0x001e2800010c7983 */ /* 0x000f220000300800 */
[----:B------:R-:W-:-:S02]  /*6bb60*/  ISETP.LT.AND P2, PT, R29, c[0x0][0x178], !P2 ;  /* 0x00005e001d007a0c */ /* 0x000fc40005741270 */
[C---:B------:R-:W-:Y:S02]  /*6bb70*/  IADD3 R0, R6.reuse, c[0x0][0x198], RZ ;  /* 0x0000660006007a10 */ /* 0x040fe40007ffe0ff */
[----:B------:R-:W-:Y:S01]  /*6bb80*/  PRMT R11, R7, 0x7632, R11 ;  /* 0x00007632070b7816 */ /* 0x000fe2000000000b */
[----:B------:R-:W-:-:S04]  /*6bb90*/  IMAD.WIDE R6, R6, 0x2, R24 ;  /* 0x0000000206067825 */ /* 0x000fc800078e0218 */
[----:B------:R-:W-:-:S04]  /*6bba0*/  IMAD.WIDE R8, R0, 0x2, R2 ;  /* 0x0000000200087825 */ /* 0x000fc800078e0202 */
[----:B------:R0:W-:Y:S01]  /*6bbb0*/  @P2 STG.E.U16 [R6.64], R11 ;  /* 0x0000000b06002986 */ /* 0x0001e2000c101506 */
[----:B------:R-:W-:Y:S01]  /*6bbc0*/  ISETP.LT.AND P2, PT, R23, c[0x0][0x178], !P0 ;  /* 0x00005e0017007a0c */ /* 0x000fe20004741270 */
[C---:B------:R-:W-:Y:S01]  /*6bbd0*/  IMAD.WIDE R4, R0.reuse, 0x2, R24 ;  /* 0x0000000200047825 */ /* 0x040fe200078e0218 */
[----:B0-----:R-:W-:Y:S02]  /*6bbe0*/  IADD3 R6, R0, c[0x0][0x198], RZ ;  /* 0x0000660000067a10 */ /* 0x001fe40007ffe0ff */
[----:B------:R-:W-:Y:S01]  /*6bbf0*/  PRMT R11, R27, 0x7632, R11 ;  /* 0x000076321b0b7816 */ /* 0x000fe2000000000b */
[----:B--2---:R-:W-:Y:S01]  /*6bc00*/  @P6 STG.E.U16 [R8.64], R10 ;  /* 0x0000000a08006986 */ /* 0x004fe2000c101506 */
[----:B------:R-:W-:-:S03]  /*6bc10*/  PRMT R0, R10, 0x7632, R0 ;  /* 0x000076320a007816 */ /* 0x000fc60000000000 */
[----:B------:R0:W-:Y:S01]  /*6bc20*/  @P5 STG.E.U16 [R4.64], R27 ;  /* 0x0000001b04005986 */ /* 0x0001e2000c101506 */
[----:B------:R-:W-:Y:S02]  /*6bc30*/  ISETP.LT.AND P6, PT, R23, c[0x0][0x178], !P3 ;  /* 0x00005e0017007a0c */ /* 0x000fe40005fc1270 */
[----:B------:R-:W-:Y:S02]  /*6bc40*/  ISETP.LT.AND P5, PT, R29, c[0x0][0x178], !P3 ;  /* 0x00005e001d007a0c */ /* 0x000fe40005fa1270 */
[----:B---3--:R-:W-:Y:S01]  /*6bc50*/  ISETP.GE.AND P3, PT, R13, c[0x0][0x17c], PT ;  /* 0x00005f000d007a0c */ /* 0x008fe20003f66270 */
[----:B0-----:R-:W-:Y:S01]  /*6bc60*/  IMAD.WIDE R4, R6, 0x2, R2 ;  /* 0x0000000206047825 */ /* 0x001fe200078e0202 */
[----:B------:R-:W2:Y:S04]  /*6bc70*/  LDL.LU R27, [R1+0x198] ;  /* 0x00019800011b7983 */ /* 0x000ea80000300800 */
[----:B------:R0:W-:Y:S01]  /*6bc80*/  @P2 STG.E.U16 [R4.64], R0 ;  /* 0x0000000004002986 */ /* 0x0001e2000c101506 */
[----:B----4-:R-:W-:-:S03]  /*6bc90*/  ISETP.GE.AND P2, PT, R12, c[0x0][0x17c], PT ;  /* 0x00005f000c007a0c */ /* 0x010fc60003f46270 */
[----:B------:R-:W3:Y:S04]  /*6bca0*/  LDL.LU R13, [R1+0x1e34] ;  /* 0x001e3400010d7983 */ /* 0x000ee80000300800 */
[----:B------:R-:W4:Y:S01]  /*6bcb0*/  LDL.LU R12, [R1+0x1e30] ;  /* 0x001e3000010c7983 */ /* 0x000f220000300800 */
[----:B------:R-:W-:Y:S02]  /*6bcc0*/  ISETP.LT.AND P0, PT, R29, c[0x0][0x178], !P0 ;  /* 0x00005e001d007a0c */ /* 0x000fe40004701270 */
[C---:B------:R-:W-:Y:S01]  /*6bcd0*/  IADD3 R10, R6.reuse, c[0x0][0x198], RZ ;  /* 0x00006600060a7a10 */ /* 0x040fe20007ffe0ff */
[----:B------:R-:W-:-:S04]  /*6bce0*/  IMAD.WIDE R6, R6, 0x2, R24 ;  /* 0x0000000206067825 */ /* 0x000fc800078e0218 */
[----:B------:R-:W-:-:S06]  /*6bcf0*/  IMAD.WIDE R8, R10, 0x2, R2 ;  /* 0x000000020a087825 */ /* 0x000fcc00078e0202 */
[----:B------:R1:W-:Y:S01]  /*6bd00*/  @P0 STG.E.U16 [R6.64], R11 ;  /* 0x0000000b06000986 */ /* 0x0003e2000c101506 */
[----:B------:R-:W-:Y:S01]  /*6bd10*/  ISETP.LT.AND P0, PT, R23, c[0x0][0x178], !P1 ;  /* 0x00005e0017007a0c */ /* 0x000fe20004f01270 */
[----:B0-----:R-:W-:Y:S01]  /*6bd20*/  IMAD.WIDE R4, R10, 0x2, R24 ;  /* 0x000000020a047825 */ /* 0x001fe200078e0218 */
[----:B------:R-:W-:Y:S01]  /*6bd30*/  ISETP.LT.AND P1, PT, R29, c[0x0][0x178], !P1 ;  /* 0x00005e001d007a0c */ /* 0x000fe20004f21270 */
[----:B-----5:R-:W-:Y:S01]  /*6bd40*/  @P6 STG.E.U16 [R8.64], R26 ;  /* 0x0000001a08006986 */ /* 0x020fe2000c101506 */
[----:B------:R-:W-:-:S03]  /*6bd50*/  PRMT R0, R26, 0x7632, R0 ;  /* 0x000076321a007816 */ /* 0x000fc60000000000 */
[----:B------:R0:W-:Y:S01]  /*6bd60*/  @P5 STG.E.U16 [R4.64], R14 ;  /* 0x0000000e04005986 */ /* 0x0001e2000c101506 */
[----:B-1----:R-:W-:Y:S02]  /*6bd70*/  IADD3 R6, R10, c[0x0][0x198], RZ ;  /* 0x000066000a067a10 */ /* 0x002fe40007ffe0ff */
[----:B------:R-:W-:Y:S02]  /*6bd80*/  PRMT R11, R14, 0x7632, R11 ;  /* 0x000076320e0b7816 */ /* 0x000fe4000000000b */
[C---:B------:R-:W-:Y:S01]  /*6bd90*/  IADD3 R10, R6.reuse, c[0x0][0x198], RZ ;  /* 0x00006600060a7a10 */ /* 0x040fe20007ffe0ff */
[C---:B0-----:R-:W-:Y:S01]  /*6bda0*/  IMAD.WIDE R4, R6.reuse, 0x2, R2 ;  /* 0x0000000206047825 */ /* 0x041fe200078e0202 */
[----:B------:R-:W-:Y:S01]  /*6bdb0*/  ISETP.LT.AND P6, PT, R23, c[0x0][0x178], !P4 ;  /* 0x00005e0017007a0c */ /* 0x000fe200067c1270 */
[----:B------:R-:W5:Y:S02]  /*6bdc0*/  LDL.LU R14, [R1+0x2014] ;  /* 0x00201400010e7983 */ /* 0x000f640000300800 */
[----:B------:R-:W-:Y:S01]  /*6bdd0*/  IMAD.WIDE R6, R6, 0x2, R24 ;  /* 0x0000000206067825 */ /* 0x000fe200078e0218 */
[----:B------:R-:W-:Y:S01]  /*6bde0*/  ISETP.LT.AND P5, PT, R29, c[0x0][0x178], !P4 ;  /* 0x00005e001d007a0c */ /* 0x000fe200067a1270 */
[----:B------:R-:W5:Y:S04]  /*6bdf0*/  LDL.LU R26, [R1+0x1a8] ;  /* 0x0001a800011a7983 */ /* 0x000f680000300800 */
        /* <DEDUP_REMOVED lines=12> */
[----:B--2---:R0:W-:Y:S01]  /*6bec0*/  @P6 STG.E.U16 [R8.64], R27 ;  /* 0x0000001b08006986 */ /* 0x0041e2000c101506 */
[----:B------:R-:W-:-:S02]  /*6bed0*/  PRMT R10, R27, 0x7632, R10 ;  /* 0x000076321b0a7816 */ /* 0x000fc4000000000a */
[----:B------:R-:W-:Y:S02]  /*6bee0*/  IADD3 R0, R6, c[0x0][0x198], RZ ;  /* 0x0000660006007a10 */ /* 0x000fe40007ffe0ff */
[----:B------:R-:W-:Y:S01]  /*6bef0*/  ISETP.LT.AND P6, PT, R23, c[0x0][0x178], !P2 ;  /* 0x00005e0017007a0c */ /* 0x000fe200057c1270 */
[----:B0-----:R-:W2:Y:S04]  /*6bf00*/  LDL.LU R27, [R1+0x1c8] ;  /* 0x0001c800011b7983 */ /* 0x001ea80000300800 */
[----:B---3--:R0:W-:Y:S01]  /*6bf10*/  @P5 STG.E.U16 [R4.64], R7 ;  /* 0x0000000704005986 */ /* 0x0081e2000c101506 */
[----:B------:R-:W-:Y:S02]  /*6bf20*/  PRMT R11, R7, 0x7632, R11 ;  /* 0x00007632070b7816 */ /* 0x000fe4000000000b */
[----:B------:R-:W-:-:S02]  /*6bf30*/  ISETP.LT.AND P5, PT, R29, c[0x0][0x178], !P2 ;  /* 0x00005e001d007a0c */ /* 0x000fc400057a1270 */
[----:B------:R-:W-:Y:S02]  /*6bf40*/  ISETP.GE.AND P2, PT, R13, c[0x0][0x17c], PT ;  /* 0x00005f000d007a0c */ /* 0x000fe40003f46270 */
[----:B------:R-:W3:Y:S01]  /*6bf50*/  LDL.LU R13, [R1+0x1e44] ;  /* 0x001e4400010d7983 */ /* 0x000ee20000300800 */
[----:B0-----:R-:W-:-:S04]  /*6bf60*/  IMAD.WIDE R4, R6, 0x2, R2 ;  /* 0x0000000206047825 */ /* 0x001fc800078e0202 */
[----:B------:R-:W-:Y:S01]  /*6bf70*/  IMAD.WIDE R6, R6, 0x2, R24 ;  /* 0x0000000206067825 */ /* 0x000fe200078e0218 */
[----:B------:R-:W-:Y:S01]  /*6bf80*/  @P1 STG.E.U16 [R4.64], R10 ;  /* 0x0000000a04001986 */ /* 0x000fe2000c101506 */
[----:B----4-:R-:W-:-:S03]  /*6bf90*/  ISETP.GE.AND P1, PT, R12, c[0x0][0x17c], PT ;  /* 0x00005f000c007a0c */ /* 0x010fc60003f26270 */
        /* <DEDUP_REMOVED lines=10> */
[----:B0-----:R-:W5:Y:S01]  /*6c040*/  LDL.LU R26, [R1+0x1b8] ;  /* 0x0001b800011a7983 */ /* 0x001f620000300800 */
[----:B------:R-:W-:-:S03]  /*6c050*/  ISETP.LT.AND P4, PT, R29, c[0x0][0x178], !P4 ;  /* 0x00005e001d007a0c */ /* 0x000fc60006781270 */
[----:B--2---:R0:W-:Y:S01]  /*6c060*/  @P5 STG.E.U16 [R4.64], R7 ;  /* 0x0000000704005986 */ /* 0x0041e2000c101506 */
[----:B------:R-:W-:Y:S02]  /*6c070*/  ISETP.LT.AND P5, PT, R29, c[0x0][0x178], !P0 ;  /* 0x00005e001d007a0c */ /* 0x000fe400047a1270 */
[----:B---3--:R-:W-:Y:S02]  /*6c080*/  ISETP.GE.AND P0, PT, R13, c[0x0][0x17c], PT ;  /* 0x00005f000d007a0c */ /* 0x008fe40003f06270 */
[----:B------:R-:W2:Y:S01]  /*6c090*/  LDL.LU R13, [R1+0x1e4c] ;  /* 0x001e4c00010d7983 */ /* 0x000ea20000300800 */
[----:B0-----:R-:W-:-:S05]  /*6c0a0*/  IMAD.WIDE R4, R6, 0x2, R2 ;  /* 0x0000000206047825 */ /* 0x001fca00078e0202 */
[----:B------:R0:W-:Y:S01]  /*6c0b0*/  @P3 STG.E.U16 [R4.64], R10 ;  /* 0x0000000a04003986 */ /* 0x0001e2000c101506 */
[----:B----4-:R-:W-:-:S03]  /*6c0c0*/  ISETP.GE.AND P3, PT, R12, c[0x0][0x17c], PT ;  /* 0x00005f000c007a0c */ /* 0x010fc60003f66270 */
[----:B------:R-:W3:Y:S01]  /*6c0d0*/  LDL.LU R12, [R1+0x1e48] ;  /* 0x001e4800010c7983 */ /* 0x000ee20000300800 */
[C---:B------:R-:W-:Y:S02]  /*6c0e0*/  IADD3 R0, R6.reuse, c[0x0][0x198], RZ ;  /* 0x0000660006007a10 */ /* 0x040fe40007ffe0ff */
[----:B------:R-:W-:Y:S01]  /*6c0f0*/  PRMT R11, R7, 0x7632, R11 ;  /* 0x00007632070b7816 */ /* 0x000fe2000000000b */
[----:B------:R-:W-:-:S05]  /*6c100*/  IMAD.WIDE R6, R6, 0x2, R24 ;  /* 0x0000000206067825 */ /* 0x000fca00078e0218 */
[----:B------:R1:W-:Y:S01]  /*6c110*/  @P4 STG.E.U16 [R6.64], R11 ;  /* 0x0000000b06004986 */ /* 0x0003e2000c101506 */
[----:B------:R-:W-:Y:S01]  /*6c120*/  ISETP.LT.AND P4, PT, R23, c[0x0][0x178], !P2 ;  /* 0x00005e0017007a0c */ /* 0x000fe20005781270 */
[----:B------:R-:W-:-:S04]  /*6c130*/  IMAD.WIDE R8, R0, 0x2, R2 ;  /* 0x0000000200087825 */ /* 0x000fc800078e0202 */
[C---:B0-----:R-:W-:Y:S01]  /*6c140*/  IMAD.WIDE R4, R0.reuse, 0x2, R24 ;  /* 0x0000000200047825 */ /* 0x041fe200078e0218 */
[----:B------:R0:W-:Y:S01]  /*6c150*/  @P6 STG.E.U16 [R8.64], R27 ;  /* 0x0000001b08006986 */ /* 0x0001e2000c101506 */
[----:B-1----:R-:W-:-:S03]  /*6c160*/  IADD3 R6, R0, c[0x0][0x198], RZ ;  /* 0x0000660000067a10 */ /* 0x002fc60007ffe0ff */
[----:B------:R1:W-:Y:S01]  /*6c170*/  @P5 STG.E.U16 [R4.64], R14 ;  /* 0x0000000e04005986 */ /* 0x0003e2000c101506 */
[----:B------:R-:W-:Y:S02]  /*6c180*/  PRMT R10, R27, 0x7632, R10 ;  /* 0x000076321b0a7816 */ /* 0x000fe4000000000a */
[----:B------:R-:W-:Y:S02]  /*6c190*/  ISETP.LT.AND P6, PT, R23, c[0x0][0x178], !P1 ;  /* 0x00005e0017007a0c */ /* 0x000fe40004fc1270 */
[----:B------:R-:W-:Y:S01]  /*6c1a0*/  ISETP.LT.AND P5, PT, R29, c[0x0][0x178], !P1 ;  /* 0x00005e001d007a0c */ /* 0x000fe20004fa1270 */
[----:B0-----:R-:W4:Y:S01]  /*6c1b0*/  LDL.LU R27, [R1+0x158] ;  /* 0x00015800011b7983 */ /* 0x001f220000300800 */
[----:B-1----:R-:W-:-:S05]  /*6c1c0*/  IMAD.WIDE R4, R6, 0x2, R2 ;  /* 0x0000000206047825 */ /* 0x002fca00078e0202 */
[----:B------:R0:W-:Y:S01]  /*6c1d0*/  @P4 STG.E.U16 [R4.64], R10 ;  /* 0x0000000a04004986 */ /* 0x0001e2000c101506 */
[----:B--2---:R-:W-:-:S03]  /*6c1e0*/  ISETP.GE.AND P1, PT, R13, c[0x0][0x17c], PT ;  /* 0x00005f000d007a0c */ /* 0x004fc60003f26270 */
[----:B------:R-:W2:Y:S01]  /*6c1f0*/  LDL.LU R13, [R1+0x1e54] ;  /* 0x001e5400010d7983 */ /* 0x000ea20000300800 */
[----:B---3--:R-:W-:-:S03]  /*6c200*/  ISETP.GE.AND P4, PT, R12, c[0x0][0x17c], PT ;  /* 0x00005f000c007a0c */ /* 0x008fc60003f86270 */
[----:B------:R-:W3:Y:S01]  /*6c210*/  LDL.LU R12, [R1+0x1e50] ;  /* 0x001e5000010c7983 */ /* 0x000ee20000300800 */
[----:B------:R-:W-:Y:S02]  /*6c220*/  ISETP.LT.AND P2, PT, R29, c[0x0][0x178], !P2 ;  /* 0x00005e001d007a0c */ /* 0x000fe40005741270 */
[C---:B------:R-:W-:Y:S01]  /*6c230*/  IADD3 R0, R6.reuse, c[0x0][0x198], RZ ;  /* 0x0000660006007a10 */ /* 0x040fe20007ffe0ff */
[----:B------:R-:W-:Y:S01]  /*6c240*/  IMAD.WIDE R6, R6, 0x2, R24 ;  /* 0x0000000206067825 */ /* 0x000fe200078e0218 */
[----:B------:R-:W-:-:S03]  /*6c250*/  PRMT R11, R14, 0x7632, R11 ;  /* 0x000076320e0b7816 */ /* 0x000fc6000000000b */
[----:B------:R-:W-:-:S04]  /*6c260*/  IMAD.WIDE R8, R0, 0x2, R2 ;  /* 0x0000000200087825 */ /* 0x000fc800078e0202 */
[----:B0-----:R-:W-:Y:S02]  /*6c270*/  IMAD.WIDE R4, R0, 0x2, R24 ;  /* 0x0000000200047825 */ /* 0x001fe400078e0218 */
[----:B------:R0:W-:Y:S01]  /*6c280*/  @P2 STG.E.U16 [R6.64], R11 ;  /* 0x0000000b06002986 */ /* 0x0001e2000c101506 */
[----:B------:R-:W-:Y:S02]  /*6c290*/  ISETP.LT.AND P2, PT, R23, c[0x0][0x178], !P0 ;  /* 0x00005e0017007a0c */ /* 0x000fe40004741270 */
[----:B-----5:R-:W-:Y:S01]  /*6c2a0*/  PRMT R10, R26, 0x7632, R10 ;  /* 0x000076321a0a7816 */ /* 0x020fe2000000000a */
[----:B------:R1:W-:Y:S04]  /*6c2b0*/  @P6 STG.E.U16 [R8.64], R26 ;  /* 0x0000001a08006986 */ /* 0x0003e8000c101506 */
[----:B------:R5:W-:Y:S01]  /*6c2c0*/  @P5 STG.E.U16 [R4.64], R18 ;  /* 0x0000001204005986 */ /* 0x000be2000c101506 */
[----:B0-----:R-:W-:-:S02]  /*6c2d0*/  IADD3 R6, R0, c[0x0][0x198], RZ ;  /* 0x0000660000067a10 */ /* 0x001fc40007ffe0ff */
[----:B------:R-:W-:Y:S01]  /*6c2e0*/  PRMT R11, R18, 0x7632, R11 ;  /* 0x00007632120b7816 */ /* 0x000fe2000000000b */
[----:B-1----:R-:W4:Y:S04]  /*6c2f0*/  LDL.LU R26, [R1+0x1e8] ;  /* 0x0001e800011a7983 */ /* 0x002f280000300800 */
[----:B-----5:R-:W5:Y:S01]  /*6c300*/  LDL.LU R18, [R1+0x1f8] ;  /* 0x0001f80001127983 */ /* 0x020f620000300800 */
[----:B------:R-:W-:Y:S01]  /*6c310*/  IMAD.WIDE R4, R6, 0x2, R2 ;  /* 0x0000000206047825 */ /* 0x000fe200078e0202 */
[----:B------:R-:W-:Y:S02]  /*6c320*/  ISETP.LT.AND P6, PT, R23, c[0x0][0x178], !P3 ;  /* 0x00005e0017007a0c */ /* 0x000fe40005fc1270 */
[----:B------:R-:W-:Y:S02]  /*6c330*/  ISETP.LT.AND P5, PT, R29, c[0x0][0x178], !P3 ;  /* 0x00005e001d007a0c */ /* 0x000fe40005fa1270 */
[----:B------:R0:W-:Y:S01]  /*6c340*/  @P2 STG.E.U16 [R4.64], R10 ;  /* 0x0000000a04002986 */ /* 0x0001e2000c101506 */
[----:B--2---:R-:W-:-:S03]  /*6c350*/  ISETP.GE.AND P3, PT, R13, c[0x0][0x17c], PT ;  /* 0x00005f000d007a0c */ /* 0x004fc60003f66270 */
[----:B------:R-:W2:Y:S01]  /*6c360*/  LDL.LU R13, [R1+0x1e5c] ;  /* 0x001e5c00010d7983 */ /* 0x000ea20000300800 */
[----:B---3--:R-:W-:-:S03]  /*6c370*/  ISETP.GE.AND P2, PT, R12, c[0x0][0x17c], PT ;  /* 0x00005f000c007a0c */ /* 0x008fc60003f46270 */
[----:B------:R-:W3:Y:S01]  /*6c380*/  LDL.LU R12, [R1+0x1e58] ;  /* 0x001e5800010c7983 */ /* 0x000ee20000300800 */
[----:B------:R-:W-:Y:S02]  /*6c390*/  ISETP.LT.AND P0, PT, R29, c[0x0][0x178], !P0 ;  /* 0x00005e001d007a0c */ /* 0x000fe40004701270 */
[C---:B------:R-:W-:Y:S01]  /*6c3a0*/  IADD3 R0, R6.reuse, c[0x0][0x198], RZ ;  /* 0x0000660006007a10 */ /* 0x040fe20007ffe0ff */
[----:B------:R-:W-:-:S04]  /*6c3b0*/  IMAD.WIDE R6, R6, 0x2, R24 ;  /* 0x0000000206067825 */ /* 0x000fc800078e0218 */
[----:B------:R-:W-:-:S06]  /*6c3c0*/  IMAD.WIDE R8, R0, 0x2, R2 ;  /* 0x0000000200087825 */ /* 0x000fcc00078e0202 */
[----:B------:R1:W-:Y:S01]  /*6c3d0*/  @P0 STG.E.U16 [R6.64], R11 ;  /* 0x0000000b06000986 */ /* 0x0003e2000c101506 */
[----:B------:R-:W-:Y:S01]  /*6c3e0*/  ISETP.LT.AND P0, PT, R23, c[0x0][0x178], !P1 ;  /* 0x00005e0017007a0c */ /* 0x000fe20004f01270 */
[C---:B0-----:R-:W-:Y:S01]  /*6c3f0*/  IMAD.WIDE R4, R0.reuse, 0x2, R24 ;  /* 0x0000000200047825 */ /* 0x041fe200078e0218 */
[----:B------:R-:W-:Y:S02]  /*6c400*/  ISETP.LT.AND P1, PT, R29, c[0x0][0x178], !P1 ;  /* 0x00005e001d007a0c */ /* 0x000fe40004f21270 */
[----:B-1----:R-:W-:Y:S02]  /*6c410*/  IADD3 R6, R0, c[0x0][0x198], RZ ;  /* 0x0000660000067a10 */ /* 0x002fe40007ffe0ff */
[----:B----4-:R-:W-:Y:S01]  /*6c420*/  PRMT R11, R27, 0x7632, R11 ;  /* 0x000076321b0b7816 */ /* 0x010fe2000000000b */
[----:B-----5:R0:W-:Y:S01]  /*6c430*/  @P6 STG.E.U16 [R8.64], R18 ;  /* 0x0000001208006986 */ /* 0x0201e2000c101506 */
[----:B------:R-:W-:-:S03]  /*6c440*/  PRMT R10, R18, 0x7632, R10 ;  /* 0x00007632120a7816 */ /* 0x000fc6000000000a */
[----:B------:R1:W-:Y:S01]  /*6c450*/  @P5 STG.E.U16 [R4.64], R27 ;  /* 0x0000001b04005986 */ /* 0x0003e2000c101506 */
[C---:B------:R-:W-:Y:S02]  /*6c460*/  IADD3 R0, R6.reuse, c[0x0][0x198], RZ ;  /* 0x0000660006007a10 */ /* 0x040fe40007ffe0ff */
[----:B------:R-:W-:Y:S02]  /*6c470*/  ISETP.LT.AND P6, PT, R23, c[0x0][0x178], !P4 ;  /* 0x00005e0017007a0c */ /* 0x000fe400067c1270 */
[----:B------:R-:W-:Y:S01]  /*6c480*/  ISETP.LT.AND P5, PT, R29, c[0x0][0x178], !P4 ;  /* 0x00005e001d007a0c */ /* 0x000fe200067a1270 */
[----:B0-----:R-:W4:Y:S01]  /*6c490*/  LDL.LU R18, [R1+0x1d8] ;  /* 0x0001d80001127983 */ /* 0x001f220000300800 */
[----:B-1----:R-:W-:-:S03]  /*6c4a0*/  IMAD.WIDE R4, R6, 0x2, R2 ;  /* 0x0000000206047825 */ /* 0x002fc600078e0202 */
[----:B------:R-:W5:Y:S01]  /*6c4b0*/  LDL.LU R27, [R1+0x178] ;  /* 0x00017800011b7983 */ /* 0x000f620000300800 */
[----:B------:R-:W-:-:S03]  /*6c4c0*/  IMAD.WIDE R6, R6, 0x2, R24 ;  /* 0x0000000206067825 */ /* 0x000fc600078e0218 */
[----:B------:R-:W-:Y:S04]  /*6c4d0*/  @P0 STG.E.U16 [R4.64], R10 ;  /* 0x0000000a04000986 */ /* 0x000fe8000c101506 */
[----:B------:R0:W-:Y:S01]  /*6c4e0*/  @P1 STG.E.U16 [R6.64], R11 ;  /* 0x0000000b06001986 */ /* 0x0001e2000c101506 */
[----:B--2---:R-:W-:-:S03]  /*6c4f0*/  ISETP.GE.AND P4, PT, R13, c[0x0][0x17c], PT ;  /* 0x00005f000d007a0c */ /* 0x004fc60003f86270 */
[----:B------:R-:W2:Y:S01]  /*6c500*/  LDL.LU R13, [R1+0x1e64] ;  /* 0x001e6400010d7983 */ /* 0x000ea20000300800 */
[----:B---3--:R-:W-:-:S03]  /*6c510*/  ISETP.GE.AND P0, PT, R12, c[0x0][0x17c], PT ;  /* 0x00005f000c007a0c */ /* 0x008fc60003f06270 */
[----:B------:R-:W3:Y:S04]  /*6c520*/  LDL.LU R12, [R1+0x1e60] ;  /* 0x001e6000010c7983 */ /* 0x000ee80000300800 */
[----:B0-----:R-:W2:Y:S01]  /*6c530*/  LDL.LU R7, [R1+0xd8] ;  /* 0x0000d80001077983 */ /* 0x001ea20000300800 */
[----:B------:R-:W-:-:S04]  /*6c540*/  IMAD.WIDE R8, R0, 0x2, R2 ;  /* 0x0000000200087825 */ /* 0x000fc800078e0202 */
[----:B------:R-:W-:Y:S01]  /*6c550*/  IMAD.WIDE R4, R0, 0x2, R24 ;  /* 0x0000000200047825 */ /* 0x000fe200078e0218 */
[----:B------:R0:W-:Y:S01]  /*6c560*/  @P6 STG.E.U16 [R8.64], R26 ;  /* 0x0000001a08006986 */ /* 0x0001e2000c101506 */
[----:B------:R-:W-:Y:S02]  /*6c570*/  ISETP.LT.AND P6, PT, R23, c[0x0][0x178], !P2 ;  /* 0x00005e0017007a0c */ /* 0x000fe400057c1270 */
[----:B------:R-:W-:Y:S02]  /*6c580*/  PRMT R10, R26, 0x7632, R10 ;  /* 0x000076321a0a7816 */ /* 0x000fe4000000000a */
[----:B0-----:R-:W3:Y:S04]  /*6c590*/  LDL.LU R26, [R1+0x208] ;  /* 0x00020800011a7983 */ /* 0x001ee80000300800 */
[----:B--2---:R0:W-:Y:S01]  /*6c5a0*/  @P5 STG.E.U16 [R4.64], R7 ;  /* 0x0000000704005986 */ /* 0x0041e2000c101506 */
[----:B------:R-:W-:-:S02]  /*6c5b0*/  ISETP.LT.AND P5, PT, R29, c[0x0][0x178], !P2 ;  /* 0x00005e001d007a0c */ /* 0x000fc400057a1270 */
[----:B------:R-:W-:Y:S02]  /*6c5c0*/  ISETP.GE.AND P2, PT, R13, c[0x0][0x17c], PT ;  /* 0x00005f000d007a0c */ /* 0x000fe40003f46270 */
[----:B------:R-:W2:Y:S01]  /*6c5d0*/  LDL.LU R13, [R1+0x1e6c] ;  /* 0x001e6c00010d7983 */ /* 0x000ea20000300800 */
[----:B------:R-:W-:Y:S02]  /*6c5e0*/  ISETP.LT.AND P1, PT, R23, c[0x0][0x178], !P3 ;  /* 0x00005e0017007a0c */ /* 0x000fe40005f21270 */
[----:B------:R-:W-:Y:S02]  /*6c5f0*/  IADD3 R6, R0, c[0x0][0x198], RZ ;  /* 0x0000660000067a10 */ /* 0x000fe40007ffe0ff */
[----:B------:R-:W-:Y:S02]  /*6c600*/  ISETP.LT.AND P3, PT, R29, c[0x0][0x178], !P3 ;  /* 0x00005e001d007a0c */ /* 0x000fe40005f61270 */
[C---:B------:R-:W-:Y:S01]  /*6c610*/  IADD3 R0, R6.reuse, c[0x0][0x198], RZ ;  /* 0x0000660006007a10 */ /* 0x040fe20007ffe0ff */
[----:B0-----:R-:W-:Y:S01]  /*6c620*/  IMAD.WIDE R4, R6, 0x2, R2 ;  /* 0x0000000206047825 */ /* 0x001fe200078e0202 */
[----:B------:R-:W-:-:S03]  /*6c630*/  PRMT R11, R7, 0x7632, R11 ;  /* 0x00007632070b7816 */ /* 0x000fc6000000000b */
[----:B------:R-:W-:Y:S02]  /*6c640*/  IMAD.WIDE R6, R6, 0x2, R24 ;  /* 0x0000000206067825 */ /* 0x000fe400078e0218 */
[----:B------:R0:W-:Y:S02]  /*6c650*/  @P1 STG.E.U16 [R4.64], R10 ;  /* 0x0000000a04001986 */ /* 0x0001e4000c101506 */
[----:B------:R-:W-:Y:S01]  /*6c660*/  IMAD.WIDE R8, R0, 0x2, R2 ;  /* 0x0000000200087825 */ /* 0x000fe200078e0202 */
[----:B---3--:R-:W-:Y:S01]  /*6c670*/  ISETP.GE.AND P1, PT, R12, c[0x0][0x17c], PT ;  /* 0x00005f000c007a0c */ /* 0x008fe20003f26270 */
[----:B------:R1:W-:Y:S04]  /*6c680*/  @P3 STG.E.U16 [R6.64], R11 ;  /* 0x0000000b06003986 */ /* 0x0003e8000c101506 */
[----:B----4-:R3:W-:Y:S01]  /*6c690*/  @P6 STG.E.U16 [R8.64], R18 ;  /* 0x0000001208006986 */ /* 0x0107e2000c101506 */
[----:B0-----:R-:W-:-:S03]  /*6c6a0*/  IMAD.WIDE R4, R0, 0x2, R24 ;  /* 0x0000000200047825 */ /* 0x001fc600078e0218 */
[----:B------:R-:W4:Y:S01]  /*6c6b0*/  LDL.LU R12, [R1+0x1e68] ;  /* 0x001e6800010c7983 */ /* 0x000f220000300800 */
[----:B------:R-:W-:Y:S02]  /*6c6c0*/  PRMT R10, R18, 0x7632, R10 ;  /* 0x00007632120a7816 */ /* 0x000fe4000000000a */
[----:B------:R-:W-:Y:S01]  /*6c6d0*/  ISETP.LT.AND P6, PT, R23, c[0x0][0x178], !P0 ;  /* 0x00005e0017007a0c */ /* 0x000fe200047c1270 */
[----:B-----5:R0:W-:Y:S01]  /*6c6e0*/  @P5 STG.E.U16 [R4.64], R27 ;  /* 0x0000001b04005986 */ /* 0x0201e2000c101506 */
[----:B-1----:R-:W-:Y:S02]  /*6c6f0*/  PRMT R11, R27, 0x7632, R11 ;  /* 0x000076321b0b7816 */ /* 0x002fe4000000000b */
[----:B------:R-:W-:Y:S01]  /*6c700*/  ISETP.LT.AND P5, PT, R29, c[0x0][0x178], !P0 ;  /* 0x00005e001d007a0c */ /* 0x000fe200047a1270 */
[----:B---3--:R-:W3:Y:S04]  /*6c710*/  LDL.LU R18, [R1+0x16c] ;  /* 0x00016c0001127983 */ /* 0x008ee80000300800 */
[----:B0-----:R-:W5:Y:S01]  /*6c720*/  LDL.LU R27, [R1+0x1e74] ;  /* 0x001e7400011b7983 */ /* 0x001f620000300800 */
[----:B--2---:R-:W-:-:S03]  /*6c730*/  ISETP.GE.AND P0, PT, R13, c[0x0][0x17c], PT ;  /* 0x00005f000d007a0c */ /* 0x004fc60003f06270 */
[----:B------:R-:W2:Y:S01]  /*6c740*/  LDL.LU R13, [R1+0x1e70] ;  /* 0x001e7000010d7983 */ /* 0x000ea20000300800 */
[----:B------:R-:W-:Y:S02]  /*6c750*/  ISETP.LT.AND P3, PT, R23, c[0x0][0x178], !P4 ;  /* 0x00005e0017007a0c */ /* 0x000fe40006761270 */
[----:B------:R-:W-:Y:S02]  /*6c760*/  ISETP.LT.AND P4, PT, R29, c[0x0][0x178], !P4 ;  /* 0x00005e001d007a0c */ /* 0x000fe40006781270 */
[----:B------:R-:W-:-:S04]  /*6c770*/  IADD3 R6, R0, c[0x0][0x198], RZ ;  /* 0x0000660000067a10 */ /* 0x000fc80007ffe0ff */
[C---:B------:R-:W-:Y:S01]  /*6c780*/  IADD3 R0, R6.reuse, c[0x0][0x198], RZ ;  /* 0x0000660006007a10 */ /* 0x040fe20007ffe0ff */
[----:B------:R-:W-:-:S04]  /*6c790*/  IMAD.WIDE R4, R6, 0x2, R2 ;  /* 0x0000000206047825 */ /* 0x000fc800078e0202 */
[----:B------:R-:W-:Y:S01]  /*6c7a0*/  IMAD.WIDE R6, R6, 0x2, R24 ;  /* 0x0000000206067825 */ /* 0x000fe200078e0218 */
[----:B------:R0:W-:Y:S04]  /*6c7b0*/  @P3 STG.E.U16 [R4.64], R10 ;  /* 0x0000000a04003986 */ /* 0x0001e8000c101506 */
[----:B------:R1:W-:Y:S01]  /*6c7c0*/  @P4 STG.E.U16 [R6.64], R11 ;  /* 0x0000000b06004986 */ /* 0x0003e2000c101506 */
[----:B------:R-:W-:Y:S01]  /*6c7d0*/  ISETP.LT.AND P4, PT, R23, c[0x0][0x178], !P2 ;  /* 0x00005e0017007a0c */ /* 0x000fe20005781270 */
[----:B------:R-:W-:Y:S01]  /*6c7e0*/  IMAD.WIDE R8, R0, 0x2, R2 ;  /* 0x0000000200087825 */ /* 0x000fe200078e0202 */
[----:B------:R-:W-:-:S03]  /*6c7f0*/  ISETP.LT.AND P2, PT, R29, c[0x0][0x178], !P2 ;  /* 0x00005e001d007a0c */ /* 0x000fc60005741270 */
[C---:B0-----:R-:W-:Y:S01]  /*6c800*/  IMAD.WIDE R4, R0.reuse, 0x2, R24 ;  /* 0x0000000200047825 */ /* 0x041fe200078e0218 */
[----:B------:R-:W-:Y:S01]  /*6c810*/  @P6 STG.E.U16 [R8.64], R26 ;  /* 0x0000001a08006986 */ /* 0x000fe2000c101506 */
[----:B-1----:R-:W-:-:S03]  /*6c820*/  IADD3 R6, R0, c[0x0][0x198], RZ ;  /* 0x0000660000067a10 */ /* 0x002fc60007ffe0ff */
[----:B------:R0:W-:Y:S01]  /*6c830*/  @P5 STG.E.U16 [R4.64], R15 ;  /* 0x0000000f04005986 */ /* 0x0001e2000c101506 */
[----:B------:R-:W-:Y:S02]  /*6c840*/  PRMT R10, R26, 0x7632, R10 ;  /* 0x000076321a0a7816 */ /* 0x000fe4000000000a */
[----:B------:R-:W-:Y:S02]  /*6c850*/  IADD3 R0, R6, c[0x0][0x198], RZ ;  /* 0x0000660006007a10 */ /* 0x000fe40007ffe0ff */
[----:B------:R-:W-:Y:S02]  /*6c860*/  PRMT R11, R15, 0x7632, R11 ;  /* 0x000076320f0b7816 */ /* 0x000fe4000000000b */
[----:B----4-:R-:W-:Y:S01]  /*6c870*/  ISETP.GE.AND P3, PT, R12, c[0x0][0x17c], PT ;  /* 0x00005f000c007a0c */ /* 0x010fe20003f66270 */
[----:B0-----:R-:W-:Y:S01]  /*6c880*/  IMAD.WIDE R4, R6, 0x2, R2 ;  /* 0x0000000206047825 */ /* 0x001fe200078e0202 */
[----:B------:R-:W4:Y:S01]  /*6c890*/  LDL.LU R15, [R1+0x2010] ;  /* 0x00201000010f7983 */ /* 0x000f220000300800 */
[----:B------:R-:W-:-:S02]  /*6c8a0*/  ISETP.LT.AND P6, PT, R23, c[0x0][0x178], !P1 ;  /* 0x00005e0017007a0c */ /* 0x000fc40004fc1270 */
[----:B------:R-:W-:Y:S01]  /*6c8b0*/  IMAD.WIDE R6, R6, 0x2, R24 ;  /* 0x0000000206067825 */ /* 0x000fe200078e0218 */
[----:B------:R-:W4:Y:S01]  /*6c8c0*/  LDL.LU R26, [R1+0x1e78] ;  /* 0x001e7800011a7983 */ /* 0x000f220000300800 */
[----:B------:R-:W-:Y:S02]  /*6c8d0*/  ISETP.LT.AND P5, PT, R29, c[0x0][0x178], !P1 ;  /* 0x00005e001d007a0c */ /* 0x000fe40004fa1270 */
[----:B-----5:R-:W-:Y:S01]  /*6c8e0*/  ISETP.GE.AND P1, PT, R27, c[0x0][0x17c], PT ;  /* 0x00005f001b007a0c */ /* 0x020fe20003f26270 */
[----:B------:R-:W5:Y:S04]  /*6c8f0*/  LDL.LU R12, [R1+0x1ac] ;  /* 0x0001ac00010c7983 */ /* 0x000f680000300800 */
[----:B------:R-:W-:Y:S04]  /*6c900*/  @P4 STG.E.U16 [R4.64], R10 ;  /* 0x0000000a04004986 */ /* 0x000fe8000c101506 */
[----:B------:R-:W4:Y:S04]  /*6c910*/  LDL.LU R27, [R1+0x14c] ;  /* 0x00014c00011b7983 */ /* 0x000f280000300800 */
[----:B------:R0:W-:Y:S01]  /*6c920*/  @P2 STG.E.U16 [R6.64], R11 ;  /* 0x0000000b06002986 */ /* 0x0001e2000c101506 */
[----:B--2---:R-:W-:-:S03]  /*6c930*/  ISETP.GE.AND P4, PT, R13, c[0x0][0x17c], PT ;  /* 0x00005f000d007a0c */ /* 0x004fc60003f86270 */
[----:B------:R-:W2:Y:S04]  /*6c940*/  LDL.LU R13, [R1+0x1e7c] ;  /* 0x001e7c00010d7983 */ /* 0x000ea80000300800 */
[----:B0-----:R-:W2:Y:S01]  /*6c950*/  LDL.LU R7, [R1+0x19c] ;  /* 0x00019c0001077983 */ /* 0x001ea20000300800 */
[----:B------:R-:W-:Y:S01]  /*6c960*/  ISETP.LT.AND P2, PT, R23, c[0x0][0x178], !P0 ;  /* 0x00005e0017007a0c */ /* 0x000fe20004741270 */
[C---:B------:R-:W-:Y:S01]  /*6c970*/  IMAD.WIDE R8, R0.reuse, 0x2, R2 ;  /* 0x0000000200087825 */ /* 0x040fe200078e0202 */
[----:B------:R-:W-:-:S03]  /*6c980*/  IADD3 R6, R0, c[0x0][0x198], RZ ;  /* 0x0000660000067a10 */ /* 0x000fc60007ffe0ff */
[----:B------:R-:W-:Y:S01]  /*6c990*/  IMAD.WIDE R4, R0, 0x2, R24 ;  /* 0x0000000200047825 */ /* 0x000fe200078e0218 */
[----:B---3--:R-:W-:Y:S02]  /*6c9a0*/  PRMT R11, R18, 0x7632, R11 ;  /* 0x00007632120b7816 */ /* 0x008fe4000000000b */
[----:B------:R-:W-:Y:S02]  /*6c9b0*/  ISETP.LT.AND P0, PT, R29, c[0x0][0x178], !P0 ;  /* 0x00005e001d007a0c */ /* 0x000fe40004701270 */
[----:B------:R-:W-:Y:S01]  /*6c9c0*/  IADD3 R0, R6, c[0x0][0x198], RZ ;  /* 0x0000660006007a10 */ /* 0x000fe20007ffe0ff */
[----:B--2---:R-:W-:Y:S01]  /*6c9d0*/  @P6 STG.E.U16 [R8.64], R7 ;  /* 0x0000000708006986 */ /* 0x004fe2000c101506 */
[----:B------:R-:W-:-:S03]  /*6c9e0*/  PRMT R10, R7, 0x7632, R10 ;  /* 0x00007632070a7816 */ /* 0x000fc6000000000a */
[----:B------:R0:W-:Y:S01]  /*6c9f0*/  @P5 STG.E.U16 [R4.64], R18 ;  /* 0x0000001204005986 */ /* 0x0001e2000c101506 */
[----:B----4-:R-:W-:-:S03]  /*6ca00*/  ISETP.GE.AND P5, PT, R26, c[0x0][0x17c], PT ;  /* 0x00005f001a007a0c */ /* 0x010fc60003fa6270 */
[----:B------:R-:W2:Y:S01]  /*6ca10*/  LDL.LU R26, [R1+0x1cc] ;  /* 0x0001cc00011a7983 */ /* 0x000ea20000300800 */
[----:B0-----:R-:W-:-:S03]  /*6ca20*/  IMAD.WIDE R4, R6, 0x2, R2 ;  /* 0x0000000206047825 */ /* 0x001fc600078e0202 */
[----:B------:R-:W3:Y:S04]  /*6ca30*/  LDL.LU R18, [R1+0x1e84] ;  /* 0x001e840001127983 */ /* 0x000ee80000300800 */
[----:B------:R0:W-:Y:S01]  /*6ca40*/  @P2 STG.E.U16 [R4.64], R10 ;  /* 0x0000000a04002986 */ /* 0x0001e2000c101506 */
[----:B------:R-:W-:-:S03]  /*6ca50*/  ISETP.GE.AND P2, PT, R13, c[0x0][0x17c], PT ;  /* 0x00005f000d007a0c */ /* 0x000fc60003f46270 */
        /* <DEDUP_REMOVED lines=15> */
[----:B------:R-:W3:Y:S04]  /*6cb50*/  LDL.LU R27, [R1+0x1bc] ;  /* 0x0001bc00011b7983 */ /* 0x000ee80000300800 */
[----:B------:R0:W-:Y:S01]  /*6cb60*/  @P0 STG.E.U16 [R4.64], R10 ;  /* 0x0000000a04000986 */ /* 0x0001e2000c101506 */
        /* <DEDUP_REMOVED lines=10> */
[----:B0-----:R-:W-:Y:S02]  /*6cc10*/  IMAD.WIDE R4, R0, 0x2, R24 ;  /* 0x0000000200047825 */ /* 0x001fe400078e0218 */
[----:B--2---:R-:W-:Y:S01]  /*6cc20*/  @P6 STG.E.U16 [R8.64], R26 ;  /* 0x0000001a08006986 */ /* 0x004fe2000c101506 */
[----:B------:R-:W-:-:S03]  /*6cc30*/  PRMT R10, R26, 0x7632, R10 ;  /* 0x000076321a0a7816 */ /* 0x000fc6000000000a */
[----:B------:R0:W-:Y:S01]  /*6cc40*/  @P4 STG.E.U16 [R4.64], R15 ;  /* 0x0000000f04004986 */ /* 0x0001e2000c101506 */
[----:B-1----:R-:W-:Y:S02]  /*6cc50*/  IADD3 R6, R0, c[0x0][0x198], RZ ;  /* 0x0000660000067a10 */ /* 0x002fe40007ffe0ff */
[----:B-----5:R-:W-:Y:S02]  /*6cc60*/  ISETP.GE.AND P4, PT, R12, c[0x0][0x17c], PT ;  /* 0x00005f000c007a0c */ /* 0x020fe40003f86270 */
[----:B------:R-:W2:Y:S01]  /*6cc70*/  LDL.LU R12, [R1+0x1fc] ;  /* 0x0001fc00010c7983 */ /* 0x000ea20000300800 */
[----:B0-----:R-:W-:-:S03]  /*6cc80*/  IMAD.WIDE R4, R6, 0x2, R2 ;  /* 0x0000000206047825 */ /* 0x001fc600078e0202 */
[----:B------:R-:W5:Y:S01]  /*6cc90*/  LDL.LU R26, [R1+0x1e94] ;  /* 0x001e9400011a7983 */ /* 0x000f620000300800 */
[----:B---3--:R-:W-:-:S03]  /*6cca0*/  ISETP.GE.AND P3, PT, R18, c[0x0][0x17c], PT ;  /* 0x00005f0012007a0c */ /* 0x008fc60003f66270 */
[----:B------:R0:W-:Y:S01]  /*6ccb0*/  @P1 STG.E.U16 [R4.64], R10 ;  /* 0x0000000a04001986 */ /* 0x0001e2000c101506 */
[----:B------:R-:W-:Y:S02]  /*6ccc0*/  PRMT R11, R15, 0x7632, R11 ;  /* 0x000076320f0b7816 */ /* 0x000fe4000000000b */
[----:B----4-:R-:W-:Y:S02]  /*6ccd0*/  ISETP.GE.AND P1, PT, R13, c[0x0][0x17c], PT ;  /* 0x00005f000d007a0c */ /* 0x010fe40003f26270 */
[----:B------:R-:W3:Y:S04]  /*6cce0*/  LDL.LU R13, [R1+0x1e90] ;  /* 0x001e9000010d7983 */ /* 0x000ee80000300800 */
[----:B------:R-:W4:Y:S04]  /*6ccf0*/  LDL.LU R18, [R1+0x15c] ;  /* 0x00015c0001127983 */ /* 0x000f280000300800 */
[----:B------:R-:W4:Y:S01]  /*6cd00*/  LDL.LU R15, [R1+0x1e98] ;  /* 0x001e9800010f7983 */ /* 0x000f220000300800 */
[----:B------:R-:W-:-:S02]  /*6cd10*/  ISETP.LT.AND P5, PT, R29, c[0x0][0x178], !P5 ;  /* 0x00005e001d007a0c */ /* 0x000fc40006fa1270 */
        /* <DEDUP_REMOVED lines=9> */
[----:B------:R0:W-:Y:S01]  /*6cdb0*/  @P6 STG.E.U16 [R8.64], R27 ;  /* 0x0000001b08006986 */ /* 0x0001e2000c101506 */
[----:B------:R-:W-:Y:S02]  /*6cdc0*/  ISETP.LT.AND P6, PT, R23, c[0x0][0x178], !P0 ;  /* 0x00005e0017007a0c */ /* 0x000fe400047c1270 */
[----:B-1----:R-:W-:Y:S01]  /*6cdd0*/  IADD3 R6, R0, c[0x0][0x198], RZ ;  /* 0x0000660000067a10 */ /* 0x002fe20007ffe0ff */
[----:B------:R1:W-:Y:S01]  /*6cde0*/  @P2 STG.E.U16 [R4.64], R19 ;  /* 0x0000001304002986 */ /* 0x0003e2000c101506 */
[----:B------:R-:W-:Y:S02]  /*6cdf0*/  PRMT R10, R27, 0x7632, R10 ;  /* 0x000076321b0a7816 */ /* 0x000fe4000000000a */
[----:B------:R-:W-:Y:S01]  /*6ce00*/  IADD3 R0, R6, c[0x0][0x198], RZ ;  /* 0x0000660006007a10 */ /* 0x000fe20007ffe0ff */
[----:B------:R-:W-:Y:S01]  /*6ce10*/  STL.64 [R1+0x1ff8], R16 ;  /* 0x001ff81001007387 */ /* 0x000fe20000100a00 */
[----:B------:R-:W-:-:S02]  /*6ce20*/  ISETP.LT.AND P2, PT, R29, c[0x0][0x178], !P0 ;  /* 0x00005e001d007a0c */ /* 0x000fc40004741270 */
[----:B------:R-:W-:Y:S01]  /*6ce30*/  PRMT R11, R19, 0x7632, R11 ;  /* 0x00007632130b7816 */ /* 0x000fe2000000000b */
[--C-:B0-----:R-:W-:Y:S01]  /*6ce40*/  IMAD.WIDE R8, R0, 0x2, R2.reuse ;  /* 0x0000000200087825 */ /* 0x101fe200078e0202 */
[----:B-----5:R-:W-:Y:S02]  /*6ce50*/  ISETP.GE.AND P0, PT, R26, c[0x0][0x17c], PT ;  /* 0x00005f001a007a0c */ /* 0x020fe40003f06270 */
[----:B------:R-:W5:Y:S01]  /*6ce60*/  LDL.LU R26, [R1+0x1ec] ;  /* 0x0001ec00011a7983 */ /* 0x000f620000300800 */
[----:B-1----:R-:W-:-:S04]  /*6ce70*/  IMAD.WIDE R4, R6, 0x2, R2 ;  /* 0x0000000206047825 */ /* 0x002fc800078e0202 */
[----:B------:R-:W-:Y:S01]  /*6ce80*/  IMAD.WIDE R6, R6, 0x2, R24 ;  /* 0x0000000206067825 */ /* 0x000fe200078e0218 */
[----:B------:R-:W-:Y:S04]  /*6ce90*/  @P5 STG.E.U16 [R4.64], R10 ;  /* 0x0000000a04005986 */ /* 0x000fe8000c101506 */
[----:B------:R-:W-:Y:S04]  /*6cea0*/  @P3 STG.E.U16 [R6.64], R11 ;  /* 0x0000000b06003986 */ /* 0x000fe8000c101506 */
[----:B--2---:R0:W-:Y:S02]  /*6ceb0*/  @P6 STG.E.U16 [R8.64], R12 ;  /* 0x0000000c08006986 */ /* 0x0041e4000c101506 */
[----:B0-----:R-:W-:-:S02]  /*6cec0*/  PRMT R8, R12, 0x7632, R8 ;  /* 0x000076320c087816 */ /* 0x001fc40000000008 */
[----:B---3--:R-:W-:Y:S02]  /*6ced0*/  ISETP.GE.AND P5, PT, R13, c[0x0][0x17c], PT ;  /* 0x00005f000d007a0c */ /* 0x008fe40003fa6270 */
[----:B------:R-:W2:Y:S04]  /*6cee0*/  LDL.LU R13, [R1+0x1e9c] ;  /* 0x001e9c00010d7983 */ /* 0x000ea80000300800 */
[----:B------:R-:W3:Y:S01]  /*6cef0*/  LDL.LU R27, [R1+0xdc] ;  /* 0x0000dc00011b7983 */ /* 0x000ee20000300800 */
[----:B----4-:R-:W-:-:S03]  /*6cf00*/  ISETP.GE.AND P3, PT, R15, c[0x0][0x17c], PT ;  /* 0x00005f000f007a0c */ /* 0x010fc60003f66270 */
[----:B------:R-:W4:Y:S04]  /*6cf10*/  LDL.LU R15, [R1+0x1ea0] ;  /* 0x001ea000010f7983 */ /* 0x000f280000300800 */
[----:B------:R-:W4:Y:S01]  /*6cf20*/  LDL.LU R12, [R1+0x1ea8] ;  /* 0x001ea800010c7983 */ /* 0x000f220000300800 */
[----:B------:R-:W-:Y:S01]  /*6cf30*/  IMAD.WIDE R4, R0, 0x2, R24 ;  /* 0x0000000200047825 */ /* 0x000fe200078e0218 */
[----:B------:R-:W-:-:S04]  /*6cf40*/  PRMT R9, R18, 0x7632, R9 ;  /* 0x0000763212097816 */ /* 0x000fc80000000009 */
[----:B------:R0:W-:Y:S04]  /*6cf50*/  @P2 STG.E.U16 [R4.64], R18 ;  /* 0x0000001204002986 */ /* 0x0001e8000c101506 */
[----:B0-----:R-:W4:Y:S01]  /*6cf60*/  LDL.LU R18, [R1+0x1dc] ;  /* 0x0001dc0001127983 */ /* 0x001f220000300800 */
[----:B------:R-:W-:Y:S02]  /*6cf70*/  ISETP.LT.AND P6, PT, R23, c[0x0][0x178], !P4 ;  /* 0x00005e0017007a0c */ /* 0x000fe400067c1270 */
[----:B------:R-:W-:Y:S01]  /*6cf80*/  ISETP.LT.AND P4, PT, R29, c[0x0][0x178], !P4 ;  /* 0x00005e001d007a0c */ /* 0x000fe20006781270 */
[----:B------:R-:W4:Y:S01]  /*6cf90*/  LDL.LU R11, [R1+0x1ea4] ;  /* 0x001ea400010b7983 */ /* 0x000f220000300800 */
[----:B------:R-:W-:Y:S02]  /*6cfa0*/  IADD3 R0, R0, c[0x0][0x198], RZ ;  /* 0x0000660000007a10 */ /* 0x000fe40007ffe0ff */
[----:B------:R-:W-:-:S03]  /*6cfb0*/  ISETP.LT.AND P2, PT, R23, c[0x0][0x178], !P1 ;  /* 0x00005e0017007a0c */ /* 0x000fc60004f41270 */
[----:B------:R-:W-:-:S04]  /*6cfc0*/  IMAD.WIDE R4, R0, 0x2, R2 ;  /* 0x0000000200047825 */ /* 0x000fc800078e0202 */
[C---:B------:R-:W-:Y:S01]  /*6cfd0*/  IMAD.WIDE R6, R0.reuse, 0x2, R24 ;  /* 0x0000000200067825 */ /* 0x040fe200078e0218 */
[----:B------:R-:W-:Y:S01]  /*6cfe0*/  IADD3 R0, R0, c[0x0][0x198], RZ ;  /* 0x0000660000007a10 */ /* 0x000fe20007ffe0ff */
[----:B------:R0:W-:Y:S01]  /*6cff0*/  @P6 STG.E.U16 [R4.64], R8 ;  /* 0x0000000804006986 */ /* 0x0001e2000c101506 */
[----:B------:R-:W-:-:S03]  /*6d000*/  ISETP.LT.AND P1, PT, R29, c[0x0][0x178], !P1 ;  /* 0x00005e001d007a0c */ /* 0x000fc60004f21270 */
[----:B------:R1:W-:Y:S01]  /*6d010*/  @P4 STG.E.U16 [R6.64], R9 ;  /* 0x0000000906004986 */ /* 0x0003e2000c101506 */
[----:B------:R-:W-:Y:S01]  /*6d020*/  ISETP.LT.AND P4, PT, R23, c[0x0][0x178], !P0 ;  /* 0x00005e0017007a0c */ /* 0x000fe20004781270 */
[C---:B0-----:R-:W-:Y:S01]  /*6d030*/  IMAD.WIDE R4, R0.reuse, 0x2, R2 ;  /* 0x0000000200047825 */ /* 0x041fe200078e0202 */
[----:B------:R-:W-:-:S03]  /*6d040*/  IADD3 R8, R0, c[0x0][0x198], RZ ;  /* 0x0000660000087a10 */ /* 0x000fc60007ffe0ff */
[----:B-1----:R-:W-:Y:S01]  /*6d050*/  IMAD.WIDE R6, R0, 0x2, R24 ;  /* 0x0000000200067825 */ /* 0x002fe200078e0218 */
[----:B-----5:R0:W-:Y:S01]  /*6d060*/  @P2 STG.E.U16 [R4.64], R26 ;  /* 0x0000001a04002986 */ /* 0x0201e2000c101506 */
[----:B------:R-:W-:Y:S02]  /*6d070*/  PRMT R0, R26, 0x7632, R0 ;  /* 0x000076321a007816 */ /* 0x000fe40000000000 */
[----:B0-----:R-:W-:Y:S01]  /*6d080*/  IMAD.WIDE R4, R8, 0x2, R2 ;  /* 0x0000000208047825 */ /* 0x001fe200078e0202 */
[----:B--2---:R-:W-:Y:S02]  /*6d090*/  ISETP.GE.AND P6, PT, R13, c[0x0][0x17c], PT ;  /* 0x00005f000d007a0c */ /* 0x004fe40003fc6270 */
[----:B------:R-:W2:Y:S04]  /*6d0a0*/  LDL.LU R13, [R1+0x17c] ;  /* 0x00017c00010d7983 */ /* 0x000ea80000300800 */
[----:B---3--:R0:W-:Y:S01]  /*6d0b0*/  @P1 STG.E.U16 [R6.64], R27 ;  /* 0x0000001b06001986 */ /* 0x0081e2000c101506 */
[----:B------:R-:W-:-:S03]  /*6d0c0*/  PRMT R10, R27, 0x7632, R10 ;  /* 0x000076321b0a7816 */ /* 0x000fc6000000000a */
[----:B------:R1:W-:Y:S01]  /*6d0d0*/  @P4 STG.E.U16 [R4.64], R0 ;  /* 0x0000000004004986 */ /* 0x0003e2000c101506 */
[----:B----4-:R-:W-:-:S03]  /*6d0e0*/  ISETP.GE.AND P4, PT, R12, c[0x0][0x17c], PT ;  /* 0x00005f000c007a0c */ /* 0x010fc60003f86270 */
[----:B------:R-:W3:Y:S04]  /*6d0f0*/  LDL.LU R26, [R1+0x20c] ;  /* 0x00020c00011a7983 */ /* 0x000ee80000300800 */
[----:B------:R-:W4:Y:S04]  /*6d100*/  LDL.LU R12, [R1+0x1eac] ;  /* 0x001eac00010c7983 */ /* 0x000f280000300800 */
[----:B0-----:R-:W3:Y:S01]  /*6d110*/  LDL.LU R27, [R1+0x18c] ;  /* 0x00018c00011b7983 */ /* 0x001ee20000300800 */
[----:B------:R-:W-:Y:S02]  /*6d120*/  ISETP.LT.AND P0, PT, R29, c[0x0][0x178], !P0 ;  /* 0x00005e001d007a0c */ /* 0x000fe40004701270 */
[----:B------:R-:W-:-:S02]  /*6d130*/  ISETP.LT.AND P2, PT, R23, c[0x0][0x178], !P5 ;  /* 0x00005e0017007a0c */ /* 0x000fc40006f41270 */
[C---:B------:R-:W-:Y:S01]  /*6d140*/  IADD3 R9, R8.reuse, c[0x0][0x198], RZ ;  /* 0x0000660008097a10 */ /* 0x040fe20007ffe0ff */
[----:B------:R-:W-:-:S04]  /*6d150*/  IMAD.WIDE R6, R8, 0x2, R24 ;  /* 0x0000000208067825 */ /* 0x000fc800078e0218 */
[C---:B-1----:R-:W-:Y:S01]  /*6d160*/  IMAD.WIDE R4, R9.reuse, 0x2, R2 ;  /* 0x0000000209047825 */ /* 0x042fe200078e0202 */
[----:B------:R-:W-:-:S03]  /*6d170*/  IADD3 R0, R9, c[0x0][0x198], RZ ;  /* 0x0000660009007a10 */ /* 0x000fc60007ffe0ff */
[----:B------:R-:W-:Y:S04]  /*6d180*/  @P0 STG.E.U16 [R6.64], R10 ;  /* 0x0000000a06000986 */ /* 0x000fe8000c101506 */
[----:B------:R0:W-:Y:S02]  /*6d190*/  @P2 STG.E.U16 [R4.64], R18 ;  /* 0x0000001204002986 */ /* 0x0001e4000c101506 */
[----:B0-----:R-:W-:Y:S01]  /*6d1a0*/  IMAD.WIDE R4, R9, 0x2, R24 ;  /* 0x0000000209047825 */ /* 0x001fe200078e0218 */
[----:B------:R-:W-:Y:S02]  /*6d1b0*/  PRMT R9, R18, 0x7632, R9 ;  /* 0x0000763212097816 */ /* 0x000fe40000000009 */
[----:B------:R-:W0:Y:S01]  /*6d1c0*/  LDS.128 R16, [R28] ;  /* 0x000000001c107984 */ /* 0x000e220000000c00 */
[----:B------:R-:W-:-:S02]  /*6d1d0*/  ISETP.LT.AND P5, PT, R29, c[0x0][0x178], !P5 ;  /* 0x00005e001d007a0c */ /* 0x000fc40006fa1270 */
[----:B------:R-:W-:Y:S01]  /*6d1e0*/  ISETP.LT.AND P0, PT, R23, c[0x0][0x178], !P3 ;  /* 0x00005e0017007a0c */ /* 0x000fe20005f01270 */
[----:B------:R-:W-:Y:S01]  /*6d1f0*/  IMAD.WIDE R6, R0, 0x2, R2 ;  /* 0x0000000200067825 */ /* 0x000fe200078e0202 */
[----:B0-----:R-:W-:Y:S04]  /*6d200*/  STL [R1+0x24], R17 ;  /* 0x0000241101007387 */ /* 0x001fe80000100800 */
[----:B------:R-:W-:Y:S01]  /*6d210*/  STL.64 [R1+0x28], R18 ;  /* 0x0000281201007387 */ /* 0x000fe20000100a00 */
[----:B------:R-:W-:Y:S01]  /*6d220*/  ISETP.GE.AND P2, PT, R11, c[0x0][0x17c], PT ;  /* 0x00005f000b007a0c */ /* 0x000fe20003f46270 */
[----:B------:R-:W-:Y:S01]  /*6d230*/  IMAD.MOV.U32 R11, RZ, RZ, R16 ;  /* 0x000000ffff0b7224 */ /* 0x000fe200078e0010 */
[----:B------:R-:W-:Y:S02]  /*6d240*/  ISETP.GE.AND P1, PT, R15, c[0x0][0x17c], PT ;  /* 0x00005f000f007a0c */ /* 0x000fe40003f26270 */
[----:B--2---:R-:W-:Y:S01]  /*6d250*/  PRMT R8, R13, 0x7632, R8 ;  /* 0x000076320d087816 */ /* 0x004fe20000000008 */
[----:B------:R0:W-:Y:S02]  /*6d260*/  @P5 STG.E.U16 [R4.64], R13 ;  /* 0x0000000d04005986 */ /* 0x0001e4000c101506 */
[----:B0-----:R-:W-:Y:S01]  /*6d270*/  LOP3.LUT R13, R28, 0x20, RZ, 0x3c, !PT ;  /* 0x000000201c0d7812 */ /* 0x001fe200078e3cff */
[----:B------:R-:W-:Y:S01]  /*6d280*/  IMAD.WIDE R4, R0, 0x2, R24 ;  /* 0x0000000200047825 */ /* 0x000fe200078e0218 */
[----:B---3--:R-:W-:Y:S04]  /*6d290*/  STL.64 [R1+0x2008], R26 ;  /* 0x0020081a01007387 */ /* 0x008fe80000100a00 */
[----:B------:R-:W-:Y:S04]  /*6d2a0*/  STL.64 [R1+0x2000], R24 ;  /* 0x0020001801007387 */ /* 0x000fe80000100a00 */
[----:B------:R-:W0:Y:S04]  /*6d2b0*/  LDS.128 R24, [R13] ;  /* 0x000000000d187984 */ /* 0x000e280000000c00 */
[----:B------:R-:W-:Y:S01]  /*6d2c0*/  @P0 STG.E.U16 [R6.64], R9 ;  /* 0x0000000906000986 */ /* 0x000fe2000c101506 */
[----:B----4-:R-:W-:-:S03]  /*6d2d0*/  ISETP.GE.AND P0, PT, R12, c[0x0][0x17c], PT ;  /* 0x00005f000c007a0c */ /* 0x010fc60003f06270 */
[----:B------:R-:W2:Y:S04]  /*6d2e0*/  LDL.LU R16, [R1+0x1eb0] ;  /* 0x001eb00001107983 */ /* 0x000ea80000300800 */
[----:B------:R-:W3:Y:S04]  /*6d2f0*/  LDL.LU R12, [R1+0x210] ;  /* 0x00021000010c7983 */ /* 0x000ee80000300800 */
[----:B0-----:R-:W-:Y:S01]  /*6d300*/  STL [R1+0x34], R25 ;  /* 0x0000341901007387 */ /* 0x001fe20000100800 */
[----:B------:R-:W-:-:S03]  /*6d310*/  IMAD.MOV.U32 R15, RZ, RZ, R24 ;  /* 0x000000ffff0f7224 */ /* 0x000fc600078e0018 */
[----:B------:R0:W-:Y:S04]  /*6d320*/  STL.64 [R1+0x38], R26 ;  /* 0x0000381a01007387 */ /* 0x0001e80000100a00 */
[----:B0-----:R-:W4:Y:S04]  /*6d330*/  LDL.LU.64 R26, [R1+0x2008] ;  /* 0x00200800011a7983 */ /* 0x001f280000300a00 */
[----:B------:R-:W5:Y:S01]  /*6d340*/  LDL.LU.64 R24, [R1+0x2000] ;  /* 0x0020000001187983 */ /* 0x000f620000300a00 */
[----:B------:R-:W-:Y:S02]  /*6d350*/  ISETP.LT.AND P3, PT, R29, c[0x0][0x178], !P3 ;  /* 0x00005e001d007a0c */ /* 0x000fe40005f61270 */
[----:B------:R-:W-:Y:S01]  /*6d360*/  ISETP.LT.AND P5, PT, R23, c[0x0][0x178], !P6 ;  /* 0x00005e0017007a0c */ /* 0x000fe200077a1270 */
[----:B------:R-:W2:Y:S01]  /*6d370*/  LDL.LU R13, [R1+0x1eb4] ;  /* 0x001eb400010d7983 */ /* 0x000ea20000300800 */
[----:B------:R-:W-:-:S02]  /*6d380*/  IADD3 R0, R0, c[0x0][0x198], RZ ;  /* 0x0000660000007a10 */ /* 0x000fc40007ffe0ff */
[----:B------:R-:W-:-:S03]  /*6d390*/  ISETP.LT.AND P6, PT, R29, c[0x0][0x178], !P6 ;  /* 0x00005e001d007a0c */ /* 0x000fc600077c1270 */
[----:B------:R-:W-:-:S04]  /*6d3a0*/  IMAD.WIDE R6, R0, 0x2, R2 ;  /* 0x0000000200067825 */ /* 0x000fc800078e0202 */
[----:B------:R4:W-:Y:S01]  /*6d3b0*/  @P3 STG.E.U16 [R4.64], R8 ;  /* 0x0000000804003986 */ /* 0x0009e2000c101506 */
[----:B------:R-:W-:Y:S02]  /*6d3c0*/  ISETP.LT.AND P3, PT, R23, c[0x0][0x178], !P1 ;  /* 0x00005e0017007a0c */ /* 0x000fe40004f61270 */
[----:B------:R-:W-:Y:S02]  /*6d3d0*/  ISETP.LT.AND P1, PT, R29, c[0x0][0x178], !P1 ;  /* 0x00005e001d007a0c */ /* 0x000fe40004f21270 */
[----:B------:R-:W-:Y:S02]  /*6d3e0*/  IADD3 R10, R0, c[0x0][0x198], RZ ;  /* 0x00006600000a7a10 */ /* 0x000fe40007ffe0ff */
[----:B----4-:R-:W-:Y:S01]  /*6d3f0*/  PRMT R5, R26, 0x7632, R5 ;  /* 0x000076321a057816 */ /* 0x010fe20000000005 */
[----:B------:R0:W-:Y:S01]  /*6d400*/  @P5 STG.E.U16 [R6.64], R26 ;  /* 0x0000001a06005986 */ /* 0x0001e2000c101506 */
[----:B-----5:R-:W-:-:S05]  /*6d410*/  IMAD.WIDE R8, R0, 0x2, R24 ;  /* 0x0000000200087825 */ /* 0x020fca00078e0218 */
[----:B------:R1:W-:Y:S01]  /*6d420*/  @P6 STG.E.U16 [R8.64], R27 ;  /* 0x0000001b08006986 */ /* 0x0003e2000c101506 */
[----:B0-----:R-:W-:Y:S02]  /*6d430*/  LOP3.LUT R26, R28, 0x40, RZ, 0x3c, !PT ;  /* 0x000000401c1a7812 */ /* 0x001fe400078e3cff */
[----:B--2---:R-:W-:-:S03]  /*6d440*/  ISETP.GE.AND P6, PT, R16, c[0x0][0x17c], PT ;  /* 0x00005f0010007a0c */ /* 0x004fc60003fc6270 */
[----:B------:R-:W0:Y:S01]  /*6d450*/  LDS.128 R16, [R26] ;  /* 0x000000001a107984 */ /* 0x000e220000000c00 */
[----:B------:R-:W-:Y:S01]  /*6d460*/  ISETP.LT.AND P5, PT, R23, c[0x0][0x178], !P4 ;  /* 0x00005e0017007a0c */ /* 0x000fe200067a1270 */
[C---:B------:R-:W-:Y:S01]  /*6d470*/  IMAD.WIDE R6, R10.reuse, 0x2, R2 ;  /* 0x000000020a067825 */ /* 0x040fe200078e0202 */
[----:B------:R-:W-:Y:S02]  /*6d480*/  PRMT R4, R27, 0x7632, R4 ;  /* 0x000076321b047816 */ /* 0x000fe40000000004 */
[C---:B------:R-:W-:Y:S01]  /*6d490*/  IADD3 R0, R10.reuse, c[0x0][0x198], RZ ;  /* 0x000066000a007a10 */ /* 0x040fe20007ffe0ff */
[----:B-1----:R-:W-:Y:S01]  /*6d4a0*/  IMAD.WIDE R8, R10, 0x2, R24 ;  /* 0x000000020a087825 */ /* 0x002fe200078e0218 */
[----:B------:R1:W-:Y:S01]  /*6d4b0*/  @P3 STG.E.U16 [R6.64], R5 ;  /* 0x0000000506003986 */ /* 0x0003e2000c101506 */
[----:B------:R-:W-:Y:S02]  /*6d4c0*/  ISETP.LT.AND P4, PT, R29, c[0x0][0x178], !P4 ;  /* 0x00005e001d007a0c */ /* 0x000fe40006781270 */
[----:B------:R-:W-:Y:S01]  /*6d4d0*/  ISETP.LT.AND P3, PT, R23, c[0x0][0x178], !P2 ;  /* 0x00005e0017007a0c */ /* 0x000fe20005761270 */
[----:B------:R2:W-:Y:S04]  /*6d4e0*/  @P1 STG.E.U16 [R8.64], R4 ;  /* 0x0000000408001986 */ /* 0x0005e8000c101506 */
[----:B------:R-:W4:Y:S01]  /*6d4f0*/  LDL.LU R10, [R1+0x1eb8] ;  /* 0x001eb800010a7983 */ /* 0x000f220000300800 */
[----:B-1----:R-:W-:-:S03]  /*6d500*/  IMAD.WIDE R6, R0, 0x2, R2 ;  /* 0x0000000200067825 */ /* 0x002fc600078e0202 */
[----:B------:R-:W5:Y:S01]  /*6d510*/  LDL.LU R27, [R1+0x220] ;  /* 0x00022000011b7983 */ /* 0x000f620000300800 */
[----:B--2---:R-:W-:-:S03]  /*6d520*/  IADD3 R4, R0, c[0x0][0x198], RZ ;  /* 0x0000660000047a10 */ /* 0x004fc60007ffe0ff */
[----:B---3--:R1:W-:Y:S01]  /*6d530*/  @P5 STG.E.U16 [R6.64], R12 ;  /* 0x0000000c06005986 */ /* 0x0083e2000c101506 */
[----:B------:R-:W-:Y:S01]  /*6d540*/  IMAD.WIDE R8, R0, 0x2, R24 ;  /* 0x0000000200087825 */ /* 0x000fe200078e0218 */
[----:B------:R-:W-:Y:S02]  /*6d550*/  PRMT R5, R12, 0x7632, R5 ;  /* 0x000076320c057816 */ /* 0x000fe40000000005 */
[----:B------:R-:W-:Y:S02]  /*6d560*/  ISETP.LT.AND P5, PT, R23, c[0x0][0x178], !P0 ;  /* 0x00005e0017007a0c */ /* 0x000fe400047a1270 */
[C---:B------:R-:W-:Y:S01]  /*6d570*/  ISETP.LT.AND P2, PT, R29.reuse, c[0x0][0x178], !P2 ;  /* 0x00005e001d007a0c */ /* 0x040fe20005741270 */
[----:B------:R-:W-:Y:S01]  /*6d580*/  @P4 STG.E.U16 [R8.64], R11 ;  /* 0x0000000b08004986 */ /* 0x000fe2000c101506 */
[----:B------:R-:W-:Y:S01]  /*6d590*/  ISETP.LT.AND P0, PT, R29, c[0x0][0x178], !P0 ;  /* 0x00005e001d007a0c */ /* 0x000fe20004701270 */
[----:B-1----:R-:W-:Y:S02]  /*6d5a0*/  IMAD.WIDE R6, R4, 0x2, R2 ;  /* 0x0000000204067825 */ /* 0x002fe400078e0202 */
[----:B0-----:R-:W-:Y:S04]  /*6d5b0*/  STL [R1+0x14], R17 ;  /* 0x0000141101007387 */ /* 0x001fe80000100800 */
[----:B------:R0:W-:Y:S04]  /*6d5c0*/  STL.64 [R1+0x18], R18 ;  /* 0x0000181201007387 */ /* 0x0001e80000100a00 */
[----:B------:R1:W-:Y:S01]  /*6d5d0*/  @P3 STG.E.U16 [R6.64], R5 ;  /* 0x0000000506003986 */ /* 0x0003e2000c101506 */
[----:B0-----:R-:W-:-:S03]  /*6d5e0*/  IMAD.MOV.U32 R18, RZ, RZ, R16 ;  /* 0x000000ffff127224 */ /* 0x001fc600078e0010 */
[----:B------:R-:W2:Y:S04]  /*6d5f0*/  LDL.LU.64 R16, [R1+0x1ff8] ;  /* 0x001ff80001107983 */ /* 0x000ea80000300a00 */
[----:B------:R-:W3:Y:S04]  /*6d600*/  LDL.LU R29, [R1+0x230] ;  /* 0x00023000011d7983 */ /* 0x000ee80000300800 */
[----:B-1----:R-:W2:Y:S01]  /*6d610*/  LDL.LU R6, [R1+0x1ebc] ;  /* 0x001ebc0001067983 */ /* 0x002ea20000300800 */
[----:B------:R-:W-:Y:S01]  /*6d620*/  LOP3.LUT R7, R28, 0x60, RZ, 0x3c, !PT ;  /* 0x000000601c077812 */ /* 0x000fe200078e3cff */
[C---:B------:R-:W-:Y:S01]  /*6d630*/  IMAD.WIDE R8, R4.reuse, 0x2, R24 ;  /* 0x0000000204087825 */ /* 0x040fe200078e0218 */
[----:B------:R-:W-:Y:S01]  /*6d640*/  IADD3 R0, R4, c[0x0][0x198], RZ ;  /* 0x0000660004007a10 */ /* 0x000fe20007ffe0ff */
[----:B------:R-:W3:Y:S01]  /*6d650*/  LDL.LU R19, [R1+0x1ec0] ;  /* 0x001ec00001137983 */ /* 0x000ee20000300800 */
[----:B--2---:R-:W-:-:S03]  /*6d660*/  ISETP.GE.AND P3, PT, R6, c[0x0][0x17c], PT ;  /* 0x00005f0006007a0c */ /* 0x004fc60003f66270 */
[----:B------:R-:W0:Y:S04]  /*6d670*/  LDS.128 R4, [R7] ;  /* 0x0000000007047984 */ /* 0x000e280000000c00 */
[----:B0-----:R0:W-:Y:S04]  /*6d680*/  STL [R1+0x1ff0], R5 ;  /* 0x001ff00501007387 */ /* 0x0011e80000100800 */
[----:B0-----:R-:W2:Y:S04]  /*6d690*/  LDL R5, [R1+0xf7c] ;  /* 0x000f7c0001057983 */ /* 0x001ea80000100800 */
[----:B------:R-:W-:Y:S04]  /*6d6a0*/  STL [R1+0x1fac], R6 ;  /* 0x001fac0601007387 */ /* 0x000fe80000100800 */
[----:B------:R0:W-:Y:S04]  /*6d6b0*/  STL [R1+0x1fa8], R7 ;  /* 0x001fa80701007387 */ /* 0x0001e80000100800 */
[----:B0-----:R-:W2:Y:S01]  /*6d6c0*/  LDL.LU R7, [R1+0x1ec4] ;  /* 0x001ec40001077983 */ /* 0x001ea20000300800 */
[----:B------:R-:W-:-:S02]  /*6d6d0*/  PRMT R14, R11, 0x7632, R14 ;  /* 0x000076320b0e7816 */ /* 0x000fc4000000000e */
[----:B----4-:R-:W-:Y:S01]  /*6d6e0*/  ISETP.GE.AND P4, PT, R10, c[0x0][0x17c], PT ;  /* 0x00005f000a007a0c */ /* 0x010fe20003f86270 */
[----:B------:R-:W-:Y:S02]  /*6d6f0*/  IMAD.WIDE R10, R0, 0x2, R2 ;  /* 0x00000002000a7825 */ /* 0x000fe400078e0202 */
[----:B------:R-:W-:Y:S01]  /*6d700*/  @P2 STG.E.U16 [R8.64], R14 ;  /* 0x0000000e08002986 */ /* 0x000fe2000c101506 */
[----:B------:R-:W-:-:S03]  /*6d710*/  ISETP.LT.AND P2, PT, R23, c[0x0][0x178], !P6 ;  /* 0x00005e0017007a0c */ /* 0x000fc60007741270 */
[----:B-----5:R0:W-:Y:S01]  /*6d720*/  @P5 STG.E.U16 [R10.64], R27 ;  /* 0x0000001b0a005986 */ /* 0x0201e2000c101506 */
[----:B------:R-:W-:Y:S01]  /*6d730*/  ISETP.GE.AND P1, PT, R13, c[0x0][0x17c], PT ;  /* 0x00005f000d007a0c */ /* 0x000fe20003f26270 */
[C---:B------:R-:W-:Y:S01]  /*6d740*/  IMAD.WIDE R12, R0.reuse, 0x2, R24 ;  /* 0x00000002000c7825 */ /* 0x040fe200078e0218 */
[----:B------:R-:W-:Y:S02]  /*6d750*/  PRMT R16, R27, 0x7632, R16 ;  /* 0x000076321b107816 */ /* 0x000fe40000000010 */
[----:B------:R-:W-:Y:S02]  /*6d760*/  PRMT R17, R15, 0x7632, R17 ;  /* 0x000076320f117816 */ /* 0x000fe40000000011 */
[----:B0-----:R-:W-:-:S04]  /*6d770*/  IADD3 R10, R0, c[0x0][0x198], RZ ;  /* 0x00006600000a7a10 */ /* 0x001fc80007ffe0ff */
[C---:B------:R-:W-:Y:S01]  /*6d780*/  IADD3 R0, R10.reuse, c[0x0][0x198], RZ ;  /* 0x000066000a007a10 */ /* 0x040fe20007ffe0ff */
[C---:B------:R-:W-:Y:S01]  /*6d790*/  IMAD.WIDE R8, R10.reuse, 0x2, R2 ;  /* 0x000000020a087825 */ /* 0x040fe200078e0202 */
[----:B------:R-:W-:Y:S03]  /*6d7a0*/  @P0 STG.E.U16 [R12.64], R15 ;  /* 0x0000000f0c000986 */ /* 0x000fe6000c101506 */
[----:B------:R-:W-:Y:S01]  /*6d7b0*/  IMAD.WIDE R10, R10, 0x2, R24 ;  /* 0x000000020a0a7825 */ /* 0x000fe200078e0218 */
[----:B------:R-:W-:Y:S01]  /*6d7c0*/  @P2 STG.E.U16 [R8.64], R16 ;  /* 0x0000001008002986 */ /* 0x000fe2000c101506 */
[----:B---3--:R-:W-:-:S03]  /*6d7d0*/  ISETP.GE.AND P0, PT, R19, c[0x0][0x17c], PT ;  /* 0x00005f0013007a0c */ /* 0x008fc60003f06270 */
[----:B------:R-:W3:Y:S04]  /*6d7e0*/  LDL.LU R19, [R1+0x1ec8] ;  /* 0x001ec80001137983 */ /* 0x000ee80000300800 */
[----:B------:R-:W4:Y:S01]  /*6d7f0*/  LDL.LU R27, [R1+0x250] ;  /* 0x00025000011b7983 */ /* 0x000f220000300800 */
[----:B--2---:R-:W-:-:S13]  /*6d800*/  ISETP.LT.AND P6, PT, R5, c[0x0][0x178], !P6 ;  /* 0x00005e0005007a0c */ /* 0x004fda00077c1270 */
[----:B------:R-:W-:Y:S04]  /*6d810*/  @P6 STG.E.U16 [R10.64], R17 ;  /* 0x000000110a006986 */ /* 0x000fe8000c101506 */
[----:B------:R-:W0:Y:S01]  /*6d820*/  LDS.128 R8, [R28+0x400] ;  /* 0x000400001c087984 */ /* 0x000e220000000c00 */
[----:B------:R-:W-:-:S03]  /*6d830*/  ISETP.GE.AND P2, PT, R7, c[0x0][0x17c], PT ;  /* 0x00005f0007007a0c */ /* 0x000fc60003f46270 */
[----:B------:R-:W2:Y:S04]  /*6d840*/  LDL.LU R7, [R1+0x1ecc] ;  /* 0x001ecc0001077983 */ /* 0x000ea80000300800 */
[----:B0-----:R0:W-:Y:S04]  /*6d850*/  STL [R1+0x1fb0], R11 ;  /* 0x001fb00b01007387 */ /* 0x0011e80000100800 */
[----:B0-----:R-:W5:Y:S01]  /*6d860*/  LDL R11, [R1+0xf78] ;  /* 0x000f7800010b7983 */ /* 0x001f620000100800 */
[----:B------:R-:W-:Y:S02]  /*6d870*/  ISETP.LT.AND P5, PT, R23, c[0x0][0x178], !P1 ;  /* 0x00005e0017007a0c */ /* 0x000fe40004fa1270 */
[----:B------:R-:W-:Y:S01]  /*6d880*/  ISETP.LT.AND P1, PT, R5, c[0x0][0x178], !P1 ;  /* 0x00005e0005007a0c */ /* 0x000fe20004f21270 */
[----:B------:R-:W0:Y:S01]  /*6d890*/  S2R R28, SR_TID.X ;  /* 0x00000000001c7919 */ /* 0x000e220000002100 */
[----:B------:R-:W-:-:S04]  /*6d8a0*/  IMAD.WIDE R12, R0, 0x2, R2 ;  /* 0x00000002000c7825 */ /* 0x000fc800078e0202 */
[----:B------:R-:W-:-:S05]  /*6d8b0*/  IMAD.WIDE R14, R0, 0x2, R24 ;  /* 0x00000002000e7825 */ /* 0x000fca00078e0218 */
[----:B------:R-:W-:Y:S01]  /*6d8c0*/  @P5 STG.E.U16 [R12.64], R29 ;  /* 0x0000001d0c005986 */ /* 0x000fe2000c101506 */
[----:B------:R-:W-:-:S03]  /*6d8d0*/  ISETP.LT.AND P5, PT, R23, c[0x0][0x178], !P4 ;  /* 0x00005e0017007a0c */ /* 0x000fc600067a1270 */
[----:B------:R1:W-:Y:S01]  /*6d8e0*/  @P1 STG.E.U16 [R14.64], R18 ;  /* 0x000000120e001986 */ /* 0x0003e2000c101506 */
[----:B------:R-:W-:Y:S02]  /*6d8f0*/  PRMT R20, R29, 0x7632, R20 ;  /* 0x000076321d147816 */ /* 0x000fe40000000014 */
[----:B-1----:R-:W-:Y:S01]  /*6d900*/  IADD3 R14, R0, c[0x0][0x198], RZ ;  /* 0x00006600000e7a10 */ /* 0x002fe20007ffe0ff */
[----:B------:R-:W4:Y:S04]  /*6d910*/  LDL.LU R29, [R1+0x270] ;  /* 0x00027000011d7983 */ /* 0x000f280000300800 */
[----:B------:R-:W-:Y:S01]  /*6d920*/  IMAD.WIDE R12, R14, 0x2, R2 ;  /* 0x000000020e0c7825 */ /* 0x000fe200078e0202 */
[----:B------:R-:W-:Y:S01]  /*6d930*/  ISETP.LT.AND P4, PT, R5, c[0x0][0x178], !P4 ;  /* 0x00005e0005007a0c */ /* 0x000fe20006781270 */
[----:B------:R-:W4:Y:S04]  /*6d940*/  LDL.LU R23, [R1+0x1ed4] ;  /* 0x001ed40001177983 */ /* 0x000f280000300800 */
[----:B------:R0:W-:Y:S02]  /*6d950*/  @P5 STG.E.U16 [R12.64], R20 ;  /* 0x000000140c005986 */ /* 0x0001e4000c101506 */
[C---:B0-----:R-:W-:Y:S01]  /*6d960*/  LOP3.LUT R13, R28.reuse, 0x3f, RZ, 0xc0, !PT ;  /* 0x0000003f1c0d7812 */ /* 0x041fe200078ec0ff */
[----:B------:R-:W-:-:S05]  /*6d970*/  IMAD.SHL.U32 R28, R28, 0x400, RZ ;  /* 0x000004001c1c7824 */ /* 0x000fca00078e00ff */
[----:B------:R-:W-:Y:S02]  /*6d980*/  LOP3.LUT R28, R28, 0x1800, RZ, 0xc0, !PT ;  /* 0x000018001c1c7812 */ /* 0x000fe400078ec0ff */
[----:B------:R-:W-:-:S03]  /*6d990*/  IADD3 R0, R14, c[0x0][0x198], RZ ;  /* 0x000066000e007a10 */ /* 0x000fc60007ffe0ff */
[----:B------:R-:W-:Y:S01]  /*6d9a0*/  IMAD R28, R13, 0x10, R28 ;  /* 0x000000100d1c7824 */ /* 0x000fe200078e021c */
[----:B------:R-:W-:Y:S01]  /*6d9b0*/  PRMT R21, R18, 0x7632, R21 ;  /* 0x0000763212157816 */ /* 0x000fe20000000015 */
[----:B------:R-:W-:-:S03]  /*6d9c0*/  IMAD.WIDE R14, R14, 0x2, R24 ;  /* 0x000000020e0e7825 */ /* 0x000fc600078e0218 */
[----:B------:R-:W-:Y:S02]  /*6d9d0*/  LOP3.LUT R28, R28, 0x20, RZ, 0x3c, !PT ;  /* 0x000000201c1c7812 */ /* 0x000fe400078e3cff */
[----:B------:R-:W-:Y:S04]  /*6d9e0*/  @P4 STG.E.U16 [R14.64], R21 ;  /* 0x000000150e004986 */ /* 0x000fe8000c101506 */
[----:B------:R-:W0:Y:S01]  /*6d9f0*/  LDS.128 R12, [R28+0x400] ;  /* 0x000400001c0c7984 */ /* 0x000e220000000c00 */
[----:B---3--:R-:W-:Y:S01]  /*6da00*/  ISETP.GE.AND P1, PT, R19, c[0x0][0x17c], PT ;  /* 0x00005f0013007a0c */ /* 0x008fe20003f26270 */
[----:B------:R-:W-:-:S04]  /*6da10*/  IMAD.WIDE R16, R0, 0x2, R2 ;  /* 0x0000000200107825 */ /* 0x000fc800078e0202 */
[----:B------:R-:W-:Y:S01]  /*6da20*/  IMAD.WIDE R18, R0, 0x2, R24 ;  /* 0x0000000200127825 */ /* 0x000fe200078e0218 */
[----:B--2---:R-:W-:Y:S02]  /*6da30*/  ISETP.GE.AND P5, PT, R7, c[0x0][0x17c], PT ;  /* 0x00005f0007007a0c */ /* 0x004fe40003fa6270 */
[----:B------:R-:W2:Y:S04]  /*6da40*/  LDL.LU R7, [R1+0x1ed0] ;  /* 0x001ed00001077983 */ /* 0x000ea80000300800 */
[----:B0-----:R-:W-:Y:S01]  /*6da50*/  STL.64 [R1+0x1fb8], R14 ;  /* 0x001fb80e01007387 */ /* 0x001fe20000100a00 */
[----:B-----5:R-:W-:Y:S02]  /*6da60*/  ISETP.LT.AND P6, PT, R11, c[0x0][0x178], !P3 ;  /* 0x00005e000b007a0c */ /* 0x020fe40005fc1270 */
[----:B------:R-:W-:-:S11]  /*6da70*/  ISETP.LT.AND P3, PT, R5, c[0x0][0x178], !P3 ;  /* 0x00005e0005007a0c */ /* 0x000fd60005f61270 */
[----:B----4-:R-:W-:Y:S04]  /*6da80*/  @P6 STG.E.U16 [R16.64], R27 ;  /* 0x0000001b10006986 */ /* 0x010fe8000c101506 */
[----:B------:R0:W-:Y:S02]  /*6da90*/  @P3 STG.E.U16 [R18.64], R4 ;  /* 0x0000000412003986 */ /* 0x0001e4000c101506 */
[----:B0-----:R-:W-:Y:S02]  /*6daa0*/  PRMT R4, R27, 0x7632, R4 ;  /* 0x000076321b047816 */ /* 0x001fe40000000004 */
[----:B------:R-:W3:Y:S04]  /*6dab0*/  LDL.LU R27, [R1+0x280] ;  /* 0x00028000011b7983 */ /* 0x000ee80000300800 */
[----:B------:R-:W4:Y:S04]  /*6dac0*/  LDL.LU R15, [R1+0x1edc] ;  /* 0x001edc00010f7983 */ /* 0x000f280000300800 */
[----:B------:R-:W5:Y:S01]  /*6dad0*/  LDL.LU R14, [R1+0x1ed8] ;  /* 0x001ed800010e7983 */ /* 0x000f620000300800 */
[----:B------:R-:W-:-:S02]  /*6dae0*/  ISETP.LT.AND P3, PT, R11, c[0x0][0x178], !P0 ;  /* 0x00005e000b007a0c */ /* 0x000fc40004761270 */
[----:B------:R-:W-:Y:S02]  /*6daf0*/  ISETP.LT.AND P0, PT, R5, c[0x0][0x178], !P0 ;  /* 0x00005e0005007a0c */ /* 0x000fe40004701270 */
[----:B------:R-:W-:Y:S02]  /*6db00*/  IADD3 R18, R0, c[0x0][0x198], RZ ;  /* 0x0000660000127a10 */ /* 0x000fe40007ffe0ff */
[----:B------:R-:W-:Y:S02]  /*6db10*/  ISETP.LT.AND P4, PT, R11, c[0x0][0x178], !P2 ;  /* 0x00005e000b007a0c */ /* 0x000fe40005781270 */
[C---:B------:R-:W-:Y:S01]  /*6db20*/  IADD3 R0, R18.reuse, c[0x0][0x198], RZ ;  /* 0x0000660012007a10 */ /* 0x040fe20007ffe0ff */
[----:B------:R-:W-:Y:S01]  /*6db30*/  IMAD.WIDE R16, R18, 0x2, R2 ;  /* 0x0000000212107825 */ /* 0x000fe200078e0202 */
[----:B------:R-:W-:Y:S02]  /*6db40*/  ISETP.LT.AND P2, PT, R5, c[0x0][0x178], !P2 ;  /* 0x00005e0005007a0c */ /* 0x000fe40005741270 */
[----:B------:R-:W-:Y:S01]  /*6db50*/  PRMT R22, R4, 0x7632, R22 ;  /* 0x0000763204167816 */ /* 0x000fe20000000016 */
[----:B------:R-:W-:Y:S01]  /*6db60*/  IMAD.WIDE R18, R18, 0x2, R24 ;  /* 0x0000000212127825 */ /* 0x000fe200078e0218 */
[----:B------:R-:W-:Y:S03]  /*6db70*/  @P3 STG.E.U16 [R16.64], R4 ;  /* 0x0000000410003986 */ /* 0x000fe6000c101506 */
[----:B------:R-:W-:Y:S01]  /*6db80*/  IMAD.WIDE R20, R0, 0x2, R2 ;  /* 0x0000000200147825 */ /* 0x000fe200078e0202 */
[----:B------:R-:W-:Y:S04]  /*6db90*/  @P0 STG.E.U16 [R18.64], R22 ;  /* 0x0000001612000986 */ /* 0x000fe8000c101506 */
[----:B------:R0:W-:Y:S01]  /*6dba0*/  @P4 STG.E.U16 [R20.64], R29 ;  /* 0x0000001d14004986 */ /* 0x0001e2000c101506 */
[----:B------:R-:W-:-:S03]  /*6dbb0*/  ISETP.GE.AND P6, PT, R23, c[0x0][0x17c], PT ;  /* 0x00005f0017007a0c */ /* 0x000fc60003fc6270 */
[----:B------:R-:W1:Y:S01]  /*6dbc0*/  LDS.128 R16, [R26+0x400] ;  /* 0x000400001a107984 */ /* 0x000e620000000c00 */
[----:B0-----:R-:W-:-:S05]  /*6dbd0*/  IMAD.WIDE R20, R0, 0x2, R24 ;  /* 0x0000000200147825 */ /* 0x001fca00078e0218 */
[----:B------:R0:W-:Y:S01]  /*6dbe0*/  @P2 STG.E.U16 [R20.64], R8 ;  /* 0x0000000814002986 */ /* 0x0001e2000c101506 */
[----:B------:R-:W-:Y:S02]  /*6dbf0*/  ISETP.LT.AND P0, PT, R11, c[0x0][0x178], !P1 ;  /* 0x00005e000b007a0c */ /* 0x000fe40004f01270 */
[----:B------:R-:W-:Y:S02]  /*6dc00*/  IADD3 R0, R0, c[0x0][0x198], RZ ;  /* 0x0000660000007a10 */ /* 0x000fe40007ffe0ff */
[----:B0-----:R-:W-:-:S03]  /*6dc10*/  PRMT R8, R29, 0x7632, R8 ;  /* 0x000076321d087816 */ /* 0x001fc60000000008 */
[----:B------:R-:W-:-:S06]  /*6dc20*/  IMAD.WIDE R20, R0, 0x2, R2 ;  /* 0x0000000200147825 */ /* 0x000fcc00078e0202 */
[----:B------:R-:W-:Y:S01]  /*6dc30*/  @P0 STG.E.U16 [R20.64], R8 ;  /* 0x0000000814000986 */ /* 0x000fe2000c101506 */
[----:B------:R-:W-:Y:S01]  /*6dc40*/  ISETP.LT.AND P1, PT, R5, c[0x0][0x178], !P1 ;  /* 0x00005e0005007a0c */ /* 0x000fe20004f21270 */
[----:B------:R-:W-:Y:S01]  /*6dc50*/  IMAD.WIDE R22, R0, 0x2, R24 ;  /* 0x0000000200167825 */ /* 0x000fe200078e0218 */
[----:B------:R-:W-:-:S11]  /*6dc60*/  PRMT R4, R8, 0x7632, R4 ;  /* 0x0000763208047816 */ /* 0x000fd60000000004 */
[----:B------:R0:W-:Y:S01]  /*6dc70*/  @P1 STG.E.U16 [R22.64], R4 ;  /* 0x0000000416001986 */ /* 0x0001e2000c101506 */
[C---:B------:R-:W-:Y:S02]  /*6dc80*/  ISETP.LT.AND P4, PT, R11.reuse, c[0x0][0x178], !P5 ;  /* 0x00005e000b007a0c */ /* 0x040fe40006f81270 */
[----:B------:R-:W-:Y:S01]  /*6dc90*/  ISETP.LT.AND P1, PT, R11, c[0x0][0x178], !P6 ;  /* 0x00005e000b007a0c */ /* 0x000fe20007721270 */
[----:B-1----:R1:W-:Y:S01]  /*6dca0*/  STL.64 [R1+0x1fe8], R16 ;  /* 0x001fe81001007387 */ /* 0x0023e20000100a00 */
[C---:B------:R-:W-:Y:S02]  /*6dcb0*/  ISETP.LT.AND P5, PT, R5.reuse, c[0x0][0x178], !P5 ;  /* 0x00005e0005007a0c */ /* 0x040fe40006fa1270 */
[----:B------:R-:W-:Y:S01]  /*6dcc0*/  ISETP.LT.AND P6, PT, R5, c[0x0][0x178], !P6 ;  /* 0x00005e0005007a0c */ /* 0x000fe200077c1270 */
[----:B------:R1:W-:Y:S01]  /*6dcd0*/  STL.64 [R1+0x1fc0], R18 ;  /* 0x001fc01201007387 */ /* 0x0003e20000100a00 */
[----:B------:R-:W-:-:S04]  /*6dce0*/  IADD3 R26, R0, c[0x0][0x198], RZ ;  /* 0x00006600001a7a10 */ /* 0x000fc80007ffe0ff */
[C---:B0-----:R-:W-:Y:S01]  /*6dcf0*/  IADD3 R4, R26.reuse, c[0x0][0x198], RZ ;  /* 0x000066001a047a10 */ /* 0x041fe20007ffe0ff */
[----:B------:R-:W-:-:S04]  /*6dd00*/  IMAD.WIDE R28, R26, 0x2, R2 ;  /* 0x000000021a1c7825 */ /* 0x000fc800078e0202 */
[----:B-1----:R-:W-:-:S04]  /*6dd10*/  IMAD.WIDE R16, R26, 0x2, R24 ;  /* 0x000000021a107825 */ /* 0x002fc800078e0218 */
[----:B------:R-:W-:Y:S01]  /*6dd20*/  IMAD.WIDE R18, R4, 0x2, R2 ;  /* 0x0000000204127825 */ /* 0x000fe200078e0202 */
[----:B----4-:R-:W-:Y:S02]  /*6dd30*/  ISETP.GE.AND P2, PT, R15, c[0x0][0x17c], PT ;  /* 0x00005f000f007a0c */ /* 0x010fe40003f46270 */
[----:B------:R-:W0:Y:S01]  /*6dd40*/  S2R R15, SR_TID.X ;  /* 0x00000000000f7919 */ /* 0x000e220000002100 */
[----:B-----5:R-:W-:Y:S02]  /*6dd50*/  ISETP.GE.AND P0, PT, R14, c[0x0][0x17c], PT ;  /* 0x00005f000e007a0c */ /* 0x020fe40003f06270 */
[C---:B0-----:R-:W-:Y:S01]  /*6dd60*/  LOP3.LUT R14, R15.reuse, 0x3f, RZ, 0xc0, !PT ;  /* 0x0000003f0f0e7812 */ /* 0x041fe200078ec0ff */
[----:B------:R-:W-:-:S05]  /*6dd70*/  IMAD.SHL.U32 R15, R15, 0x400, RZ ;  /* 0x000004000f0f7824 */ /* 0x000fca00078e00ff */
[----:B------:R-:W-:-:S05]  /*6dd80*/  LOP3.LUT R15, R15, 0x1800, RZ, 0xc0, !PT ;  /* 0x000018000f0f7812 */ /* 0x000fca00078ec0ff */
[----:B------:R-:W-:-:S05]  /*6dd90*/  IMAD R15, R14, 0x10, R15 ;  /* 0x000000100e0f7824 */ /* 0x000fca00078e020f */
[----:B------:R-:W-:-:S05]  /*6dda0*/  LOP3.LUT R15, R15, 0x60, RZ, 0x3c, !PT ;  /* 0x000000600f0f7812 */ /* 0x000fca00078e3cff */
[----:B------:R-:W0:Y:S01]  /*6ddb0*/  LDS.128 R20, [R15+0x400] ;  /* 0x000400000f147984 */ /* 0x000e220000000c00 */
[----:B--2---:R-:W-:-:S03]  /*6ddc0*/  ISETP.GE.AND P3, PT, R7, c[0x0][0x17c], PT ;  /* 0x00005f0007007a0c */ /* 0x004fc60003f66270 */
[----:B------:R-:W2:Y:S04]  /*6ddd0*/  LDL.LU R7, [R1+0x260] ;  /* 0x0002600001077983 */ /* 0x000ea80000300800 */
[----:B------:R-:W4:Y:S01]  /*6dde0*/  LDL.LU R5, [R1+0x1ff0] ;  /* 0x001ff00001057983 */ /* 0x000f220000300800 */
[----:B---3--:R-:W-:-:S03]  /*6ddf0*/  PRMT R6, R27, 0x7632, R6 ;  /* 0x000076321b067816 */ /* 0x008fc60000000006 */
[----:B------:R-:W-:Y:S04]  /*6de00*/  @P4 STG.E.U16 [R28.64], R27 ;  /* 0x0000001b1c004986 */ /* 0x000fe8000c101506 */
[----:B------:R-:W-:Y:S04]  /*6de10*/  @P5 STG.E.U16 [R16.64], R12 ;  /* 0x0000000c10005986 */ /* 0x000fe8000c101506 */
[----:B------:R-:W-:Y:S04]  /*6de20*/  @P1 STG.E.U16 [R18.64], R6 ;  /* 0x0000000612001986 */ /* 0x000fe8000c101506 */
[----:B0-----:R0:W-:Y:S04]  /*6de30*/  STL.64 [R1+0x1fe0], R20 ;  /* 0x001fe01401007387 */ /* 0x0011e80000100a00 */
[----:B0-----:R-:W3:Y:S04]  /*6de40*/  LDL.LU R21, [R1+0x1ee0] ;  /* 0x001ee00001157983 */ /* 0x001ee80000300800 */
[----:B------:R0:W-:Y:S04]  /*6de50*/  STL [R1+0x1fa4], R23 ;  /* 0x001fa41701007387 */ /* 0x0001e80000100800 */
[----:B0-----:R-:W5:Y:S04]  /*6de60*/  LDL.LU R23, [R1+0xf7c] ;  /* 0x000f7c0001177983 */ /* 0x001f680000300800 */
[----:B------:R-:W4:Y:S04]  /*6de70*/  LDL.LU R14, [R1+0x1ee4] ;  /* 0x001ee400010e7983 */ /* 0x000f280000300800 */
[----:B------:R-:W4:Y:S04]  /*6de80*/  LDL.LU R15, [R1+0x240] ;  /* 0x00024000010f7983 */ /* 0x000f280000300800 */
[----:B------:R-:W4:Y:S04]  /*6de90*/  LDL.LU.64 R16, [R1+0x1fe8] ;  /* 0x001fe80001107983 */ /* 0x000f280000300a00 */
[----:B------:R-:W4:Y:S01]  /*6dea0*/  LDL.LU R6, [R1+0x1ee8] ;  /* 0x001ee80001067983 */ /* 0x000f220000300800 */
[----:B------:R-:W-:-:S02]  /*6deb0*/  ISETP.LT.AND P4, PT, R11, c[0x0][0x178], !P3 ;  /* 0x00005e000b007a0c */ /* 0x000fc40005f81270 */
[C---:B------:R-:W-:Y:S01]  /*6dec0*/  IADD3 R0, R4.reuse, c[0x0][0x198], RZ ;  /* 0x0000660004007a10 */ /* 0x040fe20007ffe0ff */
[----:B------:R-:W-:Y:S01]  /*6ded0*/  IMAD.WIDE R26, R4, 0x2, R24 ;  /* 0x00000002041a7825 */ /* 0x000fe200078e0218 */
[----:B------:R-:W-:-:S03]  /*6dee0*/  PRMT R8, R12, 0x7632, R8 ;  /* 0x000076320c087816 */ /* 0x000fc60000000008 */
[C---:B------:R-:W-:Y:S02]  /*6def0*/  IMAD.WIDE R28, R0.reuse, 0x2, R2 ;  /* 0x00000002001c7825 */ /* 0x040fe400078e0202 */
[----:B------:R-:W-:Y:S04]  /*6df00*/  @P6 STG.E.U16 [R26.64], R8 ;  /* 0x000000081a006986 */ /* 0x000fe8000c101506 */
[----:B--2---:R0:W-:Y:S01]  /*6df10*/  @P4 STG.E.U16 [R28.64], R7 ;  /* 0x000000071c004986 */ /* 0x0041e2000c101506 */
[----:B------:R-:W-:Y:S02]  /*6df20*/  PRMT R12, R7, 0x7632, R12 ;  /* 0x00007632070c7816 */ /* 0x000fe4000000000c */
[----:B---3--:R-:W-:Y:S01]  /*6df30*/  ISETP.GE.AND P5, PT, R21, c[0x0][0x17c], PT ;  /* 0x00005f0015007a0c */ /* 0x008fe20003fa6270 */
[----:B------:R-:W-:Y:S01]  /*6df40*/  IMAD.WIDE R20, R0, 0x2, R24 ;  /* 0x0000000200147825 */ /* 0x000fe200078e0218 */
[----:B-----5:R-:W-:-:S02]  /*6df50*/  ISETP.LT.AND P3, PT, R23, c[0x0][0x178], !P3 ;  /* 0x00005e0017007a0c */ /* 0x020fc40005f61270 */
[----:B----4-:R-:W-:Y:S02]  /*6df60*/  ISETP.GE.AND P1, PT, R14, c[0x0][0x17c], PT ;  /* 0x00005f000e007a0c */ /* 0x010fe40003f26270 */
[----:B------:R-:W2:Y:S04]  /*6df70*/  LDL.LU R14, [R1+0x1eec] ;  /* 0x001eec00010e7983 */ /* 0x000ea80000300800 */
[----:B0-----:R-:W3:Y:S05]  /*6df80*/  LDL.LU R7, [R1+0x214] ;  /* 0x0002140001077983 */ /* 0x001eea0000300800 */
[----:B------:R0:W-:Y:S01]  /*6df90*/  @P3 STG.E.U16 [R20.64], R16 ;  /* 0x0000001014003986 */ /* 0x0001e2000c101506 */
[----:B------:R-:W-:-:S03]  /*6dfa0*/  ISETP.GE.AND P3, PT, R6, c[0x0][0x17c], PT ;  /* 0x00005f0006007a0c */ /* 0x000fc60003f66270 */
[----:B0-----:R-:W4:Y:S04]  /*6dfb0*/  LDL.LU.64 R20, [R1+0x1fe0] ;  /* 0x001fe00001147983 */ /* 0x001f280000300a00 */
[----:B------:R-:W-:Y:S04]  /*6dfc0*/  STL.64 [R1+0x1fc8], R16 ;  /* 0x001fc81001007387 */ /* 0x000fe80000100a00 */
[----:B------:R-:W3:Y:S01]  /*6dfd0*/  LDL.LU R6, [R1+0x1ef0] ;  /* 0x001ef00001067983 */ /* 0x000ee20000300800 */
[----:B------:R-:W-:Y:S02]  /*6dfe0*/  ISETP.LT.AND P4, PT, R11, c[0x0][0x178], !P2 ;  /* 0x00005e000b007a0c */ /* 0x000fe40005781270 */
[----:B------:R-:W-:-:S02]  /*6dff0*/  ISETP.LT.AND P2, PT, R23, c[0x0][0x178], !P2 ;  /* 0x00005e0017007a0c */ /* 0x000fc40005741270 */
[----:B------:R-:W-:Y:S02]  /*6e000*/  IADD3 R8, R0, c[0x0][0x198], RZ ;  /* 0x0000660000087a10 */ /* 0x000fe40007ffe0ff */
[----:B------:R-:W-:Y:S02]  /*6e010*/  ISETP.LT.AND P6, PT, R11, c[0x0][0x178], !P0 ;  /* 0x00005e000b007a0c */ /* 0x000fe400047c1270 */
[----:B------:R-:W-:Y:S02]  /*6e020*/  ISETP.LT.AND P0, PT, R23, c[0x0][0x178], !P0 ;  /* 0x00005e0017007a0c */ /* 0x000fe40004701270 */
[C---:B------:R-:W-:Y:S01]  /*6e030*/  IADD3 R4, R8.reuse, c[0x0][0x198], RZ ;  /* 0x0000660008047a10 */ /* 0x040fe20007ffe0ff */
[----:B------:R-:W-:Y:S01]  /*6e040*/  IMAD.WIDE R18, R8, 0x2, R2 ;  /* 0x0000000208127825 */ /* 0x000fe200078e0202 */
[----:B------:R-:W-:-:S03]  /*6e050*/  PRMT R0, R16, 0x7632, R0 ;  /* 0x0000763210007816 */ /* 0x000fc60000000000 */
[----:B------:R-:W-:Y:S01]  /*6e060*/  IMAD.WIDE R26, R8, 0x2, R24 ;  /* 0x00000002081a7825 */ /* 0x000fe200078e0218 */
[----:B------:R0:W-:Y:S03]  /*6e070*/  @P4 STG.E.U16 [R18.64], R12 ;  /* 0x0000000c12004986 */ /* 0x0001e6000c101506 */
[----:B------:R-:W-:Y:S01]  /*6e080*/  IMAD.WIDE R28, R4, 0x2, R2 ;  /* 0x00000002041c7825 */ /* 0x000fe200078e0202 */
[----:B------:R-:W-:Y:S04]  /*6e090*/  @P2 STG.E.U16 [R26.64], R0 ;  /* 0x000000001a002986 */ /* 0x000fe8000c101506 */
[----:B------:R-:W-:Y:S01]  /*6e0a0*/  @P6 STG.E.U16 [R28.64], R15 ;  /* 0x0000000f1c006986 */ /* 0x000fe2000c101506 */
[----:B0-----:R-:W-:-:S02]  /*6e0b0*/  PRMT R12, R15, 0x7632, R12 ;  /* 0x000076320f0c7816 */ /* 0x001fc4000000000c */
[----:B--2---:R-:W-:Y:S01]  /*6e0c0*/  ISETP.GE.AND P2, PT, R14, c[0x0][0x17c], PT ;  /* 0x00005f000e007a0c */ /* 0x004fe20003f46270 */
[----:B---3--:R0:W-:Y:S04]  /*6e0d0*/  STL.64 [R1+0x1fd8], R6 ;  /* 0x001fd80601007387 */ /* 0x0081e80000100a00 */
[----:B------:R-:W2:Y:S04]  /*6e0e0*/  LDL.LU R19, [R1+0x24] ;  /* 0x0000240001137983 */ /* 0x000ea80000300800 */
[----:B------:R-:W3:Y:S01]  /*6e0f0*/  LDL.LU R14, [R1+0x1ef4] ;  /* 0x001ef400010e7983 */ /* 0x000ee20000300800 */
[----:B0-----:R-:W-:-:S03]  /*6e100*/  IMAD.WIDE R6, R4, 0x2, R24 ;  /* 0x0000000204067825 */ /* 0x001fc600078e0218 */
[----:B------:R-:W5:Y:S04]  /*6e110*/  LDL.LU R15, [R1+0x224] ;  /* 0x00022400010f7983 */ /* 0x000f680000300800 */
[----:B----4-:R0:W-:Y:S04]  /*6e120*/  @P0 STG.E.U16 [R6.64], R20 ;  /* 0x0000001406000986 */ /* 0x0101e8000c101506 */
[----:B0-----:R-:W4:Y:S04]  /*6e130*/  LDL.LU.64 R6, [R1+0x1fd8] ;  /* 0x001fd80001067983 */ /* 0x001f280000300a00 */
[----:B------:R0:W-:Y:S01]  /*6e140*/  STL.64 [R1+0x1fd0], R20 ;  /* 0x001fd01401007387 */ /* 0x0001e20000100a00 */
[----:B------:R-:W-:-:S02]  /*6e150*/  ISETP.LT.AND P4, PT, R11, c[0x0][0x178], !P5 ;  /* 0x00005e000b007a0c */ /* 0x000fc40006f81270 */
[----:B------:R-:W-:Y:S02]  /*6e160*/  ISETP.LT.AND P5, PT, R23, c[0x0][0x178], !P5 ;  /* 0x00005e0017007a0c */ /* 0x000fe40006fa1270 */
[----:B------:R-:W-:Y:S02]  /*6e170*/  IADD3 R8, R4, c[0x0][0x198], RZ ;  /* 0x0000660004087a10 */ /* 0x000fe40007ffe0ff */
[----:B------:R-:W-:Y:S02]  /*6e180*/  ISETP.LT.AND P6, PT, R11, c[0x0][0x178], !P1 ;  /* 0x00005e000b007a0c */ /* 0x000fe40004fc1270 */
[----:B------:R-:W-:Y:S02]  /*6e190*/  ISETP.LT.AND P1, PT, R23, c[0x0][0x178], !P1 ;  /* 0x00005e0017007a0c */ /* 0x000fe40004f21270 */
[----:B----4-:R-:W-:Y:S02]  /*6e1a0*/  ISETP.GE.AND P0, PT, R6, c[0x0][0x17c], PT ;  /* 0x00005f0006007a0c */ /* 0x010fe40003f06270 */
[----:B------:R-:W4:Y:S01]  /*6e1b0*/  LDL.LU R6, [R1+0x1ef8] ;  /* 0x001ef80001067983 */ /* 0x000f220000300800 */
[C---:B------:R-:W-:Y:S01]  /*6e1c0*/  IADD3 R0, R8.reuse, c[0x0][0x198], RZ ;  /* 0x0000660008007a10 */ /* 0x040fe20007ffe0ff */
[----:B------:R-:W-:Y:S01]  /*6e1d0*/  IMAD.WIDE R16, R8, 0x2, R2 ;  /* 0x0000000208107825 */ /* 0x000fe200078e0202 */
[----:B------:R-:W-:Y:S01]  /*6e1e0*/  PRMT R4, R20, 0x7632, R4 ;  /* 0x0000763214047816 */ /* 0x000fe20000000004 */
[----:B------:R-:W5:Y:S02]  /*6e1f0*/  LDL.LU R18, [R1+0x34] ;  /* 0x0000340001127983 */ /* 0x000f640000300800 */
[----:B------:R-:W-:-:S02]  /*6e200*/  IMAD.WIDE R26, R8, 0x2, R24 ;  /* 0x00000002081a7825 */ /* 0x000fc400078e0218 */
[----:B------:R-:W-:Y:S02]  /*6e210*/  @P4 STG.E.U16 [R16.64], R12 ;  /* 0x0000000c10004986 */ /* 0x000fe4000c101506 */
[C---:B------:R-:W-:Y:S01]  /*6e220*/  IMAD.WIDE R28, R0.reuse, 0x2, R2 ;  /* 0x00000002001c7825 */ /* 0x040fe200078e0202 */
[----:B------:R-:W-:Y:S01]  /*6e230*/  ISETP.LT.AND P4, PT, R23, c[0x0][0x178], !P3 ;  /* 0x00005e0017007a0c */ /* 0x000fe20005f81270 */
[----:B------:R-:W-:Y:S02]  /*6e240*/  @P5 STG.E.U16 [R26.64], R4 ;  /* 0x000000041a005986 */ /* 0x000fe4000c101506 */
[----:B0-----:R-:W-:Y:S01]  /*6e250*/  IMAD.WIDE R20, R0, 0x2, R24 ;  /* 0x0000000200147825 */ /* 0x001fe200078e0218 */
[----:B------:R-:W-:Y:S01]  /*6e260*/  ISETP.LT.AND P5, PT, R11, c[0x0][0x178], !P3 ;  /* 0x00005e000b007a0c */ /* 0x000fe20005fa1270 */
[----:B------:R0:W-:Y:S01]  /*6e270*/  @P6 STG.E.U16 [R28.64], R7 ;  /* 0x000000071c006986 */ /* 0x0001e2000c101506 */
[----:B---3--:R-:W-:Y:S02]  /*6e280*/  ISETP.GE.AND P3, PT, R14, c[0x0][0x17c], PT ;  /* 0x00005f000e007a0c */ /* 0x008fe40003f66270 */
[----:B------:R-:W-:Y:S01]  /*6e290*/  PRMT R8, R7, 0x7632, R8 ;  /* 0x0000763207087816 */ /* 0x000fe20000000008 */
[----:B------:R-:W3:Y:S04]  /*6e2a0*/  LDL.LU R14, [R1+0x1efc] ;  /* 0x001efc00010e7983 */ /* 0x000ee80000300800 */
[----:B--2---:R1:W-:Y:S04]  /*6e2b0*/  @P1 STG.E.U16 [R20.64], R19 ;  /* 0x0000001314001986 */ /* 0x0043e8000c101506 */
[----:B0-----:R-:W2:Y:S01]  /*6e2c0*/  LDL.LU R7, [R1+0x234] ;  /* 0x0002340001077983 */ /* 0x001ea20000300800 */
[----:B----4-:R-:W-:-:S03]  /*6e2d0*/  ISETP.GE.AND P1, PT, R6, c[0x0][0x17c], PT ;  /* 0x00005f0006007a0c */ /* 0x010fc60003f26270 */
[----:B------:R-:W4:Y:S01]  /*6e2e0*/  LDL.LU R6, [R1+0x1f00] ;  /* 0x001f000001067983 */ /* 0x000f220000300800 */
[----:B------:R-:W-:Y:S02]  /*6e2f0*/  IADD3 R26, R0, c[0x0][0x198], RZ ;  /* 0x00006600001a7a10 */ /* 0x000fe40007ffe0ff */
[----:B------:R-:W-:Y:S02]  /*6e300*/  ISETP.LT.AND P6, PT, R11, c[0x0][0x178], !P2 ;  /* 0x00005e000b007a0c */ /* 0x000fe400057c1270 */
[----:B------:R-:W-:Y:S02]  /*6e310*/  ISETP.LT.AND P2, PT, R23, c[0x0][0x178], !P2 ;  /* 0x00005e0017007a0c */ /* 0x000fe40005741270 */
[C---:B------:R-:W-:Y:S01]  /*6e320*/  IADD3 R4, R26.reuse, c[0x0][0x198], RZ ;  /* 0x000066001a047a10 */ /* 0x040fe20007ffe0ff */
[C---:B------:R-:W-:Y:S01]  /*6e330*/  IMAD.WIDE R16, R26.reuse, 0x2, R2 ;  /* 0x000000021a107825 */ /* 0x040fe200078e0202 */
[----:B------:R-:W-:Y:S02]  /*6e340*/  PRMT R0, R19, 0x7632, R0 ;  /* 0x0000763213007816 */ /* 0x000fe40000000000 */
[----:B-1----:R-:W2:Y:S01]  /*6e350*/  LDL.LU R19, [R1+0x14] ;  /* 0x0000140001137983 */ /* 0x002ea20000300800 */
[----:B------:R-:W-:-:S04]  /*6e360*/  IMAD.WIDE R26, R26, 0x2, R24 ;  /* 0x000000021a1a7825 */ /* 0x000fc800078e0218 */
[C---:B------:R-:W-:Y:S01]  /*6e370*/  IMAD.WIDE R28, R4.reuse, 0x2, R2 ;  /* 0x00000002041c7825 */ /* 0x040fe200078e0202 */
[----:B------:R0:W-:Y:S03]  /*6e380*/  @P5 STG.E.U16 [R16.64], R8 ;  /* 0x0000000810005986 */ /* 0x0001e6000c101506 */
[----:B------:R-:W-:Y:S01]  /*6e390*/  IMAD.WIDE R20, R4, 0x2, R24 ;  /* 0x0000000204147825 */ /* 0x000fe200078e0218 */
[----:B------:R-:W-:Y:S01]  /*6e3a0*/  @P4 STG.E.U16 [R26.64], R0 ;  /* 0x000000001a004986 */ /* 0x000fe2000c101506 */
[----:B------:R-:W-:Y:S02]  /*6e3b0*/  ISETP.LT.AND P5, PT, R11, c[0x0][0x178], !P0 ;  /* 0x00005e000b007a0c */ /* 0x000fe400047a1270 */
[----:B------:R-:W-:Y:S01]  /*6e3c0*/  ISETP.LT.AND P4, PT, R23, c[0x0][0x178], !P0 ;  /* 0x00005e0017007a0c */ /* 0x000fe20004781270 */
[----:B-----5:R1:W-:Y:S01]  /*6e3d0*/  @P6 STG.E.U16 [R28.64], R15 ;  /* 0x0000000f1c006986 */ /* 0x0203e2000c101506 */
[----:B---3--:R-:W-:-:S02]  /*6e3e0*/  ISETP.GE.AND P0, PT, R14, c[0x0][0x17c], PT ;  /* 0x00005f000e007a0c */ /* 0x008fc40003f06270 */
[----:B0-----:R-:W-:Y:S01]  /*6e3f0*/  PRMT R8, R15, 0x7632, R8 ;  /* 0x000076320f087816 */ /* 0x001fe20000000008 */
[----:B------:R-:W-:Y:S04]  /*6e400*/  @P2 STG.E.U16 [R20.64], R18 ;  /* 0x0000001214002986 */ /* 0x000fe8000c101506 */
[----:B-1----:R-:W3:Y:S04]  /*6e410*/  LDL.LU R15, [R1+0x1f04] ;  /* 0x001f0400010f7983 */ /* 0x002ee80000300800 */
[----:B------:R-:W5:Y:S01]  /*6e420*/  LDL.LU R14, [R1+0x254] ;  /* 0x00025400010e7983 */ /* 0x000f620000300800 */
[----:B----4-:R-:W-:-:S03]  /*6e430*/  ISETP.GE.AND P2, PT, R6, c[0x0][0x17c], PT ;  /* 0x00005f0006007a0c */ /* 0x010fc60003f46270 */
[----:B------:R-:W4:Y:S01]  /*6e440*/  LDL.LU R6, [R1+0x1f08] ;  /* 0x001f080001067983 */ /* 0x000f220000300800 */
[----:B------:R-:W-:Y:S02]  /*6e450*/  IADD3 R26, R4, c[0x0][0x198], RZ ;  /* 0x00006600041a7a10 */ /* 0x000fe40007ffe0ff */
        /* <DEDUP_REMOVED lines=8> */
[----:B--2---:R1:W-:Y:S01]  /*6e4e0*/  @P6 STG.E.U16 [R28.64], R7 ;  /* 0x000000071c006986 */ /* 0x0043e2000c101506 */
[----:B0-----:R-:W-:-:S02]  /*6e4f0*/  PRMT R8, R7, 0x7632, R8 ;  /* 0x0000763207087816 */ /* 0x001fc40000000008 */
[----:B------:R-:W-:Y:S01]  /*6e500*/  ISETP.LT.AND P3, PT, R23, c[0x0][0x178], !P3 ;  /* 0x00005e0017007a0c */ /* 0x000fe20005f61270 */
[----:B-1----:R-:W2:Y:S01]  /*6e510*/  LDL.LU R7, [R1+0x1f0c] ;  /* 0x001f0c0001077983 */ /* 0x002ea20000300800 */
[----:B------:R-:W-:Y:S01]  /*6e520*/  IMAD.WIDE R20, R0, 0x2, R24 ;  /* 0x0000000200147825 */ /* 0x000fe200078e0218 */
[----:B------:R-:W-:Y:S02]  /*6e530*/  ISETP.LT.AND P5, PT, R11, c[0x0][0x178], !P1 ;  /* 0x00005e000b007a0c */ /* 0x000fe40004fa1270 */
[----:B------:R-:W-:Y:S02]  /*6e540*/  ISETP.LT.AND P4, PT, R23, c[0x0][0x178], !P1 ;  /* 0x00005e0017007a0c */ /* 0x000fe40004f81270 */
[----:B---3--:R-:W-:-:S06]  /*6e550*/  ISETP.GE.AND P1, PT, R15, c[0x0][0x17c], PT ;  /* 0x00005f000f007a0c */ /* 0x008fcc0003f26270 */
[----:B------:R0:W-:Y:S04]  /*6e560*/  @P3 STG.E.U16 [R20.64], R19 ;  /* 0x0000001314003986 */ /* 0x0001e8000c101506 */
[----:B------:R-:W3:Y:S04]  /*6e570*/  LDL.LU R15, [R1+0x274] ;  /* 0x00027400010f7983 */ /* 0x000ee80000300800 */
[----:B0-----:R-:W3:Y:S01]  /*6e580*/  LDL.LU.64 R20, [R1+0x1fd0] ;  /* 0x001fd00001147983 */ /* 0x001ee20000300a00 */
        /* <DEDUP_REMOVED lines=10> */
[----:B------:R-:W-:Y:S01]  /*6e630*/  @P4 STG.E.U16 [R26.64], R0 ;  /* 0x000000001a004986 */ /* 0x000fe2000c101506 */
[----:B------:R-:W-:Y:S02]  /*6e640*/  ISETP.LT.AND P5, PT, R11, c[0x0][0x178], !P2 ;  /* 0x00005e000b007a0c */ /* 0x000fe400057a1270 */
[C---:B------:R-:W-:Y:S01]  /*6e650*/  ISETP.LT.AND P4, PT, R23.reuse, c[0x0][0x178], !P2 ;  /* 0x00005e0017007a0c */ /* 0x040fe20005781270 */
[----:B-----5:R1:W-:Y:S01]  /*6e660*/  @P6 STG.E.U16 [R28.64], R14 ;  /* 0x0000000e1c006986 */ /* 0x0203e2000c101506 */
[----:B------:R-:W-:-:S02]  /*6e670*/  ISETP.LT.AND P0, PT, R23, c[0x0][0x178], !P0 ;  /* 0x00005e0017007a0c */ /* 0x000fc40004701270 */
[----:B0-----:R-:W-:Y:S02]  /*6e680*/  PRMT R8, R14, 0x7632, R8 ;  /* 0x000076320e087816 */ /* 0x001fe40000000008 */
[----:B--2---:R-:W-:Y:S02]  /*6e690*/  ISETP.GE.AND P2, PT, R7, c[0x0][0x17c], PT ;  /* 0x00005f0007007a0c */ /* 0x004fe40003f46270 */
[----:B------:R-:W2:Y:S04]  /*6e6a0*/  LDL.LU R7, [R1+0x284] ;  /* 0x0002840001077983 */ /* 0x000ea80000300800 */
[----:B-1----:R-:W5:Y:S01]  /*6e6b0*/  LDL.LU R14, [R1+0x1f14] ;  /* 0x001f1400010e7983 */ /* 0x002f620000300800 */
[C---:B------:R-:W-:Y:S01]  /*6e6c0*/  IADD3 R26, R4.reuse, c[0x0][0x198], RZ ;  /* 0x00006600041a7a10 */ /* 0x040fe20007ffe0ff */
[----:B------:R-:W-:-:S04]  /*6e6d0*/  IMAD.WIDE R16, R4, 0x2, R24 ;  /* 0x0000000204107825 */ /* 0x000fc800078e0218 */
[----:B------:R-:W-:Y:S01]  /*6e6e0*/  IMAD.WIDE R18, R26, 0x2, R2 ;  /* 0x000000021a127825 */ /* 0x000fe200078e0202 */
[----:B------:R0:W-:Y:S04]  /*6e6f0*/  @P0 STG.E.U16 [R16.64], R5 ;  /* 0x0000000510000986 */ /* 0x0001e8000c101506 */
[----:B------:R1:W-:Y:S04]  /*6e700*/  @P5 STG.E.U16 [R18.64], R8 ;  /* 0x0000000812005986 */ /* 0x0003e8000c101506 */
[----:B0-----:R-:W2:Y:S04]  /*6e710*/  LDL.LU.64 R16, [R1+0x1fc8] ;  /* 0x001fc80001107983 */ /* 0x001ea80000300a00 */
[----:B-1----:R-:W2:Y:S01]  /*6e720*/  LDL.LU.64 R18, [R1+0x1fc0] ;  /* 0x001fc00001127983 */ /* 0x002ea20000300a00 */
[----:B----4-:R-:W-:-:S03]  /*6e730*/  ISETP.GE.AND P0, PT, R6, c[0x0][0x17c], PT ;  /* 0x00005f0006007a0c */ /* 0x010fc60003f06270 */
[----:B------:R-:W4:Y:S01]  /*6e740*/  LDL.LU R6, [R1+0x1f18] ;  /* 0x001f180001067983 */ /* 0x000f220000300800 */
[----:B------:R-:W-:Y:S02]  /*6e750*/  ISETP.LT.AND P6, PT, R11, c[0x0][0x178], !P1 ;  /* 0x00005e000b007a0c */ /* 0x000fe40004fc1270 */
[C---:B------:R-:W-:Y:S01]  /*6e760*/  IADD3 R0, R26.reuse, c[0x0][0x198], RZ ;  /* 0x000066001a007a10 */ /* 0x040fe20007ffe0ff */
[----:B------:R-:W-:Y:S01]  /*6e770*/  IMAD.WIDE R26, R26, 0x2, R24 ;  /* 0x000000021a1a7825 */ /* 0x000fe200078e0218 */
[----:B------:R-:W-:Y:S02]  /*6e780*/  PRMT R4, R5, 0x7632, R4 ;  /* 0x0000763205047816 */ /* 0x000fe40000000004 */
[----:B------:R-:W-:Y:S01]  /*6e790*/  ISETP.LT.AND P1, PT, R23, c[0x0][0x178], !P1 ;  /* 0x00005e0017007a0c */ /* 0x000fe20004f21270 */
[----:B------:R-:W-:Y:S01]  /*6e7a0*/  IMAD.WIDE R28, R0, 0x2, R2 ;  /* 0x00000002001c7825 */ /* 0x000fe200078e0202 */
[----:B------:R-:W-:Y:S01]  /*6e7b0*/  ISETP.LT.AND P5, PT, R11, c[0x0][0x178], !P3 ;  /* 0x00005e000b007a0c */ /* 0x000fe20005fa1270 */
[----:B------:R0:W-:Y:S01]  /*6e7c0*/  @P4 STG.E.U16 [R26.64], R4 ;  /* 0x000000041a004986 */ /* 0x0001e2000c101506 */
[----:B------:R-:W-:-:S02]  /*6e7d0*/  ISETP.LT.AND P4, PT, R23, c[0x0][0x178], !P3 ;  /* 0x00005e0017007a0c */ /* 0x000fc40005f81270 */
[----:B---3--:R-:W-:Y:S01]  /*6e7e0*/  PRMT R12, R15, 0x7632, R12 ;  /* 0x000076320f0c7816 */ /* 0x008fe2000000000c */
[----:B------:R1:W-:Y:S01]  /*6e7f0*/  @P6 STG.E.U16 [R28.64], R15 ;  /* 0x0000000f1c006986 */ /* 0x0003e2000c101506 */
[----:B0-----:R-:W-:Y:S02]  /*6e800*/  IADD3 R26, R0, c[0x0][0x198], RZ ;  /* 0x00006600001a7a10 */ /* 0x001fe40007ffe0ff */
[----:B-----5:R-:W-:Y:S01]  /*6e810*/  ISETP.GE.AND P3, PT, R14, c[0x0][0x17c], PT ;  /* 0x00005f000e007a0c */ /* 0x020fe20003f66270 */
[----:B-1----:R-:W-:Y:S01]  /*6e820*/  IMAD.WIDE R14, R0, 0x2, R24 ;  /* 0x00000002000e7825 */ /* 0x002fe200078e0218 */
[----:B------:R-:W-:-:S04]  /*6e830*/  PRMT R0, R9, 0x7632, R0 ;  /* 0x0000763209007816 */ /* 0x000fc80000000000 */
[----:B------:R0:W-:Y:S04]  /*6e840*/  @P1 STG.E.U16 [R14.64], R9 ;  /* 0x000000090e001986 */ /* 0x0001e8000c101506 */
[----:B0-----:R-:W3:Y:S04]  /*6e850*/  LDL.LU.64 R14, [R1+0x1fb8] ;  /* 0x001fb800010e7983 */ /* 0x001ee80000300a00 */
[----:B------:R-:W5:Y:S01]  /*6e860*/  LDL.LU R9, [R1+0x1f1c] ;  /* 0x001f1c0001097983 */ /* 0x000f620000300800 */
[----:B----4-:R-:W-:-:S03]  /*6e870*/  ISETP.GE.AND P1, PT, R6, c[0x0][0x17c], PT ;  /* 0x00005f0006007a0c */ /* 0x010fc60003f26270 */
[----:B------:R-:W4:Y:S01]  /*6e880*/  LDL.LU R6, [R1+0x1f20] ;  /* 0x001f200001067983 */ /* 0x000f220000300800 */
[----:B------:R-:W-:Y:S01]  /*6e890*/  ISETP.LT.AND P6, PT, R11, c[0x0][0x178], !P2 ;  /* 0x00005e000b007a0c */ /* 0x000fe200057c1270 */
[C---:B------:R-:W-:Y:S01]  /*6e8a0*/  IMAD.WIDE R4, R26.reuse, 0x2, R2 ;  /* 0x000000021a047825 */ /* 0x040fe200078e0202 */
[C---:B------:R-:W-:Y:S02]  /*6e8b0*/  IADD3 R8, R26.reuse, c[0x0][0x198], RZ ;  /* 0x000066001a087a10 */ /* 0x040fe40007ffe0ff */
[----:B------:R-:W-:Y:S01]  /*6e8c0*/  ISETP.LT.AND P2, PT, R23, c[0x0][0x178], !P2 ;  /* 0x00005e0017007a0c */ /* 0x000fe20005741270 */
[----:B------:R-:W-:Y:S01]  /*6e8d0*/  IMAD.WIDE R26, R26, 0x2, R24 ;  /* 0x000000021a1a7825 */ /* 0x000fe200078e0218 */
[----:B------:R-:W-:Y:S01]  /*6e8e0*/  @P5 STG.E.U16 [R4.64], R12 ;  /* 0x0000000c04005986 */ /* 0x000fe2000c101506 */
[----:B------:R-:W-:-:S03]  /*6e8f0*/  ISETP.LT.AND P5, PT, R11, c[0x0][0x178], !P0 ;  /* 0x00005e000b007a0c */ /* 0x000fc600047a1270 */
[----:B------:R0:W-:Y:S01]  /*6e900*/  @P4 STG.E.U16 [R26.64], R0 ;  /* 0x000000001a004986 */ /* 0x0001e2000c101506 */
[----:B------:R-:W-:Y:S01]  /*6e910*/  ISETP.LT.AND P4, PT, R23, c[0x0][0x178], !P0 ;  /* 0x00005e0017007a0c */ /* 0x000fe20004781270 */
[----:B------:R-:W-:Y:S01]  /*6e920*/  IMAD.WIDE R28, R8, 0x2, R2 ;  /* 0x00000002081c7825 */ /* 0x000fe200078e0202 */
[----:B--2---:R-:W-:-:S04]  /*6e930*/  PRMT R16, R7, 0x7632, R16 ;  /* 0x0000763207107816 */ /* 0x004fc80000000010 */
[----:B------:R1:W-:Y:S01]  /*6e940*/  @P6 STG.E.U16 [R28.64], R7 ;  /* 0x000000071c006986 */ /* 0x0003e2000c101506 */
[----:B0-----:R-:W-:-:S03]  /*6e950*/  IADD3 R26, R8, c[0x0][0x198], RZ ;  /* 0x00006600081a7a10 */ /* 0x001fc60007ffe0ff */
[----:B-1----:R-:W2:Y:S01]  /*6e960*/  LDL.LU R7, [R1+0x244] ;  /* 0x0002440001077983 */ /* 0x002ea20000300800 */
[----:B-----5:R-:W-:Y:S01]  /*6e970*/  ISETP.GE.AND P0, PT, R9, c[0x0][0x17c], PT ;  /* 0x00005f0009007a0c */ /* 0x020fe20003f06270 */
[----:B------:R-:W-:-:S05]  /*6e980*/  IMAD.WIDE R8, R8, 0x2, R24 ;  /* 0x0000000208087825 */ /* 0x000fca00078e0218 */
[----:B------:R0:W-:Y:S04]  /*6e990*/  @P2 STG.E.U16 [R8.64], R13 ;  /* 0x0000000d08002986 */ /* 0x0001e8000c101506 */
[----:B0-----:R-:W5:Y:S04]  /*6e9a0*/  LDL.LU R8, [R1+0x1f24] ;  /* 0x001f240001087983 */ /* 0x001f680000300800 */
[----:B------:R-:W2:Y:S01]  /*6e9b0*/  LDL.LU R9, [R1+0x264] ;  /* 0x0002640001097983 */ /* 0x000ea20000300800 */
[----:B----4-:R-:W-:-:S03]  /*6e9c0*/  ISETP.GE.AND P2, PT, R6, c[0x0][0x17c], PT ;  /* 0x00005f0006007a0c */ /* 0x010fc60003f46270 */
[----:B------:R-:W4:Y:S01]  /*6e9d0*/  LDL.LU R6, [R1+0x1f28] ;  /* 0x001f280001067983 */ /* 0x000f220000300800 */
[----:B------:R-:W-:Y:S02]  /*6e9e0*/  ISETP.LT.AND P6, PT, R11, c[0x0][0x178], !P3 ;  /* 0x00005e000b007a0c */ /* 0x000fe40005fc1270 */
[----:B------:R-:W-:Y:S01]  /*6e9f0*/  ISETP.LT.AND P3, PT, R23, c[0x0][0x178], !P3 ;  /* 0x00005e0017007a0c */ /* 0x000fe20005f61270 */
[C---:B------:R-:W-:Y:S01]  /*6ea00*/  IMAD.WIDE R4, R26.reuse, 0x2, R2 ;  /* 0x000000021a047825 */ /* 0x040fe200078e0202 */
[C---:B------:R-:W-:Y:S02]  /*6ea10*/  IADD3 R0, R26.reuse, c[0x0][0x198], RZ ;  /* 0x000066001a007a10 */ /* 0x040fe40007ffe0ff */
[----:B------:R-:W-:Y:S01]  /*6ea20*/  PRMT R12, R13, 0x7632, R12 ;  /* 0x000076320d0c7816 */ /* 0x000fe2000000000c */
[----:B------:R-:W-:Y:S01]  /*6ea30*/  IMAD.WIDE R26, R26, 0x2, R24 ;  /* 0x000000021a1a7825 */ /* 0x000fe200078e0218 */
[----:B------:R0:W-:Y:S03]  /*6ea40*/  @P5 STG.E.U16 [R4.64], R16 ;  /* 0x0000001004005986 */ /* 0x0001e6000c101506 */
[C---:B------:R-:W-:Y:S01]  /*6ea50*/  IMAD.WIDE R28, R0.reuse, 0x2, R2 ;  /* 0x00000002001c7825 */ /* 0x040fe200078e0202 */
[----:B------:R1:W-:Y:S03]  /*6ea60*/  @P4 STG.E.U16 [R26.64], R12 ;  /* 0x0000000c1a004986 */ /* 0x0003e6000c101506 */
[----:B0-----:R-:W-:Y:S01]  /*6ea70*/  IMAD.WIDE R4, R0, 0x2, R24 ;  /* 0x0000000200047825 */ /* 0x001fe200078e0218 */
[----:B------:R-:W-:-:S02]  /*6ea80*/  ISETP.LT.AND P5, PT, R11, c[0x0][0x178], !P1 ;  /* 0x00005e000b007a0c */ /* 0x000fc40004fa1270 */
[----:B------:R-:W-:Y:S02]  /*6ea90*/  ISETP.LT.AND P4, PT, R23, c[0x0][0x178], !P1 ;  /* 0x00005e0017007a0c */ /* 0x000fe40004f81270 */
[----:B-1----:R-:W-:-:S04]  /*6eaa0*/  IADD3 R12, R0, c[0x0][0x198], RZ ;  /* 0x00006600000c7a10 */ /* 0x002fc80007ffe0ff */
[----:B------:R-:W-:Y:S02]  /*6eab0*/  IADD3 R16, R12, c[0x0][0x198], RZ ;  /* 0x000066000c107a10 */ /* 0x000fe40007ffe0ff */
[----:B------:R-:W-:-:S03]  /*6eac0*/  PRMT R0, R17, 0x7632, R0 ;  /* 0x0000763211007816 */ /* 0x000fc60000000000 */
[----:B------:R-:W-:Y:S01]  /*6ead0*/  IMAD.WIDE R26, R16, 0x2, R2 ;  /* 0x00000002101a7825 */ /* 0x000fe200078e0202 */
[----:B--2---:R0:W-:Y:S04]  /*6eae0*/  @P6 STG.E.U16 [R28.64], R9 ;  /* 0x000000091c006986 */ /* 0x0041e8000c101506 */
[----:B------:R-:W-:Y:S04]  /*6eaf0*/  @P3 STG.E.U16 [R4.64], R17 ;  /* 0x0000001104003986 */ /* 0x000fe8000c101506 */
[----:B0-----:R-:W2:Y:S04]  /*6eb00*/  LDL.LU R29, [R1+0x1f2c] ;  /* 0x001f2c00011d7983 */ /* 0x001ea80000300800 */
[----:B------:R-:W3:Y:S01]  /*6eb10*/  LDL.LU R28, [R1+0x218] ;  /* 0x00021800011c7983 */ /* 0x000ee20000300800 */
[----:B------:R-:W-:-:S02]  /*6eb20*/  ISETP.LT.AND P6, PT, R11, c[0x0][0x178], !P0 ;  /* 0x00005e000b007a0c */ /* 0x000fc400047c1270 */
[----:B-----5:R-:W-:Y:S02]  /*6eb30*/  ISETP.GE.AND P1, PT, R8, c[0x0][0x17c], PT ;  /* 0x00005f0008007a0c */ /* 0x020fe40003f26270 */
[----:B------:R-:W-:Y:S01]  /*6eb40*/  PRMT R20, R9, 0x7632, R20 ;  /* 0x0000763209147816 */ /* 0x000fe20000000014 */
[----:B------:R-:W-:-:S04]  /*6eb50*/  IMAD.WIDE R8, R12, 0x2, R2 ;  /* 0x000000020c087825 */ /* 0x000fc800078e0202 */
[----:B------:R-:W-:Y:S01]  /*6eb60*/  IMAD.WIDE R12, R12, 0x2, R24 ;  /* 0x000000020c0c7825 */ /* 0x000fe200078e0218 */
[----:B------:R-:W-:Y:S04]  /*6eb70*/  @P5 STG.E.U16 [R8.64], R20 ;  /* 0x0000001408005986 */ /* 0x000fe8000c101506 */
[----:B------:R-:W-:Y:S04]  /*6eb80*/  @P4 STG.E.U16 [R12.64], R0 ;  /* 0x000000000c004986 */ /* 0x000fe8000c101506 */
[----:B------:R0:W-:Y:S01]  /*6eb90*/  @P6 STG.E.U16 [R26.64], R7 ;  /* 0x000000071a006986 */ /* 0x0001e2000c101506 */
[----:B----4-:R-:W-:-:S03]  /*6eba0*/  ISETP.GE.AND P3, PT, R6, c[0x0][0x17c], PT ;  /* 0x00005f0006007a0c */ /* 0x010fc60003f66270 */
[----:B------:R-:W4:Y:S04]  /*6ebb0*/  LDL.LU R6, [R1+0x1f30] ;  /* 0x001f300001067983 */ /* 0x000f280000300800 */
[----:B0-----:R-:W5:Y:S01]  /*6ebc0*/  LDL.LU R27, [R1+0x28] ;  /* 0x00002800011b7983 */ /* 0x001f620000300800 */
[----:B------:R-:W-:Y:S02]  /*6ebd0*/  ISETP.LT.AND P0, PT, R23, c[0x0][0x178], !P0 ;  /* 0x00005e0017007a0c */ /* 0x000fe40004701270 */
[----:B------:R-:W-:Y:S02]  /*6ebe0*/  ISETP.LT.AND P5, PT, R11, c[0x0][0x178], !P2 ;  /* 0x00005e000b007a0c */ /* 0x000fe400057a1270 */
[C---:B------:R-:W-:Y:S01]  /*6ebf0*/  IADD3 R8, R16.reuse, c[0x0][0x198], RZ ;  /* 0x0000660010087a10 */ /* 0x040fe20007ffe0ff */
[----:B------:R-:W-:Y:S01]  /*6ec00*/  IMAD.WIDE R16, R16, 0x2, R24 ;  /* 0x0000000210107825 */ /* 0x000fe200078e0218 */
[----:B------:R-:W-:-:S02]  /*6ec10*/  ISETP.LT.AND P4, PT, R23, c[0x0][0x178], !P2 ;  /* 0x00005e0017007a0c */ /* 0x000fc40005781270 */
[----:B------:R-:W-:Y:S01]  /*6ec20*/  ISETP.LT.AND P6, PT, R11, c[0x0][0x178], !P1 ;  /* 0x00005e000b007a0c */ /* 0x000fe20004fc1270 */
[----:B------:R-:W-:Y:S01]  /*6ec30*/  IMAD.WIDE R4, R8, 0x2, R2 ;  /* 0x0000000208047825 */ /* 0x000fe200078e0202 */
[----:B------:R-:W-:Y:S01]  /*6ec40*/  PRMT R26, R7, 0x7632, R26 ;  /* 0x00007632071a7816 */ /* 0x000fe2000000001a */
[----:B------:R-:W5:Y:S04]  /*6ec50*/  LDL.LU R11, [R1+0x1fb0] ;  /* 0x001fb000010b7983 */ /* 0x000f680000300800 */
[----:B------:R-:W-:Y:S04]  /*6ec60*/  @P0 STG.E.U16 [R16.64], R21 ;  /* 0x0000001510000986 */ /* 0x000fe8000c101506 */
[----:B------:R0:W-:Y:S01]  /*6ec70*/  @P5 STG.E.U16 [R4.64], R26 ;  /* 0x0000001a04005986 */ /* 0x0001e2000c101506 */
[----:B------:R-:W-:-:S02]  /*6ec80*/  ISETP.LT.AND P1, PT, R23, c[0x0][0x178], !P1 ;  /* 0x00005e0017007a0c */ /* 0x000fc40004f21270 */
[C---:B------:R-:W-:Y:S01]  /*6ec90*/  IADD3 R0, R8.reuse, c[0x0][0x198], RZ ;  /* 0x0000660008007a10 */ /* 0x040fe20007ffe0ff */
[----:B------:R-:W-:Y:S01]  /*6eca0*/  IMAD.WIDE R8, R8, 0x2, R24 ;  /* 0x0000000208087825 */ /* 0x000fe200078e0218 */
[----:B------:R-:W-:-:S03]  /*6ecb0*/  PRMT R20, R21, 0x7632, R20 ;  /* 0x0000763215147816 */ /* 0x000fc60000000014 */
[----:B------:R-:W-:-:S04]  /*6ecc0*/  IMAD.WIDE R12, R0, 0x2, R2 ;  /* 0x00000002000c7825 */ /* 0x000fc800078e0202 */
[----:B0-----:R-:W-:Y:S01]  /*6ecd0*/  IMAD.WIDE R4, R0, 0x2, R24 ;  /* 0x0000000200047825 */ /* 0x001fe200078e0218 */
[----:B------:R-:W-:Y:S01]  /*6ece0*/  @P4 STG.E.U16 [R8.64], R20 ;  /* 0x0000001408004986 */ /* 0x000fe2000c101506 */
[----:B--2---:R-:W-:-:S03]  /*6ecf0*/  ISETP.GE.AND P2, PT, R29, c[0x0][0x17c], PT ;  /* 0x00005f001d007a0c */ /* 0x004fc60003f46270 */
[----:B------:R-:W2:Y:S04]  /*6ed00*/  LDL.LU R29, [R1+0x228] ;  /* 0x00022800011d7983 */ /* 0x000ea80000300800 */
[----:B------:R-:W2:Y:S04]  /*6ed10*/  LDL.LU R17, [R1+0x1f34] ;  /* 0x001f340001117983 */ /* 0x000ea80000300800 */
[----:B------:R-:W2:Y:S01]  /*6ed20*/  LDL.LU R7, [R1+0x1f38] ;  /* 0x001f380001077983 */ /* 0x000ea20000300800 */
[----:B---3--:R-:W-:-:S03]  /*6ed30*/  PRMT R21, R28, 0x7632, R21 ;  /* 0x000076321c157816 */ /* 0x008fc60000000015 */
[----:B------:R0:W-:Y:S02]  /*6ed40*/  @P6 STG.E.U16 [R12.64], R28 ;  /* 0x0000001c0c006986 */ /* 0x0001e4000c101506 */
[----:B0-----:R-:W-:Y:S02]  /*6ed50*/  IADD3 R12, R0, c[0x0][0x198], RZ ;  /* 0x00006600000c7a10 */ /* 0x001fe40007ffe0ff */
[----:B----4-:R-:W-:Y:S02]  /*6ed60*/  ISETP.GE.AND P0, PT, R6, c[0x0][0x17c], PT ;  /* 0x00005f0006007a0c */ /* 0x010fe40003f06270 */
[----:B------:R-:W3:Y:S04]  /*6ed70*/  LDL.LU R6, [R1+0x38] ;  /* 0x0000380001067983 */ /* 0x000ee80000300800 */
[----:B------:R-:W4:Y:S01]  /*6ed80*/  LDL.LU R26, [R1+0xf78] ;  /* 0x000f7800011a7983 */ /* 0x000f220000300800 */
[----:B-----5:R-:W-:-:S03]  /*6ed90*/  PRMT R0, R27, 0x7632, R0 ;  /* 0x000076321b007816 */ /* 0x020fc60000000000 */
[----:B------:R-:W5:Y:S04]  /*6eda0*/  LDL.LU R28, [R1+0x238] ;  /* 0x00023800011c7983 */ /* 0x000f680000300800 */
[----:B------:R0:W-:Y:S04]  /*6edb0*/  @P1 STG.E.U16 [R4.64], R27 ;  /* 0x0000001b04001986 */ /* 0x0001e8000c101506 */
[----:B0-----:R-:W3:Y:S04]  /*6edc0*/  LDL.LU R5, [R1+0x1f3c] ;  /* 0x001f3c0001057983 */ /* 0x001ee80000300800 */
[----:B------:R-:W3:Y:S01]  /*6edd0*/  LDL.LU R27, [R1+0x1f40] ;  /* 0x001f4000011b7983 */ /* 0x000ee20000300800 */
[----:B------:R-:W-:Y:S01]  /*6ede0*/  ISETP.LT.AND P4, PT, R23, c[0x0][0x178], !P3 ;  /* 0x00005e0017007a0c */ /* 0x000fe20005f81270 */
[C---:B------:R-:W-:Y:S01]  /*6edf0*/  IMAD.WIDE R8, R12.reuse, 0x2, R2 ;  /* 0x000000020c087825 */ /* 0x040fe200078e0202 */
[----:B------:R-:W-:-:S03]  /*6ee00*/  IADD3 R20, R12, c[0x0][0x198], RZ ;  /* 0x000066000c147a10 */ /* 0x000fc60007ffe0ff */
[----:B------:R-:W-:Y:S01]  /*6ee10*/  IMAD.WIDE R12, R12, 0x2, R24 ;  /* 0x000000020c0c7825 */ /* 0x000fe200078e0218 */
[----:B--2---:R-:W-:Y:S02]  /*6ee20*/  ISETP.GE.AND P1, PT, R7, c[0x0][0x17c], PT ;  /* 0x00005f0007007a0c */ /* 0x004fe40003f26270 */
[----:B------:R-:W2:Y:S01]  /*6ee30*/  LDL.LU R7, [R1+0x18] ;  /* 0x0000180001077983 */ /* 0x000ea20000300800 */
[C---:B----4-:R-:W-:Y:S02]  /*6ee40*/  ISETP.LT.AND P5, PT, R26.reuse, c[0x0][0x178], !P3 ;  /* 0x00005e001a007a0c */ /* 0x050fe40005fa1270 */
[----:B------:R-:W-:Y:S02]  /*6ee50*/  ISETP.LT.AND P6, PT, R26, c[0x0][0x178], !P2 ;  /* 0x00005e001a007a0c */ /* 0x000fe400057c1270 */
[----:B------:R-:W-:Y:S02]  /*6ee60*/  ISETP.LT.AND P2, PT, R23, c[0x0][0x178], !P2 ;  /* 0x00005e0017007a0c */ /* 0x000fe40005741270 */
[----:B------:R-:W-:Y:S01]  /*6ee70*/  ISETP.GE.AND P3, PT, R17, c[0x0][0x17c], PT ;  /* 0x00005f0011007a0c */ /* 0x000fe20003f66270 */
[----:B------:R-:W-:-:S06]  /*6ee80*/  IMAD.WIDE R16, R20, 0x2, R2 ;  /* 0x0000000214107825 */ /* 0x000fcc00078e0202 */
[----:B------:R0:W-:Y:S04]  /*6ee90*/  @P5 STG.E.U16 [R8.64], R21 ;  /* 0x0000001508005986 */ /* 0x0001e8000c101506 */
[----:B------:R-:W-:Y:S04]  /*6eea0*/  @P4 STG.E.U16 [R12.64], R0 ;  /* 0x000000000c004986 */ /* 0x000fe8000c101506 */
[----:B------:R1:W-:Y:S01]  /*6eeb0*/  @P6 STG.E.U16 [R16.64], R29 ;  /* 0x0000001d10006986 */ /* 0x0003e2000c101506 */
[C---:B0-----:R-:W-:Y:S01]  /*6eec0*/  IADD3 R8, R20.reuse, c[0x0][0x198], RZ ;  /* 0x0000660014087a10 */ /* 0x041fe20007ffe0ff */
[----:B------:R-:W-:-:S05]  /*6eed0*/  IMAD.WIDE R20, R20, 0x2, R24 ;  /* 0x0000000214147825 */ /* 0x000fca00078e0218 */
[----:B---3--:R0:W-:Y:S01]  /*6eee0*/  @P2 STG.E.U16 [R20.64], R6 ;  /* 0x0000000614002986 */ /* 0x0081e2000c101506 */
[----:B-1----:R-:W-:-:S03]  /*6eef0*/  PRMT R16, R29, 0x7632, R16 ;  /* 0x000076321d107816 */ /* 0x002fc60000000010 */
[----:B------:R-:W3:Y:S01]  /*6ef00*/  LDL.LU R29, [R1+0x258] ;  /* 0x00025800011d7983 */ /* 0x000ee20000300800 */
[----:B------:R-:W-:-:S03]  /*6ef10*/  PRMT R17, R6, 0x7632, R17 ;  /* 0x0000763206117816 */ /* 0x000fc60000000011 */
[----:B0-----:R-:W4:Y:S04]  /*6ef20*/  LDL.LU R6, [R1+0x1fac] ;  /* 0x001fac0001067983 */ /* 0x001f280000300800 */
[----:B------:R-:W3:Y:S01]  /*6ef30*/  LDL.LU R20, [R1+0x1f44] ;  /* 0x001f440001147983 */ /* 0x000ee20000300800 */
[----:B------:R-:W-:-:S03]  /*6ef40*/  ISETP.GE.AND P2, PT, R27, c[0x0][0x17c], PT ;  /* 0x00005f001b007a0c */ /* 0x000fc60003f46270 */
[----:B------:R-:W4:Y:S01]  /*6ef50*/  LDL.LU R27, [R1+0x1f48] ;  /* 0x001f4800011b7983 */ /* 0x000f220000300800 */
[C---:B------:R-:W-:Y:S02]  /*6ef60*/  ISETP.LT.AND P5, PT, R26.reuse, c[0x0][0x178], !P0 ;  /* 0x00005e001a007a0c */ /* 0x040fe400047a1270 */
[----:B------:R-:W-:Y:S02]  /*6ef70*/  ISETP.LT.AND P4, PT, R23, c[0x0][0x178], !P0 ;  /* 0x00005e0017007a0c */ /* 0x000fe40004781270 */
[----:B------:R-:W-:Y:S02]  /*6ef80*/  ISETP.LT.AND P6, PT, R26, c[0x0][0x178], !P3 ;  /* 0x00005e001a007a0c */ /* 0x000fe40005fc1270 */
[C---:B------:R-:W-:Y:S02]  /*6ef90*/  IADD3 R0, R8.reuse, c[0x0][0x198], RZ ;  /* 0x0000660008007a10 */ /* 0x040fe40007ffe0ff */
[----:B------:R-:W-:Y:S01]  /*6efa0*/  ISETP.GE.AND P0, PT, R5, c[0x0][0x17c], PT ;  /* 0x00005f0005007a0c */ /* 0x000fe20003f06270 */
[----:B------:R-:W-:Y:S01]  /*6efb0*/  IMAD.WIDE R4, R8, 0x2, R2 ;  /* 0x0000000208047825 */ /* 0x000fe200078e0202 */
[----:B------:R-:W-:-:S03]  /*6efc0*/  ISETP.LT.AND P3, PT, R23, c[0x0][0x178], !P3 ;  /* 0x00005e0017007a0c */ /* 0x000fc60005f61270 */
[----:B------:R-:W-:Y:S01]  /*6efd0*/  IMAD.WIDE R8, R8, 0x2, R24 ;  /* 0x0000000208087825 */ /* 0x000fe200078e0218 */
[----:B------:R0:W-:Y:S03]  /*6efe0*/  @P5 STG.E.U16 [R4.64], R16 ;  /* 0x0000001004005986 */ /* 0x0001e6000c101506 */
[----:B------:R-:W-:Y:S01]  /*6eff0*/  IMAD.WIDE R12, R0, 0x2, R2 ;  /* 0x00000002000c7825 */ /* 0x000fe200078e0202 */
[----:B------:R-:W-:Y:S01]  /*6f000*/  ISETP.LT.AND P5, PT, R26, c[0x0][0x178], !P1 ;  /* 0x00005e001a007a0c */ /* 0x000fe20004fa1270 */
[----:B------:R-:W-:Y:S01]  /*6f010*/  @P4 STG.E.U16 [R8.64], R17 ;  /* 0x0000001108004986 */ /* 0x000fe2000c101506 */
[----:B------:R-:W-:-:S03]  /*6f020*/  ISETP.LT.AND P4, PT, R23, c[0x0][0x178], !P1 ;  /* 0x00005e0017007a0c */ /* 0x000fc60004f81270 */
[----:B-----5:R1:W-:Y:S01]  /*6f030*/  @P6 STG.E.U16 [R12.64], R28 ;  /* 0x0000001c0c006986 */ /* 0x0203e2000c101506 */
[----:B------:R-:W-:Y:S01]  /*6f040*/  ISETP.LT.AND P6, PT, R26, c[0x0][0x178], !P0 ;  /* 0x00005e001a007a0c */ /* 0x000fe200047c1270 */
[----:B0-----:R-:W-:Y:S01]  /*6f050*/  IMAD.WIDE R4, R0, 0x2, R24 ;  /* 0x0000000200047825 */ /* 0x001fe200078e0218 */
[----:B------:R-:W-:Y:S02]  /*6f060*/  ISETP.LT.AND P0, PT, R23, c[0x0][0x178], !P0 ;  /* 0x00005e0017007a0c */ /* 0x000fe40004701270 */
[----:B------:R-:W-:Y:S02]  /*6f070*/  PRMT R21, R28, 0x7632, R21 ;  /* 0x000076321c157816 */ /* 0x000fe40000000015 */
[----:B-1----:R-:W-:Y:S01]  /*6f080*/  IADD3 R12, R0, c[0x0][0x198], RZ ;  /* 0x00006600000c7a10 */ /* 0x002fe20007ffe0ff */
[----:B------:R-:W5:Y:S01]  /*6f090*/  LDL.LU R28, [R1+0x278] ;  /* 0x00027800011c7983 */ /* 0x000f620000300800 */
[----:B--2---:R-:W-:-:S03]  /*6f0a0*/  PRMT R0, R7, 0x7632, R0 ;  /* 0x0000763207007816 */ /* 0x004fc60000000000 */
[----:B------:R-:W-:Y:S01]  /*6f0b0*/  IMAD.WIDE R8, R12, 0x2, R2 ;  /* 0x000000020c087825 */ /* 0x000fe200078e0202 */
[----:B------:R0:W-:Y:S04]  /*6f0c0*/  @P3 STG.E.U16 [R4.64], R7 ;  /* 0x0000000704003986 */ /* 0x0001e8000c101506 */
[----:B------:R1:W-:Y:S04]  /*6f0d0*/  @P5 STG.E.U16 [R8.64], R21 ;  /* 0x0000001508005986 */ /* 0x0003e8000c101506 */
[----:B0-----:R-:W2:Y:S04]  /*6f0e0*/  LDL.LU R7, [R1+0x1fa8] ;  /* 0x001fa80001077983 */ /* 0x001ea80000300800 */
[----:B------:R-:W2:Y:S01]  /*6f0f0*/  LDL.LU R5, [R1+0x1f4c] ;  /* 0x001f4c0001057983 */ /* 0x000ea20000300800 */
[----:B---3--:R-:W-:-:S02]  /*6f100*/  ISETP.GE.AND P1, PT, R20, c[0x0][0x17c], PT ;  /* 0x00005f0014007a0c */ /* 0x008fc40003f26270 */
[C---:B------:R-:W-:Y:S01]  /*6f110*/  IADD3 R20, R12.reuse, c[0x0][0x198], RZ ;  /* 0x000066000c147a10 */ /* 0x040fe20007ffe0ff */
[----:B------:R-:W-:-:S03]  /*6f120*/  IMAD.WIDE R12, R12, 0x2, R24 ;  /* 0x000000020c0c7825 */ /* 0x000fc600078e0218 */
[C---:B-1----:R-:W-:Y:S01]  /*6f130*/  IADD3 R8, R20.reuse, c[0x0][0x198], RZ ;  /* 0x0000660014087a10 */ /* 0x042fe20007ffe0ff */
[C---:B------:R-:W-:Y:S01]  /*6f140*/  IMAD.WIDE R16, R20.reuse, 0x2, R2 ;  /* 0x0000000214107825 */ /* 0x040fe200078e0202 */
[----:B------:R-:W-:Y:S03]  /*6f150*/  @P4 STG.E.U16 [R12.64], R0 ;  /* 0x000000000c004986 */ /* 0x000fe6000c101506 */
[----:B------:R-:W-:Y:S01]  /*6f160*/  IMAD.WIDE R20, R20, 0x2, R24 ;  /* 0x0000000214147825 */ /* 0x000fe200078e0218 */
[----:B----4-:R-:W-:Y:S01]  /*6f170*/  ISETP.GE.AND P3, PT, R27, c[0x0][0x17c], PT ;  /* 0x00005f001b007a0c */ /* 0x010fe20003f66270 */
[----:B------:R0:W-:Y:S04]  /*6f180*/  @P6 STG.E.U16 [R16.64], R29 ;  /* 0x0000001d10006986 */ /* 0x0001e8000c101506 */
[----:B------:R-:W3:Y:S04]  /*6f190*/  LDL.LU R27, [R1+0x1f50] ;  /* 0x001f5000011b7983 */ /* 0x000ee80000300800 */
[----:B------:R1:W-:Y:S01]  /*6f1a0*/  @P0 STG.E.U16 [R20.64], R6 ;  /* 0x0000000614000986 */ /* 0x0003e2000c101506 */
[----:B0-----:R-:W-:-:S03]  /*6f1b0*/  PRMT R16, R29, 0x7632, R16 ;  /* 0x000076321d107816 */ /* 0x001fc60000000010 */
[----:B------:R-:W4:Y:S04]  /*6f1c0*/  LDL.LU R29, [R1+0x288] ;  /* 0x00028800011d7983 */ /* 0x000f280000300800 */
[----:B-1----:R-:W4:Y:S01]  /*6f1d0*/  LDL.LU R21, [R1+0x1f54] ;  /* 0x001f540001157983 */ /* 0x002f220000300800 */
[----:B------:R-:W-:Y:S02]  /*6f1e0*/  ISETP.LT.AND P5, PT, R26, c[0x0][0x178], !P2 ;  /* 0x00005e001a007a0c */ /* 0x000fe400057a1270 */
[----:B------:R-:W-:Y:S02]  /*6f1f0*/  ISETP.LT.AND P4, PT, R23, c[0x0][0x178], !P2 ;  /* 0x00005e0017007a0c */ /* 0x000fe40005781270 */
[----:B------:R-:W-:Y:S02]  /*6f200*/  IADD3 R0, R8, c[0x0][0x198], RZ ;  /* 0x0000660008007a10 */ /* 0x000fe40007ffe0ff */
[----:B------:R-:W-:-:S02]  /*6f210*/  PRMT R17, R6, 0x7632, R17 ;  /* 0x0000763206117816 */ /* 0x000fc40000000011 */
[----:B--2---:R-:W-:Y:S01]  /*6f220*/  ISETP.GE.AND P2, PT, R5, c[0x0][0x17c], PT ;  /* 0x00005f0005007a0c */ /* 0x004fe20003f46270 */
[----:B------:R-:W-:-:S04]  /*6f230*/  IMAD.WIDE R4, R8, 0x2, R2 ;  /* 0x0000000208047825 */ /* 0x000fc800078e0202 */
[----:B------:R-:W-:Y:S01]  /*6f240*/  IMAD.WIDE R8, R8, 0x2, R24 ;  /* 0x0000000208087825 */ /* 0x000fe200078e0218 */
[----:B------:R0:W-:Y:S01]  /*6f250*/  @P5 STG.E.U16 [R4.64], R16 ;  /* 0x0000001004005986 */ /* 0x0001e2000c101506 */
[----:B------:R-:W-:-:S03]  /*6f260*/  ISETP.LT.AND P5, PT, R26, c[0x0][0x178], !P3 ;  /* 0x00005e001a007a0c */ /* 0x000fc60005fa1270 */
[----:B------:R-:W-:Y:S01]  /*6f270*/  @P4 STG.E.U16 [R8.64], R17 ;  /* 0x0000001108004986 */ /* 0x000fe2000c101506 */
[----:B------:R-:W-:Y:S02]  /*6f280*/  ISETP.LT.AND P4, PT, R23, c[0x0][0x178], !P3 ;  /* 0x00005e0017007a0c */ /* 0x000fe40005f81270 */
[----:B---3--:R-:W-:Y:S02]  /*6f290*/  ISETP.GE.AND P0, PT, R27, c[0x0][0x17c], PT ;  /* 0x00005f001b007a0c */ /* 0x008fe40003f06270 */
[----:B------:R-:W2:Y:S01]  /*6f2a0*/  LDL.LU R27, [R1+0x1f58] ;  /* 0x001f5800011b7983 */ /* 0x000ea20000300800 */
[----:B----4-:R-:W-:-:S03]  /*6f2b0*/  ISETP.GE.AND P3, PT, R21, c[0x0][0x17c], PT ;  /* 0x00005f0015007a0c */ /* 0x010fc60003f66270 */
[----:B------:R-:W3:Y:S01]  /*6f2c0*/  LDL.LU R21, [R1+0x1f5c] ;  /* 0x001f5c0001157983 */ /* 0x000ee20000300800 */
[----:B------:R-:W-:Y:S01]  /*6f2d0*/  ISETP.LT.AND P6, PT, R26, c[0x0][0x178], !P1 ;  /* 0x00005e001a007a0c */ /* 0x000fe20004fc1270 */
[----:B------:R-:W-:Y:S01]  /*6f2e0*/  IMAD.WIDE R12, R0, 0x2, R2 ;  /* 0x00000002000c7825 */ /* 0x000fe200078e0202 */
[----:B------:R-:W-:Y:S02]  /*6f2f0*/  ISETP.LT.AND P1, PT, R23, c[0x0][0x178], !P1 ;  /* 0x00005e0017007a0c */ /* 0x000fe40004f21270 */
[----:B-----5:R-:W-:Y:S01]  /*6f300*/  PRMT R20, R28, 0x7632, R20 ;  /* 0x000076321c147816 */ /* 0x020fe20000000014 */
[----:B0-----:R-:W-:-:S08]  /*6f310*/  IMAD.WIDE R4, R0, 0x2, R24 ;  /* 0x0000000200047825 */ /* 0x001fd000078e0218 */
[----:B------:R0:W-:Y:S01]  /*6f320*/  @P6 STG.E.U16 [R12.64], R28 ;  /* 0x0000001c0c006986 */ /* 0x0001e2000c101506 */
[----:B------:R-:W-:Y:S02]  /*6f330*/  ISETP.LT.AND P6, PT, R26, c[0x0][0x178], !P2 ;  /* 0x00005e001a007a0c */ /* 0x000fe400057c1270 */
[----:B0-----:R-:W-:Y:S01]  /*6f340*/  IADD3 R12, R0, c[0x0][0x198], RZ ;  /* 0x00006600000c7a10 */ /* 0x001fe20007ffe0ff */
[----:B------:R-:W4:Y:S01]  /*6f350*/  LDL.LU R28, [R1+0x268] ;  /* 0x00026800011c7983 */ /* 0x000f220000300800 */
[----:B------:R-:W-:Y:S02]  /*6f360*/  PRMT R0, R10, 0x7632, R0 ;  /* 0x000076320a007816 */ /* 0x000fe40000000000 */
[C---:B------:R-:W-:Y:S01]  /*6f370*/  IADD3 R6, R12.reuse, c[0x0][0x198], RZ ;  /* 0x000066000c067a10 */ /* 0x040fe20007ffe0ff */
[C---:B------:R-:W-:Y:S01]  /*6f380*/  IMAD.WIDE R8, R12.reuse, 0x2, R2 ;  /* 0x000000020c087825 */ /* 0x040fe200078e0202 */
[----:B------:R0:W-:Y:S03]  /*6f390*/  @P1 STG.E.U16 [R4.64], R10 ;  /* 0x0000000a04001986 */ /* 0x0001e6000c101506 */
[----:B------:R-:W-:Y:S01]  /*6f3a0*/  IMAD.WIDE R12, R12, 0x2, R24 ;  /* 0x000000020c0c7825 */ /* 0x000fe200078e0218 */
[----:B------:R-:W-:Y:S03]  /*6f3b0*/  @P5 STG.E.U16 [R8.64], R20 ;  /* 0x0000001408005986 */ /* 0x000fe6000c101506 */
[----:B------:R-:W-:Y:S01]  /*6f3c0*/  IMAD.WIDE R16, R6, 0x2, R2 ;  /* 0x0000000206107825 */ /* 0x000fe200078e0202 */
[----:B------:R-:W-:Y:S01]  /*6f3d0*/  @P4 STG.E.U16 [R12.64], R0 ;  /* 0x000000000c004986 */ /* 0x000fe2000c101506 */
[----:B------:R-:W-:-:S02]  /*6f3e0*/  ISETP.LT.AND P5, PT, R26, c[0x0][0x178], !P0 ;  /* 0x00005e001a007a0c */ /* 0x000fc400047a1270 */
[----:B------:R-:W-:Y:S01]  /*6f3f0*/  ISETP.LT.AND P4, PT, R23, c[0x0][0x178], !P0 ;  /* 0x00005e0017007a0c */ /* 0x000fe20004781270 */
[----:B------:R1:W-:Y:S01]  /*6f400*/  @P6 STG.E.U16 [R16.64], R29 ;  /* 0x0000001d10006986 */ /* 0x0003e2000c101506 */
[----:B0-----:R-:W-:Y:S02]  /*6f410*/  PRMT R10, R29, 0x7632, R10 ;  /* 0x000076321d0a7816 */ /* 0x001fe4000000000a */
[----:B--2---:R-:W-:Y:S02]  /*6f420*/  ISETP.GE.AND P1, PT, R27, c[0x0][0x17c], PT ;  /* 0x00005f001b007a0c */ /* 0x004fe40003f26270 */
[----:B------:R-:W2:Y:S01]  /*6f430*/  LDL.LU R27, [R1+0x1f60] ;  /* 0x001f6000011b7983 */ /* 0x000ea20000300800 */
[----:B---3--:R-:W-:-:S03]  /*6f440*/  ISETP.GE.AND P0, PT, R21, c[0x0][0x17c], PT ;  /* 0x00005f0015007a0c */ /* 0x008fc60003f06270 */
[----:B------:R-:W3:Y:S04]  /*6f450*/  LDL.LU R21, [R1+0x1f64] ;  /* 0x001f640001157983 */ /* 0x000ee80000300800 */
[----:B-1----:R-:W5:Y:S04]  /*6f460*/  LDL.LU R29, [R1+0x248] ;  /* 0x00024800011d7983 */ /* 0x002f680000300800 */
[----:B------:R-:W5:Y:S01]  /*6f470*/  LDL.LU R20, [R1+0x1f68] ;  /* 0x001f680001147983 */ /* 0x000f620000300800 */
[----:B------:R-:W-:Y:S02]  /*6f480*/  ISETP.LT.AND P2, PT, R23, c[0x0][0x178], !P2 ;  /* 0x00005e0017007a0c */ /* 0x000fe40005741270 */
[----:B------:R-:W-:-:S02]  /*6f490*/  IADD3 R12, R6, c[0x0][0x198], RZ ;  /* 0x00006600060c7a10 */ /* 0x000fc40007ffe0ff */
[----:B------:R-:W-:Y:S02]  /*6f4a0*/  ISETP.LT.AND P6, PT, R26, c[0x0][0x178], !P3 ;  /* 0x00005e001a007a0c */ /* 0x000fe40005fc1270 */
[----:B------:R-:W-:Y:S01]  /*6f4b0*/  ISETP.LT.AND P3, PT, R23, c[0x0][0x178], !P3 ;  /* 0x00005e0017007a0c */ /* 0x000fe20005f61270 */
[----:B------:R-:W-:Y:S01]  /*6f4c0*/  IMAD.WIDE R4, R6, 0x2, R24 ;  /* 0x0000000206047825 */ /* 0x000fe200078e0218 */
[----:B------:R-:W-:Y:S02]  /*6f4d0*/  IADD3 R0, R12, c[0x0][0x198], RZ ;  /* 0x000066000c007a10 */ /* 0x000fe40007ffe0ff */
[----:B------:R-:W-:Y:S01]  /*6f4e0*/  PRMT R6, R14, 0x7632, R6 ;  /* 0x000076320e067816 */ /* 0x000fe20000000006 */
[C---:B------:R-:W-:Y:S02]  /*6f4f0*/  IMAD.WIDE R8, R12.reuse, 0x2, R2 ;  /* 0x000000020c087825 */ /* 0x040fe400078e0202 */
[----:B------:R0:W-:Y:S02]  /*6f500*/  @P2 STG.E.U16 [R4.64], R14 ;  /* 0x0000000e04002986 */ /* 0x0001e4000c101506 */
[----:B------:R-:W-:-:S02]  /*6f510*/  IMAD.WIDE R12, R12, 0x2, R24 ;  /* 0x000000020c0c7825 */ /* 0x000fc400078e0218 */
[----:B------:R1:W-:Y:S02]  /*6f520*/  @P5 STG.E.U16 [R8.64], R10 ;  /* 0x0000000a08005986 */ /* 0x0003e4000c101506 */
[----:B------:R-:W-:Y:S01]  /*6f530*/  IMAD.WIDE R16, R0, 0x2, R2 ;  /* 0x0000000200107825 */ /* 0x000fe200078e0202 */
[----:B------:R-:W-:Y:S01]  /*6f540*/  ISETP.LT.AND P5, PT, R26, c[0x0][0x178], !P1 ;  /* 0x00005e001a007a0c */ /* 0x000fe20004fa1270 */
[----:B------:R1:W-:Y:S01]  /*6f550*/  @P4 STG.E.U16 [R12.64], R6 ;  /* 0x000000060c004986 */ /* 0x0003e2000c101506 */
[----:B------:R-:W-:Y:S01]  /*6f560*/  ISETP.LT.AND P4, PT, R23, c[0x0][0x178], !P1 ;  /* 0x00005e0017007a0c */ /* 0x000fe20004f81270 */
[----:B0-----:R-:W-:Y:S02]  /*6f570*/  IMAD.WIDE R4, R0, 0x2, R24 ;  /* 0x0000000200047825 */ /* 0x001fe400078e0218 */
[----:B----4-:R0:W-:Y:S04]  /*6f580*/  @P6 STG.E.U16 [R16.64], R28 ;  /* 0x0000001c10006986 */ /* 0x0101e8000c101506 */
[----:B------:R4:W-:Y:S01]  /*6f590*/  @P3 STG.E.U16 [R4.64], R18 ;  /* 0x0000001204003986 */ /* 0x0009e2000c101506 */
[----:B-1----:R-:W-:-:S02]  /*6f5a0*/  PRMT R10, R28, 0x7632, R10 ;  /* 0x000076321c0a7816 */ /* 0x002fc4000000000a */
[----:B------:R-:W-:Y:S02]  /*6f5b0*/  IADD3 R12, R0, c[0x0][0x198], RZ ;  /* 0x00006600000c7a10 */ /* 0x000fe40007ffe0ff */
[----:B------:R-:W-:Y:S02]  /*6f5c0*/  PRMT R0, R18, 0x7632, R0 ;  /* 0x0000763212007816 */ /* 0x000fe40000000000 */
[----:B--2---:R-:W-:Y:S02]  /*6f5d0*/  ISETP.GE.AND P2, PT, R27, c[0x0][0x17c], PT ;  /* 0x00005f001b007a0c */ /* 0x004fe40003f46270 */
[----:B---3--:R-:W-:Y:S02]  /*6f5e0*/  ISETP.GE.AND P1, PT, R21, c[0x0][0x17c], PT ;  /* 0x00005f0015007a0c */ /* 0x008fe40003f26270 */
[----:B------:R-:W2:Y:S04]  /*6f5f0*/  LDL.LU R21, [R1+0x1f6c] ;  /* 0x001f6c0001157983 */ /* 0x000ea80000300800 */
[----:B------:R-:W3:Y:S01]  /*6f600*/  LDL.LU R27, [R1+0x21c] ;  /* 0x00021c00011b7983 */ /* 0x000ee20000300800 */
[----:B-----5:R-:W-:-:S03]  /*6f610*/  ISETP.GE.AND P3, PT, R20, c[0x0][0x17c], PT ;  /* 0x00005f0014007a0c */ /* 0x020fc60003f66270 */
[----:B------:R-:W5:Y:S04]  /*6f620*/  LDL.LU R20, [R1+0x1f70] ;  /* 0x001f700001147983 */ /* 0x000f680000300800 */
[----:B0-----:R-:W3:Y:S04]  /*6f630*/  LDL.LU R28, [R1+0x2c] ;  /* 0x00002c00011c7983 */ /* 0x001ee80000300800 */
[----:B----4-:R-:W4:Y:S01]  /*6f640*/  LDL.LU R18, [R1+0x1f74] ;  /* 0x001f740001127983 */ /* 0x010f220000300800 */
[C---:B------:R-:W-:Y:S01]  /*6f650*/  IADD3 R6, R12.reuse, c[0x0][0x198], RZ ;  /* 0x000066000c067a10 */ /* 0x040fe20007ffe0ff */
[----:B------:R-:W-:Y:S01]  /*6f660*/  IMAD.WIDE R8, R12, 0x2, R2 ;  /* 0x000000020c087825 */ /* 0x000fe200078e0202 */
[----:B------:R-:W-:-:S03]  /*6f670*/  ISETP.LT.AND P6, PT, R26, c[0x0][0x178], !P0 ;  /* 0x00005e001a007a0c */ /* 0x000fc600047c1270 */
[----:B------:R-:W-:Y:S01]  /*6f680*/  IMAD.WIDE R12, R12, 0x2, R24 ;  /* 0x000000020c0c7825 */ /* 0x000fe200078e0218 */
[----:B------:R-:W-:Y:S01]  /*6f690*/  @P5 STG.E.U16 [R8.64], R10 ;  /* 0x0000000a08005986 */ /* 0x000fe2000c101506 */
[C---:B------:R-:W-:Y:S02]  /*6f6a0*/  ISETP.LT.AND P0, PT, R23.reuse, c[0x0][0x178], !P0 ;  /* 0x00005e0017007a0c */ /* 0x040fe40004701270 */
[----:B------:R-:W-:Y:S01]  /*6f6b0*/  ISETP.LT.AND P5, PT, R26, c[0x0][0x178], !P2 ;  /* 0x00005e001a007a0c */ /* 0x000fe200057a1270 */
[----:B------:R0:W-:Y:S01]  /*6f6c0*/  @P4 STG.E.U16 [R12.64], R0 ;  /* 0x000000000c004986 */ /* 0x0001e2000c101506 */
[----:B------:R-:W-:Y:S01]  /*6f6d0*/  ISETP.LT.AND P4, PT, R23, c[0x0][0x178], !P2 ;  /* 0x00005e0017007a0c */ /* 0x000fe20005781270 */
[----:B------:R-:W-:-:S04]  /*6f6e0*/  IMAD.WIDE R16, R6, 0x2, R2 ;  /* 0x0000000206107825 */ /* 0x000fc800078e0202 */
[C---:B------:R-:W-:Y:S01]  /*6f6f0*/  IMAD.WIDE R4, R6.reuse, 0x2, R24 ;  /* 0x0000000206047825 */ /* 0x040fe200078e0218 */
[----:B0-----:R-:W-:Y:S02]  /*6f700*/  IADD3 R12, R6, c[0x0][0x198], RZ ;  /* 0x00006600060c7a10 */ /* 0x001fe40007ffe0ff */
[----:B------:R-:W-:Y:S02]  /*6f710*/  PRMT R10, R29, 0x7632, R10 ;  /* 0x000076321d0a7816 */ /* 0x000fe4000000000a */
[C---:B------:R-:W-:Y:S01]  /*6f720*/  IADD3 R0, R12.reuse, c[0x0][0x198], RZ ;  /* 0x000066000c007a10 */ /* 0x040fe20007ffe0ff */
[----:B------:R-:W-:Y:S01]  /*6f730*/  IMAD.WIDE R8, R12, 0x2, R2 ;  /* 0x000000020c087825 */ /* 0x000fe200078e0202 */
[----:B------:R-:W-:Y:S01]  /*6f740*/  PRMT R6, R22, 0x7632, R6 ;  /* 0x0000763216067816 */ /* 0x000fe20000000006 */
[----:B------:R0:W-:Y:S02]  /*6f750*/  @P6 STG.E.U16 [R16.64], R29 ;  /* 0x0000001d10006986 */ /* 0x0001e4000c101506 */
[----:B------:R-:W-:-:S02]  /*6f760*/  IMAD.WIDE R12, R12, 0x2, R24 ;  /* 0x000000020c0c7825 */ /* 0x000fc400078e0218 */
[----:B------:R-:W-:Y:S04]  /*6f770*/  @P0 STG.E.U16 [R4.64], R22 ;  /* 0x0000001604000986 */ /* 0x000fe8000c101506 */
[----:B------:R-:W-:Y:S01]  /*6f780*/  @P5 STG.E.U16 [R8.64], R10 ;  /* 0x0000000a08005986 */ /* 0x000fe2000c101506 */
[----:B------:R-:W-:-:S03]  /*6f790*/  ISETP.LT.AND P5, PT, R26, c[0x0][0x178], !P3 ;  /* 0x00005e001a007a0c */ /* 0x000fc60005fa1270 */
[----:B0-----:R-:W3:Y:S04]  /*6f7a0*/  LDL.LU R29, [R1+0x22c] ;  /* 0x00022c00011d7983 */ /* 0x001ee80000300800 */
[----:B------:R0:W-:Y:S01]  /*6f7b0*/  @P4 STG.E.U16 [R12.64], R6 ;  /* 0x000000060c004986 */ /* 0x0001e2000c101506 */
[----:B------:R-:W-:Y:S02]  /*6f7c0*/  ISETP.LT.AND P4, PT, R23, c[0x0][0x178], !P3 ;  /* 0x00005e0017007a0c */ /* 0x000fe40005f81270 */
[----:B--2---:R-:W-:Y:S02]  /*6f7d0*/  ISETP.GE.AND P2, PT, R21, c[0x0][0x17c], PT ;  /* 0x00005f0015007a0c */ /* 0x004fe40003f46270 */
[----:B-----5:R-:W-:Y:S02]  /*6f7e0*/  ISETP.GE.AND P0, PT, R20, c[0x0][0x17c], PT ;  /* 0x00005f0014007a0c */ /* 0x020fe40003f06270 */
[----:B------:R-:W2:Y:S04]  /*6f7f0*/  LDL.LU R20, [R1+0x1f78] ;  /* 0x001f780001147983 */ /* 0x000ea80000300800 */
[----:B------:R-:W5:Y:S01]  /*6f800*/  LDL.LU R21, [R1+0x3c] ;  /* 0x00003c0001157983 */ /* 0x000f620000300800 */
[----:B----4-:R-:W-:-:S03]  /*6f810*/  ISETP.GE.AND P3, PT, R18, c[0x0][0x17c], PT ;  /* 0x00005f0012007a0c */ /* 0x010fc60003f66270 */
[----:B------:R-:W4:Y:S01]  /*6f820*/  LDL.LU R18, [R1+0x1f7c] ;  /* 0x001f7c0001127983 */ /* 0x000f220000300800 */
[----:B------:R-:W-:Y:S02]  /*6f830*/  ISETP.LT.AND P6, PT, R26, c[0x0][0x178], !P1 ;  /* 0x00005e001a007a0c */ /* 0x000fe40004fc1270 */
[----:B------:R-:W-:Y:S02]  /*6f840*/  ISETP.LT.AND P1, PT, R23, c[0x0][0x178], !P1 ;  /* 0x00005e0017007a0c */ /* 0x000fe40004f21270 */
[C---:B0-----:R-:W-:Y:S01]  /*6f850*/  IADD3 R12, R0.reuse, c[0x0][0x198], RZ ;  /* 0x00006600000c7a10 */ /* 0x041fe20007ffe0ff */
[----:B------:R-:W-:Y:S01]  /*6f860*/  IMAD.WIDE R16, R0, 0x2, R2 ;  /* 0x0000000200107825 */ /* 0x000fe200078e0202 */
[----:B---3--:R-:W-:Y:S02]  /*6f870*/  PRMT R10, R27, 0x7632, R10 ;  /* 0x000076321b0a7816 */ /* 0x008fe4000000000a */
[----:B------:R-:W-:Y:S01]  /*6f880*/  IADD3 R6, R12, c[0x0][0x198], RZ ;  /* 0x000066000c067a10 */ /* 0x000fe20007ffe0ff */
[----:B------:R-:W-:Y:S01]  /*6f890*/  IMAD.WIDE R4, R0, 0x2, R24 ;  /* 0x0000000200047825 */ /* 0x000fe200078e0218 */
[----:B------:R-:W-:-:S03]  /*6f8a0*/  PRMT R0, R28, 0x7632, R0 ;  /* 0x000076321c007816 */ /* 0x000fc60000000000 */
[C---:B------:R-:W-:Y:S01]  /*6f8b0*/  IMAD.WIDE R8, R12.reuse, 0x2, R2 ;  /* 0x000000020c087825 */ /* 0x040fe200078e0202 */
[----:B------:R0:W-:Y:S03]  /*6f8c0*/  @P6 STG.E.U16 [R16.64], R27 ;  /* 0x0000001b10006986 */ /* 0x0001e6000c101506 */
[----:B------:R-:W-:Y:S01]  /*6f8d0*/  IMAD.WIDE R12, R12, 0x2, R24 ;  /* 0x000000020c0c7825 */ /* 0x000fe200078e0218 */
[----:B------:R1:W-:Y:S04]  /*6f8e0*/  @P1 STG.E.U16 [R4.64], R28 ;  /* 0x0000001c04001986 */ /* 0x0003e8000c101506 */
[----:B------:R-:W-:Y:S01]  /*6f8f0*/  @P5 STG.E.U16 [R8.64], R10 ;  /* 0x0000000a08005986 */ /* 0x000fe2000c101506 */
[----:B------:R-:W-:-:S03]  /*6f900*/  ISETP.LT.AND P5, PT, R26, c[0x0][0x178], !P0 ;  /* 0x00005e001a007a0c */ /* 0x000fc600047a1270 */
[----:B0-----:R-:W3:Y:S04]  /*6f910*/  LDL.LU R27, [R1+0x23c] ;  /* 0x00023c00011b7983 */ /* 0x001ee80000300800 */
[----:B------:R0:W-:Y:S01]  /*6f920*/  @P4 STG.E.U16 [R12.64], R0 ;  /* 0x000000000c004986 */ /* 0x0001e2000c101506 */
[----:B------:R-:W-:Y:S02]  /*6f930*/  ISETP.LT.AND P4, PT, R23, c[0x0][0x178], !P0 ;  /* 0x00005e0017007a0c */ /* 0x000fe40004781270 */
[----:B--2---:R-:W-:Y:S02]  /*6f940*/  ISETP.GE.AND P1, PT, R20, c[0x0][0x17c], PT ;  /* 0x00005f0014007a0c */ /* 0x004fe40003f26270 */
[----:B------:R-:W2:Y:S04]  /*6f950*/  LDL.LU R20, [R1+0x1f84] ;  /* 0x001f840001147983 */ /* 0x000ea80000300800 */
[----:B-1----:R-:W3:Y:S01]  /*6f960*/  LDL.LU R28, [R1+0x1c] ;  /* 0x00001c00011c7983 */ /* 0x002ee20000300800 */
[----:B----4-:R-:W-:-:S03]  /*6f970*/  ISETP.GE.AND P0, PT, R18, c[0x0][0x17c], PT ;  /* 0x00005f0012007a0c */ /* 0x010fc60003f06270 */
[----:B------:R-:W4:Y:S01]  /*6f980*/  LDL.LU R18, [R1+0x1f80] ;  /* 0x001f800001127983 */ /* 0x000f220000300800 */
[----:B------:R-:W-:Y:S02]  /*6f990*/  ISETP.LT.AND P6, PT, R26, c[0x0][0x178], !P2 ;  /* 0x00005e001a007a0c */ /* 0x000fe400057c1270 */
[----:B------:R-:W-:Y:S02]  /*6f9a0*/  ISETP.LT.AND P2, PT, R23, c[0x0][0x178], !P2 ;  /* 0x00005e0017007a0c */ /* 0x000fe40005741270 */
[C---:B0-----:R-:W-:Y:S01]  /*6f9b0*/  IADD3 R12, R6.reuse, c[0x0][0x198], RZ ;  /* 0x00006600060c7a10 */ /* 0x041fe20007ffe0ff */
[----:B------:R-:W-:Y:S01]  /*6f9c0*/  IMAD.WIDE R16, R6, 0x2, R2 ;  /* 0x0000000206107825 */ /* 0x000fe200078e0202 */
[----:B------:R-:W-:Y:S02]  /*6f9d0*/  PRMT R10, R29, 0x7632, R10 ;  /* 0x000076321d0a7816 */ /* 0x000fe4000000000a */
[----:B------:R-:W-:Y:S01]  /*6f9e0*/  IADD3 R0, R12, c[0x0][0x198], RZ ;  /* 0x000066000c007a10 */ /* 0x000fe20007ffe0ff */
[----:B------:R-:W-:Y:S01]  /*6f9f0*/  IMAD.WIDE R4, R6, 0x2, R24 ;  /* 0x0000000206047825 */ /* 0x000fe200078e0218 */
[----:B-----5:R-:W-:-:S03]  /*6fa00*/  PRMT R6, R21, 0x7632, R6 ;  /* 0x0000763215067816 */ /* 0x020fc60000000006 */
[C---:B------:R-:W-:Y:S01]  /*6fa10*/  IMAD.WIDE R8, R12.reuse, 0x2, R2 ;  /* 0x000000020c087825 */ /* 0x040fe200078e0202 */
[----:B------:R0:W-:Y:S03]  /*6fa20*/  @P6 STG.E.U16 [R16.64], R29 ;  /* 0x0000001d10006986 */ /* 0x0001e6000c101506 */
[----:B------:R-:W-:Y:S01]  /*6fa30*/  IMAD.WIDE R12, R12, 0x2, R24 ;  /* 0x000000020c0c7825 */ /* 0x000fe200078e0218 */
[----:B------:R1:W-:Y:S04]  /*6fa40*/  @P2 STG.E.U16 [R4.64], R21 ;  /* 0x0000001504002986 */ /* 0x0003e8000c101506 */
[----:B------:R-:W-:Y:S01]  /*6fa50*/  @P5 STG.E.U16 [R8.64], R10 ;  /* 0x0000000a08005986 */ /* 0x000fe2000c101506 */
[----:B------:R-:W-:-:S03]  /*6fa60*/  ISETP.LT.AND P5, PT, R26, c[0x0][0x178], !P1 ;  /* 0x00005e001a007a0c */ /* 0x000fc60004fa1270 */
[----:B0-----:R-:W5:Y:S04]  /*6fa70*/  LDL.LU R29, [R1+0x25c] ;  /* 0x00025c00011d7983 */ /* 0x001f680000300800 */
[----:B------:R-:W5:Y:S04]  /*6fa80*/  LDL.LU R22, [R1+0x1f8c] ;  /* 0x001f8c0001167983 */ /* 0x000f680000300800 */
[----:B------:R0:W-:Y:S01]  /*6fa90*/  @P4 STG.E.U16 [R12.64], R6 ;  /* 0x000000060c004986 */ /* 0x0001e2000c101506 */
[----:B------:R-:W-:Y:S02]  /*6faa0*/  ISETP.LT.AND P4, PT, R23, c[0x0][0x178], !P1 ;  /* 0x00005e0017007a0c */ /* 0x000fe40004f81270 */
[----:B--2---:R-:W-:-:S02]  /*6fab0*/  ISETP.GE.AND P2, PT, R20, c[0x0][0x17c], PT ;  /* 0x00005f0014007a0c */ /* 0x004fc40003f46270 */
[----:B------:R-:W2:Y:S04]  /*6fac0*/  LDL.LU R20, [R1+0x1f88] ;  /* 0x001f880001147983 */ /* 0x000ea80000300800 */
[----:B-1----:R-:W2:Y:S01]  /*6fad0*/  LDL.LU R21, [R1+0x27c] ;  /* 0x00027c0001157983 */ /* 0x002ea20000300800 */
[----:B----4-:R-:W-:-:S03]  /*6fae0*/  ISETP.GE.AND P1, PT, R18, c[0x0][0x17c], PT ;  /* 0x00005f0012007a0c */ /* 0x010fc60003f26270 */
[----:B------:R-:W4:Y:S01]  /*6faf0*/  LDL.LU R18, [R1+0x1f94] ;  /* 0x001f940001127983 */ /* 0x000f220000300800 */
[----:B------:R-:W-:Y:S01]  /*6fb00*/  ISETP.LT.AND P6, PT, R26, c[0x0][0x178], !P3 ;  /* 0x00005e001a007a0c */ /* 0x000fe20005fc1270 */
[C---:B------:R-:W-:Y:S01]  /*6fb10*/  IMAD.WIDE R16, R0.reuse, 0x2, R2 ;  /* 0x0000000200107825 */ /* 0x040fe200078e0202 */
[----:B------:R-:W-:Y:S02]  /*6fb20*/  ISETP.LT.AND P3, PT, R23, c[0x0][0x178], !P3 ;  /* 0x00005e0017007a0c */ /* 0x000fe40005f61270 */
[C---:B0-----:R-:W-:Y:S01]  /*6fb30*/  IADD3 R12, R0.reuse, c[0x0][0x198], RZ ;  /* 0x00006600000c7a10 */ /* 0x041fe20007ffe0ff */
[----:B------:R-:W-:Y:S01]  /*6fb40*/  IMAD.WIDE R4, R0, 0x2, R24 ;  /* 0x0000000200047825 */ /* 0x000fe200078e0218 */
[----:B---3--:R-:W-:Y:S02]  /*6fb50*/  PRMT R10, R27, 0x7632, R10 ;  /* 0x000076321b0a7816 */ /* 0x008fe4000000000a */
[----:B------:R-:W-:-:S05]  /*6fb60*/  IADD3 R6, R12, c[0x0][0x198], RZ ;  /* 0x000066000c067a10 */ /* 0x000fca0007ffe0ff */
[----:B------:R0:W-:Y:S01]  /*6fb70*/  @P6 STG.E.U16 [R16.64], R27 ;  /* 0x0000001b10006986 */ /* 0x0001e2000c101506 */
[----:B------:R-:W-:Y:S02]  /*6fb80*/  ISETP.LT.AND P6, PT, R26, c[0x0][0x178], !P0 ;  /* 0x00005e001a007a0c */ /* 0x000fe400047c1270 */
[C---:B------:R-:W-:Y:S01]  /*6fb90*/  ISETP.LT.AND P0, PT, R23.reuse, c[0x0][0x178], !P0 ;  /* 0x00005e0017007a0c */ /* 0x040fe20004701270 */
[----:B------:R-:W-:Y:S01]  /*6fba0*/  IMAD.WIDE R8, R12, 0x2, R2 ;  /* 0x000000020c087825 */ /* 0x000fe200078e0202 */
[----:B------:R-:W-:Y:S01]  /*6fbb0*/  PRMT R0, R28, 0x7632, R0 ;  /* 0x000076321c007816 */ /* 0x000fe20000000000 */
[----:B------:R1:W-:Y:S02]  /*6fbc0*/  @P3 STG.E.U16 [R4.64], R28 ;  /* 0x0000001c04003986 */ /* 0x0003e4000c101506 */
[----:B------:R-:W-:Y:S02]  /*6fbd0*/  IMAD.WIDE R12, R12, 0x2, R24 ;  /* 0x000000020c0c7825 */ /* 0x000fe400078e0218 */
[----:B------:R3:W-:Y:S02]  /*6fbe0*/  @P5 STG.E.U16 [R8.64], R10 ;  /* 0x0000000a08005986 */ /* 0x0007e4000c101506 */
[----:B0-----:R-:W-:Y:S01]  /*6fbf0*/  IMAD.WIDE R16, R6, 0x2, R2 ;  /* 0x0000000206107825 */ /* 0x001fe200078e0202 */
[----:B------:R-:W-:Y:S01]  /*6fc00*/  ISETP.LT.AND P5, PT, R26, c[0x0][0x178], !P2 ;  /* 0x00005e001a007a0c */ /* 0x000fe200057a1270 */
[----:B------:R-:W-:Y:S01]  /*6fc10*/  @P4 STG.E.U16 [R12.64], R0 ;  /* 0x000000000c004986 */ /* 0x000fe2000c101506 */
[----:B------:R-:W-:Y:S01]  /*6fc20*/  ISETP.LT.AND P4, PT, R23, c[0x0][0x178], !P2 ;  /* 0x00005e0017007a0c */ /* 0x000fe20005781270 */
[----:B-1----:R-:W-:-:S02]  /*6fc30*/  IMAD.WIDE R4, R6, 0x2, R24 ;  /* 0x0000000206047825 */ /* 0x002fc400078e0218 */
[----:B-----5:R0:W-:Y:S01]  /*6fc40*/  @P6 STG.E.U16 [R16.64], R29 ;  /* 0x0000001d10006986 */ /* 0x0201e2000c101506 */
[----:B---3--:R-:W-:-:S03]  /*6fc50*/  PRMT R10, R29, 0x7632, R10 ;  /* 0x000076321d0a7816 */ /* 0x008fc6000000000a */
[----:B------:R1:W-:Y:S01]  /*6fc60*/  @P0 STG.E.U16 [R4.64], R7 ;  /* 0x0000000704000986 */ /* 0x0003e2000c101506 */
[----:B--2---:R-:W-:-:S03]  /*6fc70*/  ISETP.GE.AND P2, PT, R20, c[0x0][0x17c], PT ;  /* 0x00005f0014007a0c */ /* 0x004fc60003f46270 */
[----:B------:R-:W2:Y:S04]  /*6fc80*/  LDL.LU R20, [R1+0x1f90] ;  /* 0x001f900001147983 */ /* 0x000ea80000300800 */
[----:B0-----:R-:W3:Y:S01]  /*6fc90*/  LDL.LU R29, [R1+0x28c] ;  /* 0x00028c00011d7983 */ /* 0x001ee20000300800 */
[----:B----4-:R-:W-:-:S03]  /*6fca0*/  ISETP.GE.AND P0, PT, R18, c[0x0][0x17c], PT ;  /* 0x00005f0012007a0c */ /* 0x010fc60003f06270 */
[----:B------:R-:W4:Y:S01]  /*6fcb0*/  LDL.LU R18, [R1+0x1fa0] ;  /* 0x001fa00001127983 */ /* 0x000f220000300800 */
        /* <DEDUP_REMOVED lines=8> */
[C---:B------:R-:W-:Y:S01]  /*6fd40*/  IMAD.WIDE R16, R0.reuse, 0x2, R2 ;  /* 0x0000000200107825 */ /* 0x040fe200078e0202 */
[----:B------:R-:W-:Y:S03]  /*6fd50*/  @P4 STG.E.U16 [R12.64], R6 ;  /* 0x000000060c004986 */ /* 0x000fe6000c101506 */
[----:B-1----:R-:W-:Y:S01]  /*6fd60*/  IMAD.WIDE R4, R0, 0x2, R24 ;  /* 0x0000000200047825 */ /* 0x002fe200078e0218 */
[----:B------:R1:W-:Y:S04]  /*6fd70*/  @P6 STG.E.U16 [R16.64], R21 ;  /* 0x0000001510006986 */ /* 0x0003e8000c101506 */
[----:B0-----:R-:W5:Y:S04]  /*6fd80*/  LDL.LU R10, [R1+0x1f9c] ;  /* 0x001f9c00010a7983 */ /* 0x001f680000300800 */
[----:B------:R0:W-:Y:S04]  /*6fd90*/  @P1 STG.E.U16 [R4.64], R11 ;  /* 0x0000000b04001986 */ /* 0x0001e8000c101506 */
[----:B------:R-:W3:Y:S01]  /*6fda0*/  LDL.LU R28, [R1+0x26c] ;  /* 0x00026c00011c7983 */ /* 0x000ee20000300800 */
[----:B----4-:R-:W-:-:S03]  /*6fdb0*/  ISETP.GE.AND P1, PT, R18, c[0x0][0x17c], PT ;  /* 0x00005f0012007a0c */ /* 0x010fc60003f26270 */
[----:B------:R-:W4:Y:S01]  /*6fdc0*/  LDL.LU R18, [R1+0x1f98] ;  /* 0x001f980001127983 */ /* 0x000f220000300800 */
[----:B------:R-:W-:Y:S02]  /*6fdd0*/  ISETP.GE.AND P3, PT, R22, c[0x0][0x17c], PT ;  /* 0x00005f0016007a0c */ /* 0x000fe40003f66270 */
[----:B------:R-:W-:Y:S02]  /*6fde0*/  IADD3 R27, R0, c[0x0][0x198], RZ ;  /* 0x00006600001b7a10 */ /* 0x000fe40007ffe0ff */
[C---:B------:R-:W-:Y:S02]  /*6fdf0*/  ISETP.LT.AND P5, PT, R26.reuse, c[0x0][0x178], !P3 ;  /* 0x00005e001a007a0c */ /* 0x040fe40005fa1270 */
[----:B------:R-:W-:Y:S02]  /*6fe00*/  ISETP.LT.AND P4, PT, R23, c[0x0][0x178], !P3 ;  /* 0x00005e0017007a0c */ /* 0x000fe40005f81270 */
[----:B------:R-:W-:Y:S02]  /*6fe10*/  ISETP.LT.AND P6, PT, R26, c[0x0][0x178], !P2 ;  /* 0x00005e001a007a0c */ /* 0x000fe400057c1270 */
[----:B------:R-:W-:-:S02]  /*6fe20*/  PRMT R14, R21, 0x7632, R14 ;  /* 0x00007632150e7816 */ /* 0x000fc4000000000e */
[C---:B-1----:R-:W-:Y:S01]  /*6fe30*/  IADD3 R21, R27.reuse, c[0x0][0x198], RZ ;  /* 0x000066001b157a10 */ /* 0x042fe20007ffe0ff */
[----:B------:R-:W-:Y:S01]  /*6fe40*/  IMAD.WIDE R6, R27, 0x2, R2 ;  /* 0x000000021b067825 */ /* 0x000fe200078e0202 */
[----:B------:R-:W-:-:S03]  /*6fe50*/  PRMT R0, R11, 0x7632, R0 ;  /* 0x000076320b007816 */ /* 0x000fc60000000000 */
[----:B------:R-:W-:Y:S01]  /*6fe60*/  IMAD.WIDE R8, R27, 0x2, R24 ;  /* 0x000000021b087825 */ /* 0x000fe200078e0218 */
[----:B--2---:R-:W-:-:S03]  /*6fe70*/  ISETP.GE.AND P3, PT, R20, c[0x0][0x17c], PT ;  /* 0x00005f0014007a0c */ /* 0x004fc60003f66270 */
[----:B------:R-:W-:Y:S01]  /*6fe80*/  IMAD.WIDE R12, R21, 0x2, R2 ;  /* 0x00000002150c7825 */ /* 0x000fe200078e0202 */
[----:B------:R-:W-:Y:S01]  /*6fe90*/  ISETP.LT.AND P2, PT, R23, c[0x0][0x178], !P2 ;  /* 0x00005e0017007a0c */ /* 0x000fe20005741270 */
[----:B------:R1:W-:Y:S01]  /*6fea0*/  @P5 STG.E.U16 [R6.64], R14 ;  /* 0x0000000e06005986 */ /* 0x0003e2000c101506 */
[----:B------:R-:W-:Y:S02]  /*6feb0*/  ISETP.LT.AND P5, PT, R26, c[0x0][0x178], !P0 ;  /* 0x00005e001a007a0c */ /* 0x000fe400047a1270 */
[----:B------:R-:W-:Y:S01]  /*6fec0*/  IADD3 R17, R21, c[0x0][0x198], RZ ;  /* 0x0000660015117a10 */ /* 0x000fe20007ffe0ff */
[----:B------:R2:W-:Y:S01]  /*6fed0*/  @P4 STG.E.U16 [R8.64], R0 ;  /* 0x0000000008004986 */ /* 0x0005e2000c101506 */
[----:B------:R-:W-:-:S03]  /*6fee0*/  ISETP.LT.AND P4, PT, R23, c[0x0][0x178], !P0 ;  /* 0x00005e0017007a0c */ /* 0x000fc60004781270 */
[----:B---3--:R3:W-:Y:S01]  /*6fef0*/  @P6 STG.E.U16 [R12.64], R29 ;  /* 0x0000001d0c006986 */ /* 0x0087e2000c101506 */
[----:B------:R-:W-:Y:S01]  /*6ff00*/  ISETP.LT.AND P6, PT, R26, c[0x0][0x178], !P3 ;  /* 0x00005e001a007a0c */ /* 0x000fe20005fc1270 */
[----:B0-----:R-:W-:Y:S01]  /*6ff10*/  IMAD.WIDE R4, R21, 0x2, R24 ;  /* 0x0000000215047825 */ /* 0x001fe200078e0218 */
[----:B------:R-:W-:Y:S02]  /*6ff20*/  IADD3 R27, R17, c[0x0][0x198], RZ ;  /* 0x00006600111b7a10 */ /* 0x000fe40007ffe0ff */
[----:B------:R-:W-:Y:S01]  /*6ff30*/  PRMT R16, R29, 0x7632, R16 ;  /* 0x000076321d107816 */ /* 0x000fe20000000010 */
[----:B-1----:R-:W-:Y:S01]  /*6ff40*/  IMAD.WIDE R6, R17, 0x2, R2 ;  /* 0x0000000211067825 */ /* 0x002fe200078e0202 */
[----:B-----5:R-:W-:Y:S02]  /*6ff50*/  ISETP.GE.AND P0, PT, R10, c[0x0][0x17c], PT ;  /* 0x00005f000a007a0c */ /* 0x020fe40003f06270 */
[----:B--2---:R-:W-:Y:S01]  /*6ff60*/  PRMT R0, R15, 0x7632, R0 ;  /* 0x000076320f007816 */ /* 0x004fe20000000000 */
[----:B------:R-:W-:Y:S01]  /*6ff70*/  IMAD.WIDE R8, R17, 0x2, R24 ;  /* 0x0000000211087825 */ /* 0x000fe200078e0218 */
[----:B------:R0:W-:Y:S03]  /*6ff80*/  @P2 STG.E.U16 [R4.64], R15 ;  /* 0x0000000f04002986 */ /* 0x0001e6000c101506 */
[----:B------:R-:W-:Y:S01]  /*6ff90*/  IMAD.WIDE R10, R27, 0x2, R2 ;  /* 0x000000021b0a7825 */ /* 0x000fe200078e0202 */
[----:B------:R1:W-:Y:S01]  /*6ffa0*/  @P5 STG.E.U16 [R6.64], R16 ;  /* 0x0000001006005986 */ /* 0x0003e2000c101506 */
[----:B------:R-:W-:-:S03]  /*6ffb0*/  ISETP.LT.AND P5, PT, R26, c[0x0][0x178], !P0 ;  /* 0x00005e001a007a0c */ /* 0x000fc600047a1270 */
[----:B---3--:R-:W2:Y:S01]  /*6ffc0*/  LDL.LU R29, [R1+0x24c] ;  /* 0x00024c00011d7983 */ /* 0x008ea20000300800 */
[----:B------:R-:W-:-:S03]  /*6ffd0*/  ISETP.LT.AND P3, PT, R23, c[0x0][0x178], !P3 ;  /* 0x00005e0017007a0c */ /* 0x000fc60005f61270 */
[----:B------:R3:W-:Y:S01]  /*6ffe0*/  @P4 STG.E.U16 [R8.64], R0 ;  /* 0x0000000008004986 */ /* 0x0007e2000c101506 */
[----:B------:R-:W-:-:S03]  /*6fff0*/  ISETP.LT.AND P0, PT, R23, c[0x0][0x178], !P0 ;  /* 0x00005e0017007a0c */ /* 0x000fc60004701270 */
[----:B------:R5:W-:Y:S01]  /*70000*/  @P6 STG.E.U16 [R10.64], R28 ;  /* 0x0000001c0a006986 */ /* 0x000be2000c101506 */
[----:B------:R-:W-:Y:S02]  /*70010*/  ISETP.LT.AND P6, PT, R26, c[0x0][0x178], !P1 ;  /* 0x00005e001a007a0c */ /* 0x000fe40004fc1270 */
[----:B------:R-:W-:Y:S02]  /*70020*/  ISETP.LT.AND P1, PT, R23, c[0x0][0x178], !P1 ;  /* 0x00005e0017007a0c */ /* 0x000fe40004f21270 */
[----:B----4-:R-:W-:-:S04]  /*70030*/  ISETP.GE.AND P2, PT, R18, c[0x0][0x17c], PT ;  /* 0x00005f0012007a0c */ /* 0x010fc80003f46270 */
[----:B------:R-:W-:Y:S02]  /*70040*/  ISETP.LT.AND P4, PT, R26, c[0x0][0x178], !P2 ;  /* 0x00005e001a007a0c */ /* 0x000fe40005781270 */
[----:B------:R-:W-:Y:S02]  /*70050*/  ISETP.LT.AND P2, PT, R23, c[0x0][0x178], !P2 ;  /* 0x00005e0017007a0c */ /* 0x000fe40005741270 */
[----:B------:R-:W4:Y:S01]  /*70060*/  LDL.LU R23, [R1+0x1fa4] ;  /* 0x001fa40001177983 */ /* 0x000f220000300800 */
[C---:B------:R-:W-:Y:S01]  /*70070*/  IADD3 R13, R27.reuse, c[0x0][0x198], RZ ;  /* 0x000066001b0d7a10 */ /* 0x040fe20007ffe0ff */
[----:B0-----:R-:W-:-:S03]  /*70080*/  IMAD.WIDE R4, R27, 0x2, R24 ;  /* 0x000000021b047825 */ /* 0x001fc600078e0218 */
[C---:B------:R-:W-:Y:S01]  /*70090*/  IADD3 R15, R13.reuse, c[0x0][0x198], RZ ;  /* 0x000066000d0f7a10 */ /* 0x040fe20007ffe0ff */
[----:B-1----:R-:W-:Y:S01]  /*700a0*/  IMAD.WIDE R6, R13, 0x2, R2 ;  /* 0x000000020d067825 */ /* 0x002fe200078e0202 */
[----:B---3--:R-:W-:Y:S02]  /*700b0*/  PRMT R0, R28, 0x7632, R0 ;  /* 0x000076321c007816 */ /* 0x008fe40000000000 */
[----:B------:R-:W-:Y:S01]  /*700c0*/  IADD3 R17, R15, c[0x0][0x198], RZ ;  /* 0x000066000f117a10 */ /* 0x000fe20007ffe0ff */
[----:B------:R-:W-:Y:S01]  /*700d0*/  IMAD.WIDE R8, R13, 0x2, R24 ;  /* 0x000000020d087825 */ /* 0x000fe200078e0218 */
[----:B------:R-:W-:Y:S01]  /*700e0*/  PRMT R14, R19, 0x7632, R14 ;  /* 0x00007632130e7816 */ /* 0x000fe2000000000e */
[----:B------:R2:W-:Y:S02]  /*700f0*/  @P3 STG.E.U16 [R4.64], R19 ;  /* 0x0000001304003986 */ /* 0x0005e4000c101506 */
[C---:B-----5:R-:W-:Y:S02]  /*70100*/  IMAD.WIDE R10, R15.reuse, 0x2, R2 ;  /* 0x000000020f0a7825 */ /* 0x060fe400078e0202 */
[----:B------:R0:W-:Y:S02]  /*70110*/  @P6 STG.E.U16 [R6.64], R0 ;  /* 0x0000000006006986 */ /* 0x0001e4000c101506 */
[----:B------:R-:W-:-:S02]  /*70120*/  IMAD.WIDE R12, R15, 0x2, R24 ;  /* 0x000000020f0c7825 */ /* 0x000fc400078e0218 */
[----:B------:R0:W-:Y:S02]  /*70130*/  @P1 STG.E.U16 [R8.64], R14 ;  /* 0x0000000e08001986 */ /* 0x0001e4000c101506 */
[----:B------:R-:W-:-:S04]  /*70140*/  IMAD.WIDE R2, R17, 0x2, R2 ;  /* 0x0000000211027825 */ /* 0x000fc800078e0202 */
[----:B------:R-:W-:Y:S01]  /*70150*/  IMAD.WIDE R24, R17, 0x2, R24 ;  /* 0x0000000211187825 */ /* 0x000fe200078e0218 */
[----:B--2---:R-:W-:Y:S01]  /*70160*/  PRMT R5, R29, 0x7632, R5 ;  /* 0x000076321d057816 */ /* 0x004fe20000000005 */
[----:B------:R0:W-:Y:S04]  /*70170*/  @P5 STG.E.U16 [R10.64], R29 ;  /* 0x0000001d0a005986 */ /* 0x0001e8000c101506 */
[----:B----4-:R0:W-:Y:S04]  /*70180*/  @P0 STG.E.U16 [R12.64], R23 ;  /* 0x000000170c000986 */ /* 0x0101e8000c101506 */
[----:B------:R0:W-:Y:S01]  /*70190*/  @P4 STG.E.U16 [R2.64], R5 ;  /* 0x0000000502004986 */ /* 0x0001e2000c101506 */
[----:B------:R-:W-:Y:S05]  /*701a0*/  @!P2 EXIT ;  /* 0x000000000000a94d */ /* 0x000fea0003800000 */
[----:B0-----:R-:W-:-:S05]  /*701b0*/  PRMT R12, R23, 0x7632, R12 ;  /* 0x00007632170c7816 */ /* 0x001fca000000000c */
[----:B------:R-:W-:Y:S01]  /*701c0*/  STG.E.U16 [R24.64], R12 ;  /* 0x0000000c18007986 */ /* 0x000fe2000c101506 */
[----:B------:R-:W-:Y:S05]  /*701d0*/  EXIT ;  /* 0x000000000000794d */ /* 0x000fea0003800000 */
.L_x_4:
[----:B------:R-:W-:-:S00]  /*701e0*/  BRA `(.L_x_4) ;  /* 0xfffffff000007947 */ /* 0x000fc0000383ffff */
[----:B------:R-:W-:-:S00]  /*701f0*/  NOP ;  /* 0x0000000000007918 */ /* 0x000fc00000000000 */
        /* <DEDUP_REMOVED lines=8> */
.L_x_5:


//--------------------- .nv.shared.matmul_kernel  --------------------------
	.section	.nv.shared.matmul_kernel,"aw",@nobits
	.sectionflags	@""
	.align	16
